def matmul_kernel(
    a_ptr,
    b_ptr,
    c_ptr,
    M,
    N,
    K,
    stride_am,
    stride_ak,
    stride_bk,
    stride_bn,
    stride_cm,
    stride_cn,
    BLOCK_M: tl.constexpr,
    BLOCK_N: tl.constexpr,
    BLOCK_K: tl.constexpr,
    GROUP_M: tl.constexpr,
):
    pid = tl.program_id(axis=0)
    num_pid_m = tl.cdiv(M, BLOCK_M)
    num_pid_n = tl.cdiv(N, BLOCK_N)
    num_pid_in_group = GROUP_M * num_pid_n
    group_id = pid // num_pid_in_group
    first_pid_m = group_id * GROUP_M
    group_size_m = min(num_pid_m - first_pid_m, GROUP_M)
    pid_m = first_pid_m + ((pid % num_pid_in_group) % group_size_m)
    pid_n = (pid % num_pid_in_group) // group_size_m

    offs_am = (pid_m * BLOCK_M + tl.arange(0, BLOCK_M)) % M
    offs_bn = (pid_n * BLOCK_N + tl.arange(0, BLOCK_N)) % N
    offs_k = tl.arange(0, BLOCK_K)
    a_ptrs = a_ptr + offs_am[:, None] * stride_am + offs_k[None, :] * stride_ak
    b_ptrs = b_ptr + offs_k[:, None] * stride_bk + offs_bn[None, :] * stride_bn

    acc = tl.zeros((BLOCK_M, BLOCK_N), dtype=tl.float32)
    for kk in range(0, tl.cdiv(K, BLOCK_K)):
        a = tl.load(a_ptrs, mask=offs_k[None, :] < K - kk * BLOCK_K, other=0.0)
        b = tl.load(b_ptrs, mask=offs_k[:, None] < K - kk * BLOCK_K, other=0.0)
        acc = tl.dot(a, b, acc)
        a_ptrs += BLOCK_K * stride_ak
        b_ptrs += BLOCK_K * stride_bk

    c = acc.to(c_ptr.dtype.element_ty)
    offs_cm = pid_m * BLOCK_M + tl.arange(0, BLOCK_M)
    offs_cn = pid_n * BLOCK_N + tl.arange(0, BLOCK_N)
    c_ptrs = c_ptr + offs_cm[:, None] * stride_cm + offs_cn[None, :] * stride_cn
    mask = (offs_cm[:, None] < M) & (offs_cn[None, :] < N)
    tl.store(c_ptrs, c, mask=mask)

# config = {"BLOCK_K": 128, "BLOCK_M": 128, "BLOCK_N": 256, "GROUP_M": 8, "arch": "sm_100", "dtype": "fp8e4m3", "num_ctas": 1, "num_stages": 3, "num_warps": 4}
# arch = sm_100


// ===== COMPILED SASS (sm_100a) =====

	.target	sm_100a

	.elftype	@"ET_EXEC"


//--------------------- .note.nv.tkinfo           --------------------------
	.section	.note.nv.tkinfo,"",@"SHT_NOTE"
	.sectionflags	@"SHF_NOTE_NV_TKINFO"
	.tkinfo
        /*0018*/ 	.word	0x00000081
        /*0030*/ 	.string	""
        /*0030*/ 	.string	"ptxas-blackwell"
        /*0030*/ 	.string	"Cuda compilation tools, release 12.9, V12.9.86"
        /*0030*/ 	.string	"Build cuda_12.9.r12.9/compiler.36037853_0"
        /*0030*/ 	.string	"-v  -suppress-debug-info  -lineinfo  -arch sm_100a "



//--------------------- .note.nv.cuver            --------------------------
	.section	.note.nv.cuver,"",@"SHT_NOTE"
	.sectionflags	@"SHF_NOTE_NV_CUVER"
        /*0018*/ 	.short	0x0001
        /*001a*/ 	.short	0x0064
        /*001c*/ 	.short	0x0001
        /*001e*/ 	.short	0x0000
        /*0020*/ 	.short	0x0001
        /*0022*/ 	.short	0x0000


//--------------------- .nv.info                  --------------------------
	.section	.nv.info,"",@"SHT_CUDA_INFO"
	.align	4


	//----- nvinfo : EIATTR_REGCOUNT
	.align		4
        /*0000*/ 	.byte	0x04, 0x2f
        /*0002*/ 	.short	(.L_4 - .L_3)
	.align		4
.L_3:
        /*0004*/ 	.word	index@(matmul_kernel)
        /*0008*/ 	.word	0x00000060


	//----- nvinfo : EIATTR_FRAME_SIZE
	.align		4
.L_4:
        /*000c*/ 	.byte	0x04, 0x11
        /*000e*/ 	.short	(.L_6 - .L_5)
	.align		4
.L_5:
        /*0010*/ 	.word	index@($__internal_2_$__cuda_sm10x_tcgen05_guardrail_trap_unallocated_columns_being_dealloced)
        /*0014*/ 	.word	0x00001810


	//----- nvinfo : EIATTR_FRAME_SIZE
	.align		4
.L_6:
        /*0018*/ 	.byte	0x04, 0x11
        /*001a*/ 	.short	(.L_8 - .L_7)
	.align		4
.L_7:
        /*001c*/ 	.word	index@($__internal_1_$__cuda_sm10x_tcgen05_guardrail_trap_phase_invalid_during_alloc)
        /*0020*/ 	.word	0x00001810


	//----- nvinfo : EIATTR_FRAME_SIZE
	.align		4
.L_8:
        /*0024*/ 	.byte	0x04, 0x11
        /*0026*/ 	.short	(.L_10 - .L_9)
	.align		4
.L_9:
        /*0028*/ 	.word	index@($__internal_0_$__cuda_sm10x_tcgen05_guardrail_trap_col_being_dealloced_not_returned_by_alloc)
        /*002c*/ 	.word	0x00001810


	//----- nvinfo : EIATTR_FRAME_SIZE
	.align		4
.L_10:
        /*0030*/ 	.byte	0x04, 0x11
        /*0032*/ 	.short	(.L_12 - .L_11)
	.align		4
.L_11:
        /*0034*/ 	.word	index@(matmul_kernel)
        /*0038*/ 	.word	0x00001810


	//----- nvinfo : EIATTR_MIN_STACK_SIZE
	.align		4
.L_12:
        /*003c*/ 	.byte	0x04, 0x12
        /*003e*/ 	.short	(.L_14 - .L_13)
	.align		4
.L_13:
        /*0040*/ 	.word	index@(matmul_kernel)
        /*0044*/ 	.word	0x00001810
.L_14:


//--------------------- .nv.info.matmul_kernel    --------------------------
	.section	.nv.info.matmul_kernel,"",@"SHT_CUDA_INFO"
	.sectionflags	@""
	.align	4


	//----- nvinfo : EIATTR_CUDA_API_VERSION
	.align		4
        /*0000*/ 	.byte	0x04, 0x37
        /*0002*/ 	.short	(.L_16 - .L_15)
.L_15:
        /*0004*/ 	.word	0x00000081


	//----- nvinfo : EIATTR_KPARAM_INFO
	.align		4
.L_16:
        /*0008*/ 	.byte	0x04, 0x17
        /*000a*/ 	.short	(.L_18 - .L_17)
.L_17:
        /*000c*/ 	.word	0x00000000
        /*0010*/ 	.short	0x000d
        /*0012*/ 	.short	0x0048
        /*0014*/ 	.byte	0x00, 0xf4, 0x21, 0x00


	//----- nvinfo : EIATTR_KPARAM_INFO
	.align		4
.L_18:
        /*0018*/ 	.byte	0x04, 0x17
        /*001a*/ 	.short	(.L_20 - .L_19)
.L_19:
        /*001c*/ 	.word	0x00000000
        /*0020*/ 	.short	0x000c
        /*0022*/ 	.short	0x0040
        /*0024*/ 	.byte	0x00, 0xf4, 0x21, 0x00


	//----- nvinfo : EIATTR_KPARAM_INFO
	.align		4
.L_20:
        /*0028*/ 	.byte	0x04, 0x17
        /*002a*/ 	.short	(.L_22 - .L_21)
.L_21:
        /*002c*/ 	.word	0x00000000
        /*0030*/ 	.short	0x000b
        /*0032*/ 	.short	0x0038
        /*0034*/ 	.byte	0x00, 0xf0, 0x11, 0x00


	//----- nvinfo : EIATTR_KPARAM_INFO
	.align		4
.L_22:
        /*0038*/ 	.byte	0x04, 0x17
        /*003a*/ 	.short	(.L_24 - .L_23)
.L_23:
        /*003c*/ 	.word	0x00000000
        /*0040*/ 	.short	0x000a
        /*0042*/ 	.short	0x0034
        /*0044*/ 	.byte	0x00, 0xf0, 0x11, 0x00


	//----- nvinfo : EIATTR_KPARAM_INFO
	.align		4
.L_24:
        /*0048*/ 	.byte	0x04, 0x17
        /*004a*/ 	.short	(.L_26 - .L_25)
.L_25:
        /*004c*/ 	.word	0x00000000
        /*0050*/ 	.short	0x0009
        /*0052*/ 	.short	0x0030
        /*0054*/ 	.byte	0x00, 0xf0, 0x11, 0x00


	//----- nvinfo : EIATTR_KPARAM_INFO
	.align		4
.L_26:
        /*0058*/ 	.byte	0x04, 0x17
        /*005a*/ 	.short	(.L_28 - .L_27)
.L_27:
        /*005c*/ 	.word	0x00000000
        /*0060*/ 	.short	0x0008
        /*0062*/ 	.short	0x002c
        /*0064*/ 	.byte	0x00, 0xf0, 0x11, 0x00


	//----- nvinfo : EIATTR_KPARAM_INFO
	.align		4
.L_28:
        /*0068*/ 	.byte	0x04, 0x17
        /*006a*/ 	.short	(.L_30 - .L_29)
.L_29:
        /*006c*/ 	.word	0x00000000
        /*0070*/ 	.short	0x0007
        /*0072*/ 	.short	0x0028
        /*0074*/ 	.byte	0x00, 0xf0, 0x11, 0x00


	//----- nvinfo : EIATTR_KPARAM_INFO
	.align		4
.L_30:
        /*0078*/ 	.byte	0x04, 0x17
        /*007a*/ 	.short	(.L_32 - .L_31)
.L_31:
        /*007c*/ 	.word	0x00000000
        /*0080*/ 	.short	0x0006
        /*0082*/ 	.short	0x0024
        /*0084*/ 	.byte	0x00, 0xf0, 0x11, 0x00


	//----- nvinfo : EIATTR_KPARAM_INFO
	.align		4
.L_32:
        /*0088*/ 	.byte	0x04, 0x17
        /*008a*/ 	.short	(.L_34 - .L_33)
.L_33:
        /*008c*/ 	.word	0x00000000
        /*0090*/ 	.short	0x0005
        /*0092*/ 	.short	0x0020
        /*0094*/ 	.byte	0x00, 0xf0, 0x11, 0x00


	//----- nvinfo : EIATTR_KPARAM_INFO
	.align		4
.L_34:
        /*0098*/ 	.byte	0x04, 0x17
        /*009a*/ 	.short	(.L_36 - .L_35)
.L_35:
        /*009c*/ 	.word	0x00000000
        /*00a0*/ 	.short	0x0004
        /*00a2*/ 	.short	0x001c
        /*00a4*/ 	.byte	0x00, 0xf0, 0x11, 0x00


	//----- nvinfo : EIATTR_KPARAM_INFO
	.align		4
.L_36:
        /*00a8*/ 	.byte	0x04, 0x17
        /*00aa*/ 	.short	(.L_38 - .L_37)
.L_37:
        /*00ac*/ 	.word	0x00000000
        /*00b0*/ 	.short	0x0003
        /*00b2*/ 	.short	0x0018
        /*00b4*/ 	.byte	0x00, 0xf0, 0x11, 0x00


	//----- nvinfo : EIATTR_KPARAM_INFO
	.align		4
.L_38:
        /*00b8*/ 	.byte	0x04, 0x17
        /*00ba*/ 	.short	(.L_40 - .L_39)
.L_39:
        /*00bc*/ 	.word	0x00000000
        /*00c0*/ 	.short	0x0002
        /*00c2*/ 	.short	0x0010
        /*00c4*/ 	.byte	0x00, 0xf4, 0x21, 0x00


	//----- nvinfo : EIATTR_KPARAM_INFO
	.align		4
.L_40:
        /*00c8*/ 	.byte	0x04, 0x17
        /*00ca*/ 	.short	(.L_42 - .L_41)
.L_41:
        /*00cc*/ 	.word	0x00000000
        /*00d0*/ 	.short	0x0001
        /*00d2*/ 	.short	0x0008
        /*00d4*/ 	.byte	0x00, 0xf4, 0x21, 0x00


	//----- nvinfo : EIATTR_KPARAM_INFO
	.align		4
.L_42:
        /*00d8*/ 	.byte	0x04, 0x17
        /*00da*/ 	.short	(.L_44 - .L_43)
.L_43:
        /*00dc*/ 	.word	0x00000000
        /*00e0*/ 	.short	0x0000
        /*00e2*/ 	.short	0x0000
        /*00e4*/ 	.byte	0x00, 0xf4, 0x21, 0x00


	//----- nvinfo : EIATTR_AT_ENTRY_FRAGMENTS
	.align		4
.L_44:
        /*00e8*/ 	.byte	0x04, 0x4f
        /*00ea*/ 	.short	(.L_46 - .L_45)


	//   ....[0]....
.L_45:
        /*00ec*/ 	.word	0x00000004


	//----- nvinfo : EIATTR_RESERVED_SMEM_USED
	.align		4
.L_46:
        /*00f0*/ 	.byte	0x01, 0x41
	.zero		2


	//----- nvinfo : EIATTR_SPARSE_MMA_MASK
	.align		4
        /*00f4*/ 	.byte	0x03, 0x50
        /*00f6*/ 	.short	0x0000


	//----- nvinfo : EIATTR_TCGEN05_1CTA_USED
	.align		4
        /*00f8*/ 	.byte	0x01, 0x51
	.zero		2


	//----- nvinfo : EIATTR_MAXREG_COUNT
	.align		4
        /*00fc*/ 	.byte	0x03, 0x1b
        /*00fe*/ 	.short	0x00ff


	//----- nvinfo : EIATTR_NUM_BARRIERS
	.align		4
        /*0100*/ 	.byte	0x02, 0x4c
        /*0102*/ 	.byte	0x01
	.zero		1


	//----- nvinfo : EIATTR_ANNOTATIONS
	.align		4
        /*0104*/ 	.byte	0x04, 0x55
        /*0106*/ 	.short	(.L_48 - .L_47)


	//   ....[0]....
.L_47:
        /*0108*/ 	.word	0x00000001
        /*010c*/ 	.byte	0xc0, 0x03, 0x00, 0x00, 0x01, 0x00, 0x00, 0x00, 0xa0, 0x09, 0x00, 0x00, 0x01, 0x00, 0x00, 0x00
        /* <DEDUP_REMOVED lines=2942> */
        /*b8fc*/ 	.byte	0x60, 0x6a, 0x04, 0x00


	//----- nvinfo : EIATTR_INT_WARP_WIDE_INSTR_OFFSETS
	.align		4
.L_48:
        /*b900*/ 	.byte	0x04, 0x31
        /*b902*/ 	.short	(.L_50 - .L_49)


	//   ....[0]....
.L_49:
        /*b904*/ 	.word	0x0000b3d0


	//   ....[1]....
        /*b908*/ 	.word	0x0000b420


	//   ....[2]....
        /*b90c*/ 	.word	0x00015740


	//   ....[3]....
        /*b910*/ 	.word	0x00046f80


	//   ....[4]....
        /*b914*/ 	.word	0x00046fd0


	//----- nvinfo : EIATTR_COOP_GROUP_MASK_REGIDS
	.align		4
.L_50:
        /*b918*/ 	.byte	0x04, 0x29
        /*b91a*/ 	.short	(.L_52 - .L_51)


	//   ....[0]....
.L_51:
        /*b91c*/ 	.word	0xffffffff


	//   ....[1]....
        /*b920*/ 	.word	0xffffffff


	//   ....[2]....
        /*b924*/ 	.word	0xffffffff


	//   ....[3]....
        /*b928*/ 	.word	0xffffffff


	//----- nvinfo : EIATTR_COOP_GROUP_INSTR_OFFSETS
	.align		4
.L_52:
        /*b92c*/ 	.byte	0x04, 0x28
        /*b92e*/ 	.short	(.L_54 - .L_53)


	//   ....[0]....
.L_53:
        /*b930*/ 	.word	0x00000070


	//   ....[1]....
        /*b934*/ 	.word	0x00000330


	//   ....[2]....
        /*b938*/ 	.word	0x00046e10


	//   ....[3]....
        /*b93c*/ 	.word	0x00047080


	//----- nvinfo : EIATTR_VRC_CTA_INIT_COUNT
	.align		4
.L_54:
        /*b940*/ 	.byte	0x02, 0x4a
        /*b942*/ 	.byte	0x80
	.zero		1


	//----- nvinfo : EIATTR_MBARRIER_INSTR_OFFSETS
	.align		4
        /*b944*/ 	.byte	0x04, 0x39
        /*b946*/ 	.short	(.L_56 - .L_55)


	//   ....[0]....
.L_55:
        /*b948*/ 	.word	0x0000bcb0
        /*b94c*/ 	.word	0x000000ff
        /*b950*/ 	.word	0x00000000
        /*b954*/ 	.short	0x0100
        /*b956*/ 	.byte	0x06
	.zero		1


	//   ....[1]....
        /*b958*/ 	.word	0x00015770
        /*b95c*/ 	.word	0x000000ff
        /*b960*/ 	.word	0x00018008
        /*b964*/ 	.short	0x0100
        /*b966*/ 	.byte	0x09
	.zero		1


	//   ....[2]....
        /*b968*/ 	.word	0x000277b0
        /*b96c*/ 	.word	0x000000ff
        /*b970*/ 	.word	0x00000000
        /*b974*/ 	.short	0x010a
        /*b976*/ 	.byte	0x06
	.zero		1


	//   ....[3]....
        /*b978*/ 	.word	0x0003cda0
        /*b97c*/ 	.word	0x000000ff
        /*b980*/ 	.word	0x00000000
        /*b984*/ 	.short	0x010a
        /*b986*/ 	.byte	0x06
	.zero		1


	//   ....[4]....
        /*b988*/ 	.word	0x0003cf30
        /*b98c*/ 	.word	0x000000ff
        /*b990*/ 	.word	0x00018000
        /*b994*/ 	.short	0x0108
        /*b996*/ 	.byte	0x09
	.zero		1


	//   ....[5]....
        /*b998*/ 	.word	0x0003cfe0
        /*b99c*/ 	.word	0x000000ff
        /*b9a0*/ 	.word	0x00018008
        /*b9a4*/ 	.short	0x0108
        /*b9a6*/ 	.byte	0x09
	.zero		1


	//   ....[6]....
        /*b9a8*/ 	.word	0x000470a0
        /*b9ac*/ 	.word	0x000000ff
        /*b9b0*/ 	.word	0x00000000
        /*b9b4*/ 	.short	0x010a
        /*b9b6*/ 	.byte	0x06
	.zero		1


	//   ....[7]....
        /*b9b8*/ 	.word	0x000470d0
        /*b9bc*/ 	.word	0x000000ff
        /*b9c0*/ 	.word	0x00000000
        /*b9c4*/ 	.short	0x010a
        /*b9c6*/ 	.byte	0x06
	.zero		1


	//----- nvinfo : EIATTR_NUM_MBARRIERS
	.align		4
.L_56:
        /*b9c8*/ 	.byte	0x03, 0x38
        /*b9ca*/ 	.short	0x0002


	//----- nvinfo : EIATTR_EXIT_INSTR_OFFSETS
	.align		4
        /*b9cc*/ 	.byte	0x04, 0x1c
        /*b9ce*/ 	.short	(.L_58 - .L_57)


	//   ....[0]....
.L_57:
        /*b9d0*/ 	.word	0x00047090


	//----- nvinfo : EIATTR_REQNTID
	.align		4
.L_58:
        /*b9d4*/ 	.byte	0x04, 0x10
        /*b9d6*/ 	.short	(.L_60 - .L_59)
.L_59:
        /*b9d8*/ 	.word	0x00000080
        /*b9dc*/ 	.word	0x00000001
        /*b9e0*/ 	.word	0x00000001


	//----- nvinfo : EIATTR_CRS_STACK_SIZE
	.align		4
.L_60:
        /*b9e4*/ 	.byte	0x04, 0x1e
        /*b9e6*/ 	.short	(.L_62 - .L_61)
.L_61:
        /*b9e8*/ 	.word	0x00000000


	//----- nvinfo : EIATTR_CBANK_PARAM_SIZE
	.align		4
.L_62:
        /*b9ec*/ 	.byte	0x03, 0x19
        /*b9ee*/ 	.short	0x0050


	//----- nvinfo : EIATTR_PARAM_CBANK
	.align		4
        /*b9f0*/ 	.byte	0x04, 0x0a
        /*b9f2*/ 	.short	(.L_64 - .L_63)
	.align		4
.L_63:
        /*b9f4*/ 	.word	index@(.nv.constant0.matmul_kernel)
        /*b9f8*/ 	.short	0x0380
        /*b9fa*/ 	.short	0x0050


	//----- nvinfo : EIATTR_SW_WAR
	.align		4
.L_64:
        /*b9fc*/ 	.byte	0x04, 0x36
        /*b9fe*/ 	.short	(.L_66 - .L_65)
.L_65:
        /*ba00*/ 	.word	0x00000008
.L_66:


//--------------------- .nv.compat                --------------------------
	.section	.nv.compat,"",@"SHT_CUDA_COMPAT_INFO"
	.align	4
        /*0000*/ 	.byte	0x02, 0x02, 0x02, 0x00, 0x02, 0x05, 0x05, 0x00, 0x02, 0x03, 0x00, 0x00, 0x02, 0x06, 0x01, 0x00


//--------------------- .nv.callgraph             --------------------------
	.section	.nv.callgraph,"",@"SHT_CUDA_CALLGRAPH"
	.align	4
	.sectionentsize	8
	.align		4
        /*0000*/ 	.word	0x00000000
	.align		4
        /*0004*/ 	.word	0xffffffff
	.align		4
        /*0008*/ 	.word	0x00000000
	.align		4
        /*000c*/ 	.word	0xfffffffe
	.align		4
        /*0010*/ 	.word	0x00000000
	.align		4
        /*0014*/ 	.word	0xfffffffd
	.align		4
        /*0018*/ 	.word	0x00000000
	.align		4
        /*001c*/ 	.word	0xfffffffc


//--------------------- .text.matmul_kernel       --------------------------
	.section	.text.matmul_kernel,"ax",@progbits
	.align	128
        .global         matmul_kernel
        .type           matmul_kernel,@function
        .size           matmul_kernel,(.L_x_20 - matmul_kernel)
        .other          matmul_kernel,@"STO_CUDA_ENTRY STV_DEFAULT"
matmul_kernel:
.text.matmul_kernel:
[----:B------:R-:W0:Y:S01]  /*0000*/  LDC R1, c[0x0][0x37c] ;  /* 0x0000df00ff017b82 */ /* 0x000e220000000800 */
[----:B------:R-:W1:Y:S01]  /*0010*/  S2R R39, SR_TID.X ;  /* 0x0000000000277919 */ /* 0x000e620000002100 */
[----:B0-----:R-:W-:Y:S01]  /*0020*/  VIADD R1, R1, 0xffffe7f0 ;  /* 0xffffe7f001017836 */ /* 0x001fe20000000000 */
[----:B-1----:R-:W-:-:S13]  /*0030*/  ISETP.GE.U32.AND P0, PT, R39, 0x20, PT ;  /* 0x000000202700780c */ /* 0x002fda0003f06070 */
[----:B------:R-:W-:Y:S02]  /*0040*/  VOTEU.ANY UP0, P0 ;  /* 0x0000000000ff7886 */ /* 0x000fe40000000100 */
[----:B------:R-:W-:Y:S05]  /*0050*/  BRA.U UP0, `(.L_x_0) ;  /* 0x0000000100b87547 */ /* 0x000fea000b800000 */
[----:B------:R-:W0:Y:S01]  /*0060*/  S2UR UR6, SR_CgaCtaId ;  /* 0x00000000000679c3 */ /* 0x000e220000008800 */
[----:B------:R-:W-:Y:S01]  /*0070*/  NOP ;  /* 0x0000000000007918 */ /* 0x000fe20000000000 */
[----:B------:R-:W-:Y:S02]  /*0080*/  UMOV UR4, 0x40 ;  /* 0x0000004000047882 */ /* 0x000fe40000000000 */
[----:B0-----:R-:W-:-:S09]  /*0090*/  ULEA UR4, UR6, UR4, 0x18 ;  /* 0x0000000406047291 */ /* 0x001fd2000f8ec0ff */
[----:B------:R-:W0:Y:S01]  /*00a0*/  LDS.U8 R0, [UR4] ;  /* 0x00000004ff007984 */ /* 0x000e220008000000 */
[----:B------:R-:W-:Y:S02]  /*00b0*/  UMOV UR4, 0x400 ;  /* 0x0000040000047882 */ /* 0x000fe40000000000 */
[----:B------:R-:W-:Y:S01]  /*00c0*/  ULEA UR4, UR6, UR4, 0x18 ;  /* 0x0000000406047291 */ /* 0x000fe2000f8ec0ff */
[----:B0-----:R-:W-:-:S13]  /*00d0*/  ISETP.NE.AND P0, PT, R0, RZ, PT ;  /* 0x000000ff0000720c */ /* 0x001fda0003f05270 */
[----:B------:R-:W-:Y:S05]  /*00e0*/  @P0 BRA `(.L_x_1) ;  /* 0x00000000007c0947 */ /* 0x000fea0003800000 */
[----:B------:R-:W-:-:S13]  /*00f0*/  ELECT P0, URZ, PT ;  /* 0x0000000000ff782f */ /* 0x000fda0003800000 */
[----:B------:R-:W-:Y:S05]  /*0100*/  @!P0 BRA `(.L_x_2) ;  /* 0x0000000000848947 */ /* 0x000fea0003800000 */
[----:B------:R-:W-:Y:S01]  /*0110*/  UMOV UR5, 0x8 ;  /* 0x0000000800057882 */ /* 0x000fe20000000000 */
[----:B------:R-:W-:Y:S02]  /*0120*/  IMAD.MOV.U32 R4, RZ, RZ, 0x1 ;  /* 0x00000001ff047424 */ /* 0x000fe400078e00ff */
[----:B------:R-:W-:Y:S02]  /*0130*/  IMAD.MOV.U32 R5, RZ, RZ, 0xff ;  /* 0x000000ffff057424 */ /* 0x000fe400078e00ff */
[----:B------:R-:W-:Y:S04]  /*0140*/  DEPBAR.LE SB0, 0x36 ;  /* 0x00008d800000791a */ /* 0x000fe80000000000 */
[----:B------:R-:W0:Y:S02]  /*0150*/  UTCATOMSWS.FIND_AND_SET.ALIGN UP1, UR5, UR5 ;  /* 0x00000005000575e3 */ /* 0x000e240008020800 */
[----:B0-----:R-:W-:-:S04]  /*0160*/  PLOP3.LUT P0, PT, PT, PT, UP1, 0x80, 0x8 ;  /* 0x000000000008781c */ /* 0x001fc80003f0f018 */
[----:B------:R-:W-:-:S04]  /*0170*/  SEL R0, RZ, 0xffffffff, !P0 ;  /* 0xffffffffff007807 */ /* 0x000fc80004000000 */
[----:B------:R-:W-:Y:S01]  /*0180*/  ISETP.NE.AND P0, PT, R0, RZ, PT ;  /* 0x000000ff0000720c */ /* 0x000fe20003f05270 */
[----:B------:R-:W-:-:S12]  /*0190*/  IMAD.U32 R0, RZ, RZ, UR5 ;  /* 0x00000005ff007e24 */ /* 0x000fd8000f8e00ff */
[----:B------:R-:W-:Y:S05]  /*01a0*/  @P0 BRA `(.L_x_3) ;  /* 0x0000000000240947 */ /* 0x000fea0003800000 */
.L_x_4:
[----:B------:R-:W-:Y:S05]  /*01b0*/  NANOSLEEP 0x64 ;  /* 0x000000640000795d */ /* 0x000fea0003800000 */
[----:B------:R-:W-:-:S05]  /*01c0*/  UMOV UR5, 0x8 ;  /* 0x0000000800057882 */ /* 0x000fca0000000000 */
[----:B------:R-:W-:Y:S04]  /*01d0*/  DEPBAR.LE SB0, 0x36 ;  /* 0x00008d800000791a */ /* 0x000fe80000000000 */
[----:B------:R-:W0:Y:S02]  /*01e0*/  UTCATOMSWS.FIND_AND_SET.ALIGN UP1, UR5, UR5 ;  /* 0x00000005000575e3 */ /* 0x000e240008020800 */
[----:B0-----:R-:W-:-:S04]  /*01f0*/  PLOP3.LUT P0, PT, PT, PT, UP1, 0x80, 0x8 ;  /* 0x000000000008781c */ /* 0x001fc80003f0f018 */
[----:B------:R-:W-:-:S04]  /*0200*/  SEL R0, RZ, 0xffffffff, !P0 ;  /* 0xffffffffff007807 */ /* 0x000fc80004000000 */
[----:B------:R-:W-:Y:S01]  /*0210*/  ISETP.NE.AND P0, PT, R0, RZ, PT ;  /* 0x000000ff0000720c */ /* 0x000fe20003f05270 */
[----:B------:R-:W-:-:S12]  /*0220*/  IMAD.U32 R0, RZ, RZ, UR5 ;  /* 0x00000005ff007e24 */ /* 0x000fd8000f8e00ff */
[----:B------:R-:W-:Y:S05]  /*0230*/  @!P0 BRA `(.L_x_4) ;  /* 0xfffffffc00dc8947 */ /* 0x000fea000383ffff */
.L_x_3:
[C---:B------:R-:W-:Y:S01]  /*0240*/  VIADD R3, R0.reuse, 0x10 ;  /* 0x0000001000037836 */ /* 0x040fe20000000000 */
[----:B------:R-:W-:Y:S01]  /*0250*/  UMOV UR5, 0x50 ;  /* 0x0000005000057882 */ /* 0x000fe20000000000 */
[----:B------:R-:W-:Y:S01]  /*0260*/  SHF.L.U32 R2, R5, R0, RZ ;  /* 0x0000000005027219 */ /* 0x000fe200000006ff */
[----:B------:R-:W-:Y:S01]  /*0270*/  ULEA UR5, UR6, UR5, 0x18 ;  /* 0x0000000506057291 */ /* 0x000fe2000f8ec0ff */
[----:B------:R-:W-:Y:S01]  /*0280*/  IMAD.SHL.U32 R0, R0, 0x20, RZ ;  /* 0x0000002000007824 */ /* 0x000fe200078e00ff */
[----:B------:R-:W-:-:S04]  /*0290*/  SHF.L.U32 R3, R4, R3, RZ ;  /* 0x0000000304037219 */ /* 0x000fc800000006ff */
[----:B------:R-:W-:-:S05]  /*02a0*/  LOP3.LUT R2, R3, R2, RZ, 0xfc, !PT ;  /* 0x0000000203027212 */ /* 0x000fca00078efcff */
[----:B------:R0:W-:Y:S04]  /*02b0*/  ATOMS.OR RZ, [UR5], R2 ;  /* 0x00000002ffff798c */ /* 0x0001e8000b000005 */
[----:B------:R0:W-:Y:S01]  /*02c0*/  STS [UR4], R0 ;  /* 0x00000000ff007988 */ /* 0x0001e20008000804 */
[----:B------:R-:W-:Y:S05]  /*02d0*/  BRA `(.L_x_2) ;  /* 0x0000000000107947 */ /* 0x000fea0003800000 */
.L_x_1:
[----:B------:R-:W-:Y:S01]  /*02e0*/  IMAD.MOV.U32 R0, RZ, RZ, -0x1 ;  /* 0xffffffffff007424 */ /* 0x000fe200078e00ff */
[----:B------:R-:W-:-:S04]  /*02f0*/  MOV R2, 0x320 ;  /* 0x0000032000027802 */ /* 0x000fc80000000f00 */
[----:B------:R0:W-:Y:S03]  /*0300*/  STS [UR4], R0 ;  /* 0x00000000ff007988 */ /* 0x0001e60008000804 */
[----:B0-----:R-:W-:Y:S05]  /*0310*/  CALL.REL.NOINC `($__internal_1_$__cuda_sm10x_tcgen05_guardrail_trap_phase_invalid_during_alloc) ;  /* 0x0000046c00847944 */ /* 0x001fea0003c00000 */
.L_x_2:
[----:B------:R-:W-:Y:S05]  /*0320*/  WARPSYNC.ALL ;  /* 0x0000000000007948 */ /* 0x000fea0003800000 */
[----:B------:R-:W-:Y:S01]  /*0330*/  NOP ;  /* 0x0000000000007918 */ /* 0x000fe20000000000 */
.L_x_0:
[----:B------:R-:W1:Y:S01]  /*0340*/  LDC.64 R10, c[0x0][0x398] ;  /* 0x0000e600ff0a7b82 */ /* 0x000e620000000a00 */
[----:B------:R-:W2:Y:S01]  /*0350*/  S2R R5, SR_CTAID.X ;  /* 0x0000000000057919 */ /* 0x000ea20000002500 */
[----:B------:R-:W-:Y:S01]  /*0360*/  UMOV UR9, 0x400 ;  /* 0x0000040000097882 */ /* 0x000fe20000000000 */
[----:B------:R-:W3:Y:S01]  /*0370*/  LDCU UR4, c[0x0][0x3a4] ;  /* 0x00007480ff0477ac */ /* 0x000ee20008000800 */
[----:B------:R-:W4:Y:S04]  /*0380*/  LDCU.128 UR12, c[0x0][0x380] ;  /* 0x00007000ff0c77ac */ /* 0x000f280008000c00 */
[----:B------:R-:W0:Y:S02]  /*0390*/  S2UR UR5, SR_CgaCtaId ;  /* 0x00000000000579c3 */ /* 0x000e240000008800 */
[----:B01----:R-:W-:Y:S01]  /*03a0*/  VIADD R0, R11, 0xff ;  /* 0x000000ff0b007836 */ /* 0x003fe20000000000 */
[----:B------:R-:W-:Y:S01]  /*03b0*/  IABS R15, R10 ;  /* 0x0000000a000f7213 */ /* 0x000fe20000000000 */
[----:B------:R-:W-:Y:S03]  /*03c0*/  STL [R1+0x12bc], R11 ;  /* 0x0012bc0b01007387 */ /* 0x000fe60000100800 */
[----:B------:R-:W-:Y:S01]  /*03d0*/  SHF.R.S32.HI R3, RZ, 0x1f, R0 ;  /* 0x0000001fff037819 */ /* 0x000fe20000011400 */
[----:B------:R-:W-:-:S03]  /*03e0*/  ULEA UR9, UR5, UR9, 0x18 ;  /* 0x0000000905097291 */ /* 0x000fc6000f8ec0ff */
[----:B------:R-:W-:Y:S01]  /*03f0*/  LEA.HI R3, R3, R0, RZ, 0x8 ;  /* 0x0000000003037211 */ /* 0x000fe200078f40ff */
[----:B------:R-:W-:Y:S01]  /*0400*/  BAR.SYNC.DEFER_BLOCKING 0x0 ;  /* 0x0000000000007b1d */ /* 0x000fe20000010000 */
[----:B--2---:R-:W-:Y:S02]  /*0410*/  IABS R8, R5 ;  /* 0x0000000500087213 */ /* 0x004fe40000000000 */
[----:B------:R-:W-:-:S05]  /*0420*/  SHF.R.S32.HI R3, RZ, 0x8, R3 ;  /* 0x00000008ff037819 */ /* 0x000fca0000011403 */
[----:B------:R-:W-:-:S05]  /*0430*/  IMAD.SHL.U32 R4, R3, 0x8, RZ ;  /* 0x0000000803047824 */ /* 0x000fca00078e00ff */
[-C--:B------:R-:W-:Y:S02]  /*0440*/  IABS R7, R4.reuse ;  /* 0x0000000400077213 */ /* 0x080fe40000000000 */
[----:B------:R-:W-:Y:S02]  /*0450*/  IABS R12, R4 ;  /* 0x00000004000c7213 */ /* 0x000fe40000000000 */
[----:B------:R-:W0:Y:S01]  /*0460*/  I2F.RP R0, R7 ;  /* 0x0000000700007306 */ /* 0x000e220000209400 */
[----:B------:R-:W1:Y:S07]  /*0470*/  LDS R16, [UR9] ;  /* 0x00000009ff107984 */ /* 0x000e6e0008000800 */
[----:B0-----:R-:W0:Y:S02]  /*0480*/  MUFU.RCP R0, R0 ;  /* 0x0000000000007308 */ /* 0x001e240000001000 */
[----:B0-----:R-:W-:-:S02]  /*0490*/  VIADD R2, R0, 0xffffffe ;  /* 0x0ffffffe00027836 */ /* 0x001fc40000000000 */
[----:B------:R-:W-:-:S04]  /*04a0*/  IMAD.MOV R0, RZ, RZ, -R12 ;  /* 0x000000ffff007224 */ /* 0x000fc800078e0a0c */
[----:B------:R0:W2:Y:S02]  /*04b0*/  F2I.FTZ.U32.TRUNC.NTZ R3, R2 ;  /* 0x0000000200037305 */ /* 0x0000a4000021f000 */
[----:B0-----:R-:W-:Y:S01]  /*04c0*/  IMAD.MOV.U32 R2, RZ, RZ, RZ ;  /* 0x000000ffff027224 */ /* 0x001fe200078e00ff */
[----:B-1----:R-:W-:Y:S01]  /*04d0*/  R2UR UR8, R16 ;  /* 0x00000000100872ca */ /* 0x002fe200000e0000 */
[----:B--2---:R-:W-:-:S04]  /*04e0*/  IMAD.MOV R6, RZ, RZ, -R3 ;  /* 0x000000ffff067224 */ /* 0x004fc800078e0a03 */
[----:B------:R-:W-:Y:S02]  /*04f0*/  IMAD R9, R6, R7, RZ ;  /* 0x0000000706097224 */ /* 0x000fe400078e02ff */
[----:B------:R-:W-:Y:S01]  /*0500*/  IMAD.MOV.U32 R6, RZ, RZ, R8 ;  /* 0x000000ffff067224 */ /* 0x000fe200078e0008 */
[----:B------:R-:W-:Y:S01]  /*0510*/  IABS R8, R11 ;  /* 0x0000000b00087213 */ /* 0x000fe20000000000 */
[----:B------:R-:W-:-:S06]  /*0520*/  IMAD.HI.U32 R3, R3, R9, R2 ;  /* 0x0000000903037227 */ /* 0x000fcc00078e0002 */
[----:B------:R-:W-:-:S04]  /*0530*/  IMAD.HI.U32 R3, R3, R6, RZ ;  /* 0x0000000603037227 */ /* 0x000fc800078e00ff */
[----:B------:R-:W-:Y:S01]  /*0540*/  IMAD R0, R3, R0, R6 ;  /* 0x0000000003007224 */ /* 0x000fe200078e0206 */
[----:B------:R-:W-:Y:S04]  /*0550*/  BAR.SYNC.DEFER_BLOCKING 0x0 ;  /* 0x0000000000007b1d */ /* 0x000fe80000010000 */
[----:B------:R-:W-:-:S13]  /*0560*/  ISETP.GT.U32.AND P1, PT, R7, R0, PT ;  /* 0x000000000700720c */ /* 0x000fda0003f24070 */
[----:B------:R-:W-:Y:S02]  /*0570*/  @!P1 IMAD.IADD R0, R0, 0x1, -R7 ;  /* 0x0000000100009824 */ /* 0x000fe400078e0a07 */
[----:B------:R-:W-:Y:S01]  /*0580*/  @!P1 VIADD R3, R3, 0x1 ;  /* 0x0000000103039836 */ /* 0x000fe20000000000 */
[----:B------:R-:W-:Y:S02]  /*0590*/  ISETP.NE.AND P1, PT, R4, RZ, PT ;  /* 0x000000ff0400720c */ /* 0x000fe40003f25270 */
[----:B------:R-:W-:Y:S02]  /*05a0*/  ISETP.GE.U32.AND P0, PT, R0, R7, PT ;  /* 0x000000070000720c */ /* 0x000fe40003f06070 */
[----:B------:R-:W-:Y:S01]  /*05b0*/  LOP3.LUT R0, R5, R4, RZ, 0x3c, !PT ;  /* 0x0000000405007212 */ /* 0x000fe200078e3cff */
[----:B------:R-:W0:Y:S03]  /*05c0*/  I2F.RP R7, R8 ;  /* 0x0000000800077306 */ /* 0x000e260000209400 */
[----:B------:R-:W-:Y:S01]  /*05d0*/  ISETP.GE.AND P2, PT, R0, RZ, PT ;  /* 0x000000ff0000720c */ /* 0x000fe20003f46270 */
[----:B------:R-:W-:-:S06]  /*05e0*/  VIADD R0, R10, 0x7f ;  /* 0x0000007f0a007836 */ /* 0x000fcc0000000000 */
[----:B------:R-:W-:-:S04]  /*05f0*/  @P0 VIADD R3, R3, 0x1 ;  /* 0x0000000103030836 */ /* 0x000fc80000000000 */
[----:B------:R-:W-:Y:S01]  /*0600*/  IMAD.MOV.U32 R2, RZ, RZ, R3 ;  /* 0x000000ffff027224 */ /* 0x000fe200078e0003 */
[----:B------:R-:W-:Y:S01]  /*0610*/  SHF.R.S32.HI R3, RZ, 0x1f, R0 ;  /* 0x0000001fff037819 */ /* 0x000fe20000011400 */
[----:B0-----:R-:W-:Y:S02]  /*0620*/  MUFU.RCP R7, R7 ;  /* 0x0000000700077308 */ /* 0x001fe40000001000 */
[----:B------:R-:W-:Y:S01]  /*0630*/  @!P2 IMAD.MOV R2, RZ, RZ, -R2 ;  /* 0x000000ffff02a224 */ /* 0x000fe200078e0a02 */
[----:B------:R-:W-:Y:S02]  /*0640*/  @!P1 LOP3.LUT R2, RZ, R4, RZ, 0x33, !PT ;  /* 0x00000004ff029212 */ /* 0x000fe400078e33ff */
[----:B------:R-:W-:-:S03]  /*0650*/  LEA.HI R3, R3, R0, RZ, 0x7 ;  /* 0x0000000003037211 */ /* 0x000fc600078f38ff */
[----:B------:R-:W-:Y:S02]  /*0660*/  IMAD.SHL.U32 R12, R2, 0x8, RZ ;  /* 0x00000008020c7824 */ /* 0x000fe400078e00ff */
[----:B------:R-:W-:-:S03]  /*0670*/  IMAD.MOV R2, RZ, RZ, -R2 ;  /* 0x000000ffff027224 */ /* 0x000fc600078e0a02 */
[----:B------:R-:W-:Y:S01]  /*0680*/  LEA.HI.SX32 R3, R3, -R12, 0x19 ;  /* 0x8000000c03037211 */ /* 0x000fe200078fcaff */
[----:B------:R-:W-:Y:S02]  /*0690*/  IMAD R14, R4, R2, R5 ;  /* 0x00000002040e7224 */ /* 0x000fe400078e0205 */
[----:B------:R-:W-:Y:S01]  /*06a0*/  IMAD.MOV.U32 R2, RZ, RZ, RZ ;  /* 0x000000ffff027224 */ /* 0x000fe200078e00ff */
[----:B------:R-:W-:-:S04]  /*06b0*/  VIMNMX R13, PT, PT, R3, 0x8, PT ;  /* 0x00000008030d7848 */ /* 0x000fc80003fe0100 */
[-C--:B------:R-:W-:Y:S02]  /*06c0*/  IABS R9, R13.reuse ;  /* 0x0000000d00097213 */ /* 0x080fe40000000000 */
[----:B------:R-:W-:Y:S02]  /*06d0*/  IABS R4, R13 ;  /* 0x0000000d00047213 */ /* 0x000fe40000000000 */
[----:B------:R-:W0:Y:S08]  /*06e0*/  I2F.RP R0, R9 ;  /* 0x0000000900007306 */ /* 0x000e300000209400 */
[----:B0-----:R-:W0:Y:S02]  /*06f0*/  MUFU.RCP R0, R0 ;  /* 0x0000000000007308 */ /* 0x001e240000001000 */
[----:B0-----:R-:W-:Y:S01]  /*0700*/  VIADD R3, R0, 0xffffffe ;  /* 0x0ffffffe00037836 */ /* 0x001fe20000000000 */
[----:B------:R-:W-:-:S05]  /*0710*/  IABS R0, R14 ;  /* 0x0000000e00007213 */ /* 0x000fca0000000000 */
[----:B------:R-:W0:Y:S02]  /*0720*/  F2I.FTZ.U32.TRUNC.NTZ R3, R3 ;  /* 0x0000000300037305 */ /* 0x000e24000021f000 */
[----:B0-----:R-:W-:-:S04]  /*0730*/  IMAD.MOV R6, RZ, RZ, -R3 ;  /* 0x000000ffff067224 */ /* 0x001fc800078e0a03 */
[----:B------:R-:W-:Y:S02]  /*0740*/  IMAD R5, R6, R9, RZ ;  /* 0x0000000906057224 */ /* 0x000fe400078e02ff */
[----:B------:R-:W0:Y:S02]  /*0750*/  I2F.RP R6, R15 ;  /* 0x0000000f00067306 */ /* 0x000e240000209400 */
[----:B------:R-:W-:-:S04]  /*0760*/  IMAD.HI.U32 R2, R3, R5, R2 ;  /* 0x0000000503027227 */ /* 0x000fc800078e0002 */
[----:B------:R-:W-:Y:S02]  /*0770*/  IMAD.MOV.U32 R3, RZ, RZ, R0 ;  /* 0x000000ffff037224 */ /* 0x000fe400078e0000 */
[----:B------:R-:W-:Y:S02]  /*0780*/  IMAD.MOV R0, RZ, RZ, -R4 ;  /* 0x000000ffff007224 */ /* 0x000fe400078e0a04 */
[----:B------:R-:W-:-:S04]  /*0790*/  IMAD.HI.U32 R2, R2, R3, RZ ;  /* 0x0000000302027227 */ /* 0x000fc800078e00ff */
[----:B------:R-:W-:Y:S01]  /*07a0*/  IMAD R0, R2, R0, R3 ;  /* 0x0000000002007224 */ /* 0x000fe200078e0203 */
[----:B0-----:R-:W0:Y:S01]  /*07b0*/  MUFU.RCP R6, R6 ;  /* 0x0000000600067308 */ /* 0x001e220000001000 */
[----:B------:R-:W-:-:S03]  /*07c0*/  VIADD R4, R7, 0xffffffe ;  /* 0x0ffffffe07047836 */ /* 0x000fc60000000000 */
[----:B------:R-:W-:-:S04]  /*07d0*/  ISETP.GT.U32.AND P1, PT, R9, R0, PT ;  /* 0x000000000900720c */ /* 0x000fc80003f24070 */
[----:B------:R-:W1:Y:S09]  /*07e0*/  F2I.FTZ.U32.TRUNC.NTZ R5, R4 ;  /* 0x0000000400057305 */ /* 0x000e72000021f000 */
[----:B------:R-:W-:Y:S02]  /*07f0*/  @!P1 IMAD.IADD R0, R0, 0x1, -R9 ;  /* 0x0000000100009824 */ /* 0x000fe400078e0a09 */
[----:B0-----:R-:W-:-:S02]  /*0800*/  VIADD R3, R6, 0xffffffe ;  /* 0x0ffffffe06037836 */ /* 0x001fc40000000000 */
[----:B------:R-:W-:Y:S01]  /*0810*/  @!P1 VIADD R2, R2, 0x1 ;  /* 0x0000000102029836 */ /* 0x000fe20000000000 */
[----:B------:R-:W-:Y:S01]  /*0820*/  ISETP.GE.U32.AND P0, PT, R0, R9, PT ;  /* 0x000000090000720c */ /* 0x000fe20003f06070 */
[----:B-1----:R-:W-:Y:S01]  /*0830*/  IMAD.MOV R9, RZ, RZ, -R5 ;  /* 0x000000ffff097224 */ /* 0x002fe200078e0a05 */
[----:B------:R-:W-:Y:S01]  /*0840*/  LOP3.LUT R0, R14, R13, RZ, 0x3c, !PT ;  /* 0x0000000d0e007212 */ /* 0x000fe200078e3cff */
[----:B------:R-:W0:Y:S01]  /*0850*/  F2I.FTZ.U32.TRUNC.NTZ R3, R3 ;  /* 0x0000000300037305 */ /* 0x000e22000021f000 */
[----:B------:R-:W-:Y:S01]  /*0860*/  ISETP.NE.AND P1, PT, R13, RZ, PT ;  /* 0x000000ff0d00720c */ /* 0x000fe20003f25270 */
[----:B------:R-:W-:Y:S01]  /*0870*/  IMAD R9, R9, R8, RZ ;  /* 0x0000000809097224 */ /* 0x000fe200078e02ff */
[----:B------:R-:W-:Y:S01]  /*0880*/  ISETP.GE.AND P2, PT, R0, RZ, PT ;  /* 0x000000ff0000720c */ /* 0x000fe20003f46270 */
[----:B------:R-:W-:Y:S01]  /*0890*/  IMAD.MOV.U32 R4, RZ, RZ, RZ ;  /* 0x000000ffff047224 */ /* 0x000fe200078e00ff */
[----:B------:R-:W-:-:S03]  /*08a0*/  SHF.R.U32.HI R0, RZ, 0x5, R39 ;  /* 0x00000005ff007819 */ /* 0x000fc60000011627 */
[----:B------:R-:W-:Y:S01]  /*08b0*/  IMAD.HI.U32 R9, R5, R9, R4 ;  /* 0x0000000905097227 */ /* 0x000fe200078e0004 */
[----:B------:R-:W-:-:S03]  /*08c0*/  R2UR UR7, R0 ;  /* 0x00000000000772ca */ /* 0x000fc600000e0000 */
[----:B------:R-:W-:Y:S02]  /*08d0*/  @P0 VIADD R2, R2, 0x1 ;  /* 0x0000000102020836 */ /* 0x000fe40000000000 */
[----:B0-----:R-:W-:Y:S02]  /*08e0*/  IMAD.MOV R6, RZ, RZ, -R3 ;  /* 0x000000ffff067224 */ /* 0x001fe400078e0a03 */
[----:B------:R-:W-:Y:S01]  /*08f0*/  @!P2 IMAD.MOV R2, RZ, RZ, -R2 ;  /* 0x000000ffff02a224 */ /* 0x000fe200078e0a02 */
[----:B------:R-:W-:-:S05]  /*0900*/  @!P1 LOP3.LUT R2, RZ, R13, RZ, 0x33, !PT ;  /* 0x0000000dff029212 */ /* 0x000fca00078e33ff */
[----:B------:R-:W-:Y:S02]  /*0910*/  IMAD.SHL.U32 R0, R2, 0x100, RZ ;  /* 0x0000010002007824 */ /* 0x000fe400078e00ff */
[----:B------:R-:W-:Y:S02]  /*0920*/  IMAD.MOV R38, RZ, RZ, -R2 ;  /* 0x000000ffff267224 */ /* 0x000fe400078e0a02 */
[----:B------:R-:W-:Y:S02]  /*0930*/  IMAD.MOV.U32 R2, RZ, RZ, R6 ;  /* 0x000000ffff027224 */ /* 0x000fe400078e0006 */
[----:B------:R-:W-:Y:S02]  /*0940*/  VIADD R18, R0, 0x1 ;  /* 0x0000000100127836 */ /* 0x000fe40000000000 */
[----:B------:R-:W-:Y:S01]  /*0950*/  IMAD R38, R13, R38, R14 ;  /* 0x000000260d267224 */ /* 0x000fe200078e020e */
[----:B------:R-:W-:Y:S01]  /*0960*/  IABS R14, R0 ;  /* 0x00000000000e7213 */ /* 0x000fe20000000000 */
[----:B------:R-:W-:Y:S01]  /*0970*/  IMAD R91, R2, R15, RZ ;  /* 0x0000000f025b7224 */ /* 0x000fe200078e02ff */
[----:B------:R-:W-:Y:S01]  /*0980*/  IABS R81, R18 ;  /* 0x0000001200517213 */ /* 0x000fe20000000000 */
[----:B------:R-:W-:Y:S01]  /*0990*/  IMAD.MOV.U32 R2, RZ, RZ, RZ ;  /* 0x000000ffff027224 */ /* 0x000fe200078e00ff */
[----:B------:R-:W-:Y:S01]  /*09a0*/  STL [R1+0xf44], R18 ;  /* 0x000f441201007387 */ /* 0x000fe20000100800 */
[----:B------:R-:W-:-:S02]  /*09b0*/  VIADD R7, R0, 0x3 ;  /* 0x0000000300077836 */ /* 0x000fc40000000000 */
[C---:B------:R-:W-:Y:S02]  /*09c0*/  VIADD R17, R0.reuse, 0x2 ;  /* 0x0000000200117836 */ /* 0x040fe40000000000 */
[----:B------:R-:W-:Y:S01]  /*09d0*/  IMAD.HI.U32 R91, R3, R91, R2 ;  /* 0x0000005b035b7227 */ /* 0x000fe200078e0002 */
[----:B------:R-:W-:Y:S02]  /*09e0*/  IABS R23, R7 ;  /* 0x0000000700177213 */ /* 0x000fe40000000000 */
[----:B------:R-:W-:Y:S01]  /*09f0*/  STL [R1+0xf50], R17 ;  /* 0x000f501101007387 */ /* 0x000fe20000100800 */
[----:B------:R-:W-:Y:S01]  /*0a00*/  IMAD.HI.U32 R2, R9, R14, RZ ;  /* 0x0000000e09027227 */ /* 0x000fe200078e00ff */
[----:B------:R-:W-:Y:S02]  /*0a10*/  IABS R82, R17 ;  /* 0x0000001100527213 */ /* 0x000fe40000000000 */
[----:B------:R-:W-:Y:S01]  /*0a20*/  STL [R1+0xf4c], R7 ;  /* 0x000f4c0701007387 */ /* 0x000fe20000100800 */
[----:B------:R-:W-:-:S02]  /*0a30*/  VIADD R6, R0, 0x4 ;  /* 0x0000000400067836 */ /* 0x000fc40000000000 */
[----:B------:R-:W-:-:S03]  /*0a40*/  IMAD.HI.U32 R3, R9, R81, RZ ;  /* 0x0000005109037227 */ /* 0x000fc600078e00ff */
[----:B------:R-:W-:Y:S01]  /*0a50*/  IABS R22, R6 ;  /* 0x0000000600167213 */ /* 0x000fe20000000000 */
[----:B------:R-:W-:Y:S01]  /*0a60*/  IMAD.MOV R5, RZ, RZ, -R2 ;  /* 0x000000ffff057224 */ /* 0x000fe200078e0a02 */
[----:B------:R0:W-:Y:S01]  /*0a70*/  STL [R1+0xf48], R6 ;  /* 0x000f480601007387 */ /* 0x0001e20000100800 */
[----:B------:R-:W-:Y:S02]  /*0a80*/  IMAD.MOV R3, RZ, RZ, -R3 ;  /* 0x000000ffff037224 */ /* 0x000fe400078e0a03 */
[----:B------:R-:W-:Y:S02]  /*0a90*/  IMAD R14, R8, R5, R14 ;  /* 0x00000005080e7224 */ /* 0x000fe400078e020e */
[----:B------:R-:W-:-:S04]  /*0aa0*/  IMAD.HI.U32 R2, R9, R23, RZ ;  /* 0x0000001709027227 */ /* 0x000fc800078e00ff */
[----:B------:R-:W-:Y:S02]  /*0ab0*/  IMAD R81, R8, R3, R81 ;  /* 0x0000000308517224 */ /* 0x000fe400078e0251 */
[C---:B0-----:R-:W-:Y:S02]  /*0ac0*/  VIADD R6, R0.reuse, 0x6 ;  /* 0x0000000600067836 */ /* 0x041fe40000000000 */
[----:B------:R-:W-:Y:S01]  /*0ad0*/  VIADD R5, R0, 0x7 ;  /* 0x0000000700057836 */ /* 0x000fe20000000000 */
[----:B------:R-:W-:Y:S01]  /*0ae0*/  STL [R1+0x137c], R81 ;  /* 0x00137c5101007387 */ /* 0x000fe20000100800 */
[C---:B------:R-:W-:Y:S01]  /*0af0*/  IMAD.HI.U32 R3, R9.reuse, R22, RZ ;  /* 0x0000001609037227 */ /* 0x040fe200078e00ff */
[----:B------:R-:W-:Y:S02]  /*0b00*/  IABS R24, R6 ;  /* 0x0000000600187213 */ /* 0x000fe40000000000 */
[----:B------:R-:W-:Y:S01]  /*0b10*/  IABS R25, R5 ;  /* 0x0000000500197213 */ /* 0x000fe20000000000 */
[----:B------:R-:W-:Y:S01]  /*0b20*/  IMAD.HI.U32 R4, R9, R82, RZ ;  /* 0x0000005209047227 */ /* 0x000fe200078e00ff */
[----:B------:R0:W-:Y:S03]  /*0b30*/  STL [R1+0xf54], R6 ;  /* 0x000f540601007387 */ /* 0x0001e60000100800 */
[----:B------:R-:W-:Y:S01]  /*0b40*/  IMAD.MOV R2, RZ, RZ, -R2 ;  /* 0x000000ffff027224 */ /* 0x000fe200078e0a02 */
[----:B------:R1:W-:Y:S01]  /*0b50*/  STL [R1+0xf58], R5 ;  /* 0x000f580501007387 */ /* 0x0003e20000100800 */
[----:B------:R-:W-:-:S02]  /*0b60*/  IMAD.MOV R3, RZ, RZ, -R3 ;  /* 0x000000ffff037224 */ /* 0x000fc400078e0a03 */
[----:B------:R-:W-:Y:S02]  /*0b70*/  IMAD.MOV R7, RZ, RZ, -R4 ;  /* 0x000000ffff077224 */ /* 0x000fe400078e0a04 */
[----:B------:R-:W-:Y:S02]  /*0b80*/  IMAD R23, R8, R2, R23 ;  /* 0x0000000208177224 */ /* 0x000fe400078e0217 */
[----:B------:R-:W-:-:S04]  /*0b90*/  IMAD.HI.U32 R2, R9, R24, RZ ;  /* 0x0000001809027227 */ /* 0x000fc800078e00ff */
[----:B------:R-:W-:Y:S02]  /*0ba0*/  VIADD R4, R0, 0x8 ;  /* 0x0000000800047836 */ /* 0x000fe40000000000 */
[----:B------:R-:W-:Y:S02]  /*0bb0*/  IMAD R22, R8, R3, R22 ;  /* 0x0000000308167224 */ /* 0x000fe400078e0216 */
[----:B0-----:R-:W-:Y:S01]  /*0bc0*/  VIADD R6, R0, 0xa ;  /* 0x0000000a00067836 */ /* 0x001fe20000000000 */
[----:B------:R0:W-:Y:S01]  /*0bd0*/  STL [R1+0xf5c], R4 ;  /* 0x000f5c0401007387 */ /* 0x0001e20000100800 */
[----:B------:R-:W-:Y:S01]  /*0be0*/  IMAD.HI.U32 R3, R9, R25, RZ ;  /* 0x0000001909037227 */ /* 0x000fe200078e00ff */
[----:B------:R-:W-:Y:S02]  /*0bf0*/  IABS R83, R4 ;  /* 0x0000000400537213 */ /* 0x000fe40000000000 */
[----:B------:R-:W-:Y:S01]  /*0c00*/  IABS R16, R6 ;  /* 0x0000000600107213 */ /* 0x000fe20000000000 */
[----:B------:R-:W-:Y:S01]  /*0c10*/  IMAD R82, R8, R7, R82 ;  /* 0x0000000708527224 */ /* 0x000fe200078e0252 */
[----:B------:R-:W-:Y:S01]  /*0c20*/  STL [R1+0x12c0], R23 ;  /* 0x0012c01701007387 */ /* 0x000fe20000100800 */
[----:B------:R-:W-:-:S02]  /*0c30*/  VIADD R7, R0, 0x9 ;  /* 0x0000000900077836 */ /* 0x000fc40000000000 */
[----:B-1----:R-:W-:Y:S01]  /*0c40*/  IMAD.MOV R5, RZ, RZ, -R2 ;  /* 0x000000ffff057224 */ /* 0x002fe200078e0a02 */
[----:B------:R1:W-:Y:S01]  /*0c50*/  STL [R1+0x12c4], R22 ;  /* 0x0012c41601007387 */ /* 0x0003e20000100800 */
[----:B------:R-:W-:Y:S01]  /*0c60*/  IMAD.MOV R3, RZ, RZ, -R3 ;  /* 0x000000ffff037224 */ /* 0x000fe200078e0a03 */
[----:B------:R-:W-:Y:S01]  /*0c70*/  IABS R84, R7 ;  /* 0x0000000700547213 */ /* 0x000fe20000000000 */
[----:B------:R-:W-:Y:S01]  /*0c80*/  IMAD R24, R8, R5, R24 ;  /* 0x0000000508187224 */ /* 0x000fe200078e0218 */
[----:B------:R2:W-:Y:S01]  /*0c90*/  STL [R1+0xf60], R7 ;  /* 0x000f600701007387 */ /* 0x0005e20000100800 */
[----:B------:R-:W-:Y:S02]  /*0ca0*/  VIADD R5, R0, 0xb ;  /* 0x0000000b00057836 */ /* 0x000fe40000000000 */
[----:B------:R-:W-:Y:S01]  /*0cb0*/  IMAD R25, R8, R3, R25 ;  /* 0x0000000308197224 */ /* 0x000fe200078e0219 */
[----:B------:R3:W-:Y:S01]  /*0cc0*/  STL [R1+0xf64], R6 ;  /* 0x000f640601007387 */ /* 0x0007e20000100800 */
[----:B------:R-:W-:Y:S01]  /*0cd0*/  IMAD.HI.U32 R3, R9, R16, RZ ;  /* 0x0000001009037227 */ /* 0x000fe200078e00ff */
[----:B------:R-:W-:-:S02]  /*0ce0*/  IABS R27, R5 ;  /* 0x00000005001b7213 */ /* 0x000fc40000000000 */
[----:B------:R-:W-:Y:S01]  /*0cf0*/  STL [R1+0x12c8], R24 ;  /* 0x0012c81801007387 */ /* 0x000fe20000100800 */
[----:B0-----:R-:W-:Y:S01]  /*0d00*/  IMAD.HI.U32 R4, R9, R83, RZ ;  /* 0x0000005309047227 */ /* 0x001fe200078e00ff */
[----:B-1----:R-:W-:Y:S02]  /*0d10*/  LOP3.LUT R22, R39, 0x7f, RZ, 0xc0, !PT ;  /* 0x0000007f27167812 */ /* 0x002fe400078ec0ff */
[----:B------:R-:W-:Y:S01]  /*0d20*/  STL [R1+0x12cc], R25 ;  /* 0x0012cc1901007387 */ /* 0x000fe20000100800 */
[C---:B--2---:R-:W-:Y:S02]  /*0d30*/  VIADD R7, R0.reuse, 0xc ;  /* 0x0000000c00077836 */ /* 0x044fe40000000000 */
[----:B---3--:R-:W-:Y:S01]  /*0d40*/  VIADD R6, R0, 0xd ;  /* 0x0000000d00067836 */ /* 0x008fe20000000000 */
[----:B------:R0:W-:Y:S01]  /*0d50*/  STL [R1+0xf68], R5 ;  /* 0x000f680501007387 */ /* 0x0001e20000100800 */
[----:B------:R-:W-:Y:S01]  /*0d60*/  IMAD.HI.U32 R2, R9, R84, RZ ;  /* 0x0000005409027227 */ /* 0x000fe200078e00ff */
[----:B------:R-:W-:-:S02]  /*0d70*/  IABS R26, R7 ;  /* 0x00000007001a7213 */ /* 0x000fc40000000000 */
[----:B------:R-:W-:Y:S01]  /*0d80*/  IABS R28, R6 ;  /* 0x00000006001c7213 */ /* 0x000fe20000000000 */
[----:B------:R-:W-:Y:S01]  /*0d90*/  IMAD.MOV R3, RZ, RZ, -R3 ;  /* 0x000000ffff037224 */ /* 0x000fe200078e0a03 */
[----:B------:R1:W-:Y:S01]  /*0da0*/  STL [R1+0xf6c], R7 ;  /* 0x000f6c0701007387 */ /* 0x0003e20000100800 */
[----:B------:R-:W-:Y:S02]  /*0db0*/  IMAD.MOV R4, RZ, RZ, -R4 ;  /* 0x000000ffff047224 */ /* 0x000fe400078e0a04 */
[----:B------:R-:W-:Y:S01]  /*0dc0*/  IMAD R16, R8, R3, R16 ;  /* 0x0000000308107224 */ /* 0x000fe200078e0210 */
[----:B------:R2:W-:Y:S01]  /*0dd0*/  STL [R1+0xf70], R6 ;  /* 0x000f700601007387 */ /* 0x0005e20000100800 */
[----:B0-----:R-:W-:Y:S02]  /*0de0*/  IMAD.MOV R5, RZ, RZ, -R2 ;  /* 0x000000ffff057224 */ /* 0x001fe400078e0a02 */
[----:B------:R-:W-:-:S04]  /*0df0*/  IMAD.HI.U32 R2, R9, R27, RZ ;  /* 0x0000001b09027227 */ /* 0x000fc800078e00ff */
[----:B-1----:R-:W-:Y:S02]  /*0e00*/  VIADD R7, R0, 0xe ;  /* 0x0000000e00077836 */ /* 0x002fe40000000000 */
[----:B------:R-:W-:Y:S02]  /*0e10*/  IMAD R83, R8, R4, R83 ;  /* 0x0000000408537224 */ /* 0x000fe400078e0253 */
[C---:B------:R-:W-:Y:S01]  /*0e20*/  IMAD.HI.U32 R3, R9.reuse, R26, RZ ;  /* 0x0000001a09037227 */ /* 0x040fe200078e00ff */
[----:B------:R-:W-:Y:S01]  /*0e30*/  IABS R29, R7 ;  /* 0x00000007001d7213 */ /* 0x000fe20000000000 */
[----:B------:R0:W-:Y:S02]  /*0e40*/  STL [R1+0xf74], R7 ;  /* 0x000f740701007387 */ /* 0x0001e40000100800 */
[----:B--2---:R-:W-:Y:S02]  /*0e50*/  VIADD R6, R0, 0xf ;  /* 0x0000000f00067836 */ /* 0x004fe40000000000 */
[----:B------:R-:W-:-:S03]  /*0e60*/  IMAD.HI.U32 R4, R9, R28, RZ ;  /* 0x0000001c09047227 */ /* 0x000fc600078e00ff */
[----:B------:R-:W-:Y:S01]  /*0e70*/  IABS R30, R6 ;  /* 0x00000006001e7213 */ /* 0x000fe20000000000 */
[----:B------:R-:W-:Y:S01]  /*0e80*/  IMAD.MOV R2, RZ, RZ, -R2 ;  /* 0x000000ffff027224 */ /* 0x000fe200078e0a02 */
[----:B------:R1:W-:Y:S01]  /*0e90*/  STL [R1+0xf78], R6 ;  /* 0x000f780601007387 */ /* 0x0003e20000100800 */
[C---:B------:R-:W-:Y:S02]  /*0ea0*/  IMAD R84, R8.reuse, R5, R84 ;  /* 0x0000000508547224 */ /* 0x040fe400078e0254 */
[----:B------:R-:W-:Y:S02]  /*0eb0*/  IMAD.MOV R3, RZ, RZ, -R3 ;  /* 0x000000ffff037224 */ /* 0x000fe400078e0a03 */
[----:B------:R-:W-:Y:S02]  /*0ec0*/  IMAD.MOV R5, RZ, RZ, -R4 ;  /* 0x000000ffff057224 */ /* 0x000fe400078e0a04 */
[C---:B------:R-:W-:Y:S02]  /*0ed0*/  IMAD R27, R8.reuse, R2, R27 ;  /* 0x00000002081b7224 */ /* 0x040fe400078e021b */
[----:B------:R-:W-:-:S02]  /*0ee0*/  IMAD R26, R8, R3, R26 ;  /* 0x00000003081a7224 */ /* 0x000fc400078e021a */
[----:B0-----:R-:W-:Y:S01]  /*0ef0*/  VIADD R7, R0, 0x10 ;  /* 0x0000001000077836 */ /* 0x001fe20000000000 */
[----:B------:R-:W-:Y:S01]  /*0f00*/  STL [R1+0x12d0], R27 ;  /* 0x0012d01b01007387 */ /* 0x000fe20000100800 */
[----:B------:R-:W-:Y:S02]  /*0f10*/  IMAD R28, R8, R5, R28 ;  /* 0x00000005081c7224 */ /* 0x000fe400078e021c */
[C---:B------:R-:W-:Y:S01]  /*0f20*/  IMAD.HI.U32 R2, R9.reuse, R29, RZ ;  /* 0x0000001d09027227 */ /* 0x040fe200078e00ff */
[----:B------:R-:W-:Y:S01]  /*0f30*/  STL [R1+0x12d4], R26 ;  /* 0x0012d41a01007387 */ /* 0x000fe20000100800 */
[----:B------:R-:W-:Y:S02]  /*0f40*/  IABS R85, R7 ;  /* 0x0000000700557213 */ /* 0x000fe40000000000 */
[----:B-1----:R-:W-:Y:S01]  /*0f50*/  VIADD R6, R0, 0x11 ;  /* 0x0000001100067836 */ /* 0x002fe20000000000 */
[----:B------:R-:W-:Y:S01]  /*0f60*/  STL [R1+0x12d8], R28 ;  /* 0x0012d81c01007387 */ /* 0x000fe20000100800 */
[----:B------:R-:W-:-:S03]  /*0f70*/  IMAD.HI.U32 R3, R9, R30, RZ ;  /* 0x0000001e09037227 */ /* 0x000fc600078e00ff */
[----:B------:R-:W-:Y:S01]  /*0f80*/  IABS R86, R6 ;  /* 0x0000000600567213 */ /* 0x000fe20000000000 */
[----:B------:R-:W-:Y:S01]  /*0f90*/  IMAD.MOV R2, RZ, RZ, -R2 ;  /* 0x000000ffff027224 */ /* 0x000fe200078e0a02 */
[----:B------:R-:W-:Y:S01]  /*0fa0*/  STL [R1+0xf7c], R7 ;  /* 0x000f7c0701007387 */ /* 0x000fe20000100800 */
[----:B------:R-:W-:Y:S02]  /*0fb0*/  IMAD.MOV R3, RZ, RZ, -R3 ;  /* 0x000000ffff037224 */ /* 0x000fe400078e0a03 */
[----:B------:R-:W-:Y:S01]  /*0fc0*/  IMAD R29, R8, R2, R29 ;  /* 0x00000002081d7224 */ /* 0x000fe200078e021d */
[----:B------:R0:W-:Y:S01]  /*0fd0*/  STL [R1+0xf80], R6 ;  /* 0x000f800601007387 */ /* 0x0001e20000100800 */
[----:B------:R-:W-:-:S04]  /*0fe0*/  IMAD.HI.U32 R2, R9, R85, RZ ;  /* 0x0000005509027227 */ /* 0x000fc800078e00ff */
[----:B------:R-:W-:Y:S02]  /*0ff0*/  IMAD R30, R8, R3, R30 ;  /* 0x00000003081e7224 */ /* 0x000fe400078e021e */
[C---:B------:R-:W-:Y:S02]  /*1000*/  VIADD R5, R0.reuse, 0x14 ;  /* 0x0000001400057836 */ /* 0x040fe40000000000 */
[C---:B------:R-:W-:Y:S02]  /*1010*/  VIADD R4, R0.reuse, 0x12 ;  /* 0x0000001200047836 */ /* 0x040fe40000000000 */
[----:B0-----:R-:W-:Y:S01]  /*1020*/  VIADD R6, R0, 0x13 ;  /* 0x0000001300067836 */ /* 0x001fe20000000000 */
[----:B------:R-:W-:Y:S01]  /*1030*/  IABS R32, R5 ;  /* 0x0000000500207213 */ /* 0x000fe20000000000 */
[----:B------:R-:W-:Y:S01]  /*1040*/  IMAD.HI.U32 R3, R9, R86, RZ ;  /* 0x0000005609037227 */ /* 0x000fe200078e00ff */
[----:B------:R0:W-:Y:S01]  /*1050*/  STL [R1+0xf88], R4 ;  /* 0x000f880401007387 */ /* 0x0001e20000100800 */
[----:B------:R-:W-:-:S02]  /*1060*/  IABS R17, R4 ;  /* 0x0000000400117213 */ /* 0x000fc40000000000 */
[----:B------:R-:W-:Y:S01]  /*1070*/  IMAD.MOV R2, RZ, RZ, -R2 ;  /* 0x000000ffff027224 */ /* 0x000fe200078e0a02 */
[----:B------:R-:W-:Y:S01]  /*1080*/  IABS R31, R6 ;  /* 0x00000006001f7213 */ /* 0x000fe20000000000 */
[----:B------:R-:W-:Y:S01]  /*1090*/  IMAD.MOV R3, RZ, RZ, -R3 ;  /* 0x000000ffff037224 */ /* 0x000fe200078e0a03 */
[----:B------:R-:W-:Y:S01]  /*10a0*/  STL [R1+0x12dc], R29 ;  /* 0x0012dc1d01007387 */ /* 0x000fe20000100800 */
[C---:B------:R-:W-:Y:S02]  /*10b0*/  IMAD R85, R8.reuse, R2, R85 ;  /* 0x0000000208557224 */ /* 0x040fe400078e0255 */
[----:B------:R-:W-:Y:S01]  /*10c0*/  IMAD R86, R8, R3, R86 ;  /* 0x0000000308567224 */ /* 0x000fe200078e0256 */
[----:B------:R-:W-:Y:S01]  /*10d0*/  STL [R1+0x12e0], R30 ;  /* 0x0012e01e01007387 */ /* 0x000fe20000100800 */
[C---:B------:R-:W-:Y:S02]  /*10e0*/  VIADD R7, R0.reuse, 0x15 ;  /* 0x0000001500077836 */ /* 0x040fe40000000000 */
[C---:B------:R-:W-:Y:S01]  /*10f0*/  IMAD.HI.U32 R2, R9.reuse, R31, RZ ;  /* 0x0000001f09027227 */ /* 0x040fe200078e00ff */
[----:B------:R1:W-:Y:S02]  /*1100*/  STL [R1+0xf8c], R6 ;  /* 0x000f8c0601007387 */ /* 0x0003e40000100800 */
[----:B------:R-:W-:Y:S01]  /*1110*/  IABS R33, R7 ;  /* 0x0000000700217213 */ /* 0x000fe20000000000 */
[C---:B------:R-:W-:Y:S01]  /*1120*/  IMAD.HI.U32 R3, R9.reuse, R32, RZ ;  /* 0x0000002009037227 */ /* 0x040fe200078e00ff */
[----:B------:R2:W-:Y:S03]  /*1130*/  STL [R1+0xf90], R5 ;  /* 0x000f900501007387 */ /* 0x0005e60000100800 */
[----:B0-----:R-:W-:Y:S01]  /*1140*/  IMAD.HI.U32 R4, R9, R17, RZ ;  /* 0x0000001109047227 */ /* 0x001fe200078e00ff */
[----:B------:R-:W-:Y:S03]  /*1150*/  STL [R1+0xf94], R7 ;  /* 0x000f940701007387 */ /* 0x000fe60000100800 */
[----:B-1----:R-:W-:-:S02]  /*1160*/  VIADD R6, R0, 0x16 ;  /* 0x0000001600067836 */ /* 0x002fc40000000000 */
[----:B------:R-:W-:Y:S02]  /*1170*/  IMAD.MOV R2, RZ, RZ, -R2 ;  /* 0x000000ffff027224 */ /* 0x000fe400078e0a02 */
[----:B--2---:R-:W-:Y:S01]  /*1180*/  VIADD R5, R0, 0x17 ;  /* 0x0000001700057836 */ /* 0x004fe20000000000 */
[----:B------:R-:W-:Y:S01]  /*1190*/  IABS R35, R6 ;  /* 0x0000000600237213 */ /* 0x000fe20000000000 */
[----:B------:R-:W-:Y:S01]  /*11a0*/  IMAD.MOV R3, RZ, RZ, -R3 ;  /* 0x000000ffff037224 */ /* 0x000fe200078e0a03 */
[----:B------:R-:W-:Y:S01]  /*11b0*/  STL [R1+0xf9c], R6 ;  /* 0x000f9c0601007387 */ /* 0x000fe20000100800 */
[----:B------:R-:W-:Y:S01]  /*11c0*/  IMAD.MOV R4, RZ, RZ, -R4 ;  /* 0x000000ffff047224 */ /* 0x000fe200078e0a04 */
[----:B------:R-:W-:Y:S01]  /*11d0*/  IABS R34, R5 ;  /* 0x0000000500227213 */ /* 0x000fe20000000000 */
[C---:B------:R-:W-:Y:S01]  /*11e0*/  IMAD R31, R8.reuse, R2, R31 ;  /* 0x00000002081f7224 */ /* 0x040fe200078e021f */
[----:B------:R0:W-:Y:S01]  /*11f0*/  STL [R1+0xf98], R5 ;  /* 0x000f980501007387 */ /* 0x0001e20000100800 */
[----:B------:R-:W-:-:S02]  /*1200*/  IMAD R32, R8, R3, R32 ;  /* 0x0000000308207224 */ /* 0x000fc400078e0220 */
[C---:B------:R-:W-:Y:S01]  /*1210*/  IMAD.HI.U32 R2, R9.reuse, R33, RZ ;  /* 0x0000002109027227 */ /* 0x040fe200078e00ff */
[----:B------:R-:W-:Y:S03]  /*1220*/  STL [R1+0x12e4], R31 ;  /* 0x0012e41f01007387 */ /* 0x000fe60000100800 */
[----:B------:R-:W-:Y:S01]  /*1230*/  IMAD R17, R8, R4, R17 ;  /* 0x0000000408117224 */ /* 0x000fe200078e0211 */
[----:B------:R-:W-:Y:S01]  /*1240*/  STL [R1+0x12e8], R32 ;  /* 0x0012e82001007387 */ /* 0x000fe20000100800 */
[----:B------:R-:W-:-:S04]  /*1250*/  IMAD.HI.U32 R3, R9, R35, RZ ;  /* 0x0000002309037227 */ /* 0x000fc800078e00ff */
[----:B0-----:R-:W-:Y:S02]  /*1260*/  VIADD R5, R0, 0x18 ;  /* 0x0000001800057836 */ /* 0x001fe40000000000 */
[----:B------:R-:W-:-:S03]  /*1270*/  IMAD.HI.U32 R4, R9, R34, RZ ;  /* 0x0000002209047227 */ /* 0x000fc600078e00ff */
[----:B------:R0:W-:Y:S01]  /*1280*/  STL [R1+0xfa4], R5 ;  /* 0x000fa40501007387 */ /* 0x0001e20000100800 */
[----:B------:R-:W-:Y:S01]  /*1290*/  IMAD.MOV R2, RZ, RZ, -R2 ;  /* 0x000000ffff027224 */ /* 0x000fe200078e0a02 */
[----:B------:R-:W-:Y:S01]  /*12a0*/  IABS R90, R5 ;  /* 0x00000005005a7213 */ /* 0x000fe20000000000 */
[----:B------:R-:W-:Y:S02]  /*12b0*/  IMAD.MOV R3, RZ, RZ, -R3 ;  /* 0x000000ffff037224 */ /* 0x000fe400078e0a03 */
[C---:B------:R-:W-:Y:S02]  /*12c0*/  VIADD R6, R0.reuse, 0x19 ;  /* 0x0000001900067836 */ /* 0x040fe40000000000 */
[----:B------:R-:W-:Y:S02]  /*12d0*/  VIADD R7, R0, 0x1a ;  /* 0x0000001a00077836 */ /* 0x000fe40000000000 */
[C---:B------:R-:W-:Y:S01]  /*12e0*/  IMAD R33, R8.reuse, R2, R33 ;  /* 0x0000000208217224 */ /* 0x040fe200078e0221 */
[----:B------:R1:W-:Y:S01]  /*12f0*/  STL [R1+0xfa0], R6 ;  /* 0x000fa00601007387 */ /* 0x0003e20000100800 */
[----:B0-----:R-:W-:Y:S01]  /*1300*/  IMAD.MOV R5, RZ, RZ, -R4 ;  /* 0x000000ffff057224 */ /* 0x001fe200078e0a04 */
[----:B------:R-:W-:Y:S01]  /*1310*/  IABS R87, R6 ;  /* 0x0000000600577213 */ /* 0x000fe20000000000 */
[C---:B------:R-:W-:Y:S01]  /*1320*/  IMAD R35, R8.reuse, R3, R35 ;  /* 0x0000000308237224 */ /* 0x040fe200078e0223 */
[----:B------:R-:W-:Y:S01]  /*1330*/  IABS R18, R7 ;  /* 0x0000000700127213 */ /* 0x000fe20000000000 */
[----:B------:R-:W-:Y:S01]  /*1340*/  IMAD R34, R8, R5, R34 ;  /* 0x0000000508227224 */ /* 0x000fe200078e0222 */
[----:B------:R-:W-:Y:S01]  /*1350*/  STL [R1+0x12ec], R33 ;  /* 0x0012ec2101007387 */ /* 0x000fe20000100800 */
[----:B------:R-:W-:-:S03]  /*1360*/  IMAD.HI.U32 R2, R9, R90, RZ ;  /* 0x0000005a09027227 */ /* 0x000fc600078e00ff */
[----:B------:R-:W-:Y:S01]  /*1370*/  STL [R1+0x12f0], R35 ;  /* 0x0012f02301007387 */ /* 0x000fe20000100800 */
[C---:B-1----:R-:W-:Y:S02]  /*1380*/  VIADD R6, R0.reuse, 0x1b ;  /* 0x0000001b00067836 */ /* 0x042fe40000000000 */
[----:B------:R-:W-:Y:S01]  /*1390*/  IMAD.MOV R5, RZ, RZ, -R2 ;  /* 0x000000ffff057224 */ /* 0x000fe200078e0a02 */
[----:B------:R-:W-:Y:S01]  /*13a0*/  STL [R1+0x12f4], R34 ;  /* 0x0012f42201007387 */ /* 0x000fe20000100800 */
[----:B------:R-:W-:Y:S01]  /*13b0*/  VIADD R4, R0, 0x1c ;  /* 0x0000001c00047836 */ /* 0x000fe20000000000 */
[----:B------:R-:W-:Y:S01]  /*13c0*/  IABS R36, R6 ;  /* 0x0000000600247213 */ /* 0x000fe20000000000 */
[C---:B------:R-:W-:Y:S01]  /*13d0*/  IMAD.HI.U32 R3, R9.reuse, R87, RZ ;  /* 0x0000005709037227 */ /* 0x040fe200078e00ff */
[----:B------:R0:W-:Y:S02]  /*13e0*/  STL [R1+0xfac], R7 ;  /* 0x000fac0701007387 */ /* 0x0001e40000100800 */
[----:B------:R-:W-:Y:S01]  /*13f0*/  IABS R93, R4 ;  /* 0x00000004005d7213 */ /* 0x000fe20000000000 */
[----:B------:R-:W-:Y:S01]  /*1400*/  IMAD.HI.U32 R2, R9, R18, RZ ;  /* 0x0000001209027227 */ /* 0x000fe200078e00ff */
[----:B------:R1:W-:Y:S03]  /*1410*/  STL [R1+0xfa8], R6 ;  /* 0x000fa80601007387 */ /* 0x0003e60000100800 */
[----:B------:R-:W-:Y:S01]  /*1420*/  IMAD R90, R8, R5, R90 ;  /* 0x00000005085a7224 */ /* 0x000fe200078e025a */
[----:B------:R2:W-:Y:S01]  /*1430*/  STL [R1+0xfb4], R4 ;  /* 0x000fb40401007387 */ /* 0x0005e20000100800 */
[----:B------:R-:W-:-:S02]  /*1440*/  IMAD.MOV R3, RZ, RZ, -R3 ;  /* 0x000000ffff037224 */ /* 0x000fc400078e0a03 */
[----:B0-----:R-:W-:Y:S02]  /*1450*/  VIADD R7, R0, 0x1d ;  /* 0x0000001d00077836 */ /* 0x001fe40000000000 */
[----:B------:R-:W-:Y:S02]  /*1460*/  IMAD.MOV R5, RZ, RZ, -R2 ;  /* 0x000000ffff057224 */ /* 0x000fe400078e0a02 */
[----:B------:R-:W-:Y:S01]  /*1470*/  IMAD R87, R8, R3, R87 ;  /* 0x0000000308577224 */ /* 0x000fe200078e0257 */
[----:B------:R-:W-:Y:S01]  /*1480*/  IABS R2, R7 ;  /* 0x0000000700027213 */ /* 0x000fe20000000000 */
[----:B-1----:R-:W-:Y:S01]  /*1490*/  VIADD R6, R0, 0x1e ;  /* 0x0000001e00067836 */ /* 0x002fe20000000000 */
[----:B------:R-:W-:Y:S01]  /*14a0*/  STL [R1+0xfb0], R7 ;  /* 0x000fb00701007387 */ /* 0x000fe20000100800 */
[----:B------:R-:W-:-:S03]  /*14b0*/  IMAD.HI.U32 R3, R9, R36, RZ ;  /* 0x0000002409037227 */ /* 0x000fc600078e00ff */
[----:B------:R0:W-:Y:S01]  /*14c0*/  STL [R1+0xfbc], R6 ;  /* 0x000fbc0601007387 */ /* 0x0001e20000100800 */
[----:B------:R-:W-:Y:S02]  /*14d0*/  IMAD R18, R8, R5, R18 ;  /* 0x0000000508127224 */ /* 0x000fe400078e0212 */
[----:B--2---:R-:W-:-:S03]  /*14e0*/  IMAD.HI.U32 R4, R9, R93, RZ ;  /* 0x0000005d09047227 */ /* 0x004fc600078e00ff */
[----:B------:R1:W-:Y:S01]  /*14f0*/  STL [R1+0x1378], R18 ;  /* 0x0013781201007387 */ /* 0x0003e20000100800 */
[----:B------:R-:W-:Y:S02]  /*1500*/  IMAD.MOV.U32 R5, RZ, RZ, R2 ;  /* 0x000000ffff057224 */ /* 0x000fe400078e0002 */
[----:B------:R-:W-:Y:S01]  /*1510*/  IMAD.MOV R3, RZ, RZ, -R3 ;  /* 0x000000ffff037224 */ /* 0x000fe200078e0a03 */
[----:B0-----:R-:W-:Y:S01]  /*1520*/  IABS R6, R6 ;  /* 0x0000000600067213 */ /* 0x001fe20000000000 */
[----:B------:R-:W-:Y:S02]  /*1530*/  IMAD.MOV R4, RZ, RZ, -R4 ;  /* 0x000000ffff047224 */ /* 0x000fe400078e0a04 */
[----:B------:R-:W-:-:S04]  /*1540*/  IMAD.HI.U32 R2, R9, R5, RZ ;  /* 0x0000000509027227 */ /* 0x000fc800078e00ff */
[----:B------:R-:W-:Y:S02]  /*1550*/  IMAD.IADD R38, R12, 0x1, R38 ;  /* 0x000000010c267824 */ /* 0x000fe400078e0226 */
[C---:B------:R-:W-:Y:S02]  /*1560*/  IMAD R36, R8.reuse, R3, R36 ;  /* 0x0000000308247224 */ /* 0x040fe400078e0224 */
[----:B------:R-:W-:Y:S02]  /*1570*/  IMAD R93, R8, R4, R93 ;  /* 0x00000004085d7224 */ /* 0x000fe400078e025d */
[C---:B------:R-:W-:Y:S01]  /*1580*/  VIADD R12, R0.reuse, 0x1f ;  /* 0x0000001f000c7836 */ /* 0x040fe20000000000 */
[----:B------:R-:W-:Y:S01]  /*1590*/  STL [R1+0x12f8], R36 ;  /* 0x0012f82401007387 */ /* 0x000fe20000100800 */
[----:B------:R-:W-:Y:S02]  /*15a0*/  IMAD.MOV R2, RZ, RZ, -R2 ;  /* 0x000000ffff027224 */ /* 0x000fe400078e0a02 */
[----:B------:R-:W-:Y:S01]  /*15b0*/  IMAD.MOV.U32 R4, RZ, RZ, R6 ;  /* 0x000000ffff047224 */ /* 0x000fe200078e0006 */
[----:B------:R-:W-:Y:S01]  /*15c0*/  STL [R1+0x12fc], R93 ;  /* 0x0012fc5d01007387 */ /* 0x000fe20000100800 */
[C---:B------:R-:W-:Y:S01]  /*15d0*/  VIADD R11, R0.reuse, 0x20 ;  /* 0x00000020000b7836 */ /* 0x040fe20000000000 */
[----:B------:R-:W-:Y:S01]  /*15e0*/  IABS R6, R12 ;  /* 0x0000000c00067213 */ /* 0x000fe20000000000 */
[----:B------:R-:W-:Y:S01]  /*15f0*/  VIADD R7, R0, 0x21 ;  /* 0x0000002100077836 */ /* 0x000fe20000000000 */
[----:B------:R-:W-:Y:S01]  /*1600*/  STL [R1+0xfb8], R12 ;  /* 0x000fb80c01007387 */ /* 0x000fe20000100800 */
[----:B------:R-:W-:Y:S01]  /*1610*/  IMAD R2, R8, R2, R5 ;  /* 0x0000000208027224 */ /* 0x000fe200078e0205 */
[----:B------:R-:W-:Y:S01]  /*1620*/  IABS R88, R11 ;  /* 0x0000000b00587213 */ /* 0x000fe20000000000 */
[----:B------:R-:W-:Y:S01]  /*1630*/  IMAD.HI.U32 R3, R9, R4, RZ ;  /* 0x0000000409037227 */ /* 0x000fe200078e00ff */
[----:B------:R0:W-:Y:S01]  /*1640*/  STL [R1+0xfd4], R11 ;  /* 0x000fd40b01007387 */ /* 0x0001e20000100800 */
[----:B------:R-:W-:-:S02]  /*1650*/  IABS R89, R7 ;  /* 0x0000000700597213 */ /* 0x000fc40000000000 */
[----:B------:R-:W-:Y:S01]  /*1660*/  IMAD.MOV R3, RZ, RZ, -R3 ;  /* 0x000000ffff037224 */ /* 0x000fe200078e0a03 */
[----:B------:R2:W-:Y:S01]  /*1670*/  STL [R1+0xfd0], R7 ;  /* 0x000fd00701007387 */ /* 0x0005e20000100800 */
[----:B-1----:R-:W-:Y:S02]  /*1680*/  VIADD R18, R0, 0x75 ;  /* 0x0000007500127836 */ /* 0x002fe40000000000 */
[----:B------:R-:W-:Y:S01]  /*1690*/  IMAD R4, R8, R3, R4 ;  /* 0x0000000308047224 */ /* 0x000fe200078e0204 */
[----:B------:R1:W-:Y:S01]  /*16a0*/  STL [R1], R2 ;  /* 0x0000000201007387 */ /* 0x0003e20000100800 */
[----:B------:R-:W-:Y:S01]  /*16b0*/  IMAD.HI.U32 R3, R9, R88, RZ ;  /* 0x0000005809037227 */ /* 0x000fe200078e00ff */
[----:B------:R-:W-:Y:S02]  /*16c0*/  IABS R37, R18 ;  /* 0x0000001200257213 */ /* 0x000fe40000000000 */
[----:B------:R3:W-:Y:S01]  /*16d0*/  STL [R1+0x4], R4 ;  /* 0x0000040401007387 */ /* 0x0007e20000100800 */
[----:B0-----:R-:W-:-:S02]  /*16e0*/  VIADD R11, R0, 0x22 ;  /* 0x00000022000b7836 */ /* 0x001fc40000000000 */
[----:B--2---:R-:W-:Y:S02]  /*16f0*/  VIADD R7, R0, 0x23 ;  /* 0x0000002300077836 */ /* 0x004fe40000000000 */
[----:B------:R-:W-:Y:S01]  /*1700*/  IMAD.MOV R3, RZ, RZ, -R3 ;  /* 0x000000ffff037224 */ /* 0x000fe200078e0a03 */
[----:B------:R-:W-:Y:S01]  /*1710*/  IABS R21, R11 ;  /* 0x0000000b00157213 */ /* 0x000fe20000000000 */
[C---:B-1----:R-:W-:Y:S01]  /*1720*/  IMAD.HI.U32 R2, R9.reuse, R6, RZ ;  /* 0x0000000609027227 */ /* 0x042fe200078e00ff */
[----:B------:R0:W-:Y:S03]  /*1730*/  STL [R1+0x1024], R11 ;  /* 0x0010240b01007387 */ /* 0x0001e60000100800 */
[----:B------:R-:W-:Y:S01]  /*1740*/  IMAD.MOV R5, RZ, RZ, -R2 ;  /* 0x000000ffff057224 */ /* 0x000fe200078e0a02 */
[----:B------:R1:W-:Y:S01]  /*1750*/  STL [R1+0xfe4], R7 ;  /* 0x000fe40701007387 */ /* 0x0003e20000100800 */
[----:B---3--:R-:W-:-:S04]  /*1760*/  IMAD.HI.U32 R4, R9, R89, RZ ;  /* 0x0000005909047227 */ /* 0x008fc800078e00ff */
[----:B------:R-:W-:Y:S01]  /*1770*/  IMAD R2, R8, R5, R6 ;  /* 0x0000000508027224 */ /* 0x000fe200078e0206 */
[----:B------:R-:W-:Y:S01]  /*1780*/  IABS R6, R7 ;  /* 0x0000000700067213 */ /* 0x000fe20000000000 */
[C---:B------:R-:W-:Y:S02]  /*1790*/  VIADD R5, R0.reuse, 0x24 ;  /* 0x0000002400057836 */ /* 0x040fe40000000000 */
[----:B------:R-:W-:Y:S01]  /*17a0*/  IMAD.MOV R4, RZ, RZ, -R4 ;  /* 0x000000ffff047224 */ /* 0x000fe200078e0a04 */
[----:B------:R2:W-:Y:S01]  /*17b0*/  STL [R1+0x8], R2 ;  /* 0x0000080201007387 */ /* 0x0005e20000100800 */
[C---:B0-----:R-:W-:Y:S02]  /*17c0*/  VIADD R11, R0.reuse, 0x25 ;  /* 0x00000025000b7836 */ /* 0x041fe40000000000 */
[----:B-1----:R-:W-:Y:S01]  /*17d0*/  VIADD R7, R0, 0x26 ;  /* 0x0000002600077836 */ /* 0x002fe20000000000 */
[----:B------:R0:W-:Y:S01]  /*17e0*/  STL [R1+0x1074], R5 ;  /* 0x0010740501007387 */ /* 0x0001e20000100800 */
[C---:B------:R-:W-:Y:S01]  /*17f0*/  IMAD R88, R8.reuse, R3, R88 ;  /* 0x0000000308587224 */ /* 0x040fe200078e0258 */
[----:B------:R-:W-:Y:S01]  /*1800*/  IABS R12, R11 ;  /* 0x0000000b000c7213 */ /* 0x000fe20000000000 */
[----:B------:R-:W-:Y:S01]  /*1810*/  IMAD R89, R8, R4, R89 ;  /* 0x0000000408597224 */ /* 0x000fe200078e0259 */
[----:B------:R-:W-:Y:S01]  /*1820*/  STL [R1+0x1048], R11 ;  /* 0x0010480b01007387 */ /* 0x000fe20000100800 */
[----:B------:R-:W-:Y:S01]  /*1830*/  IMAD.HI.U32 R3, R9, R6, RZ ;  /* 0x0000000609037227 */ /* 0x000fe200078e00ff */
[----:B------:R-:W-:-:S02]  /*1840*/  IABS R13, R7 ;  /* 0x00000007000d7213 */ /* 0x000fc40000000000 */
[----:B------:R1:W-:Y:S01]  /*1850*/  STL [R1+0x108c], R7 ;  /* 0x00108c0701007387 */ /* 0x0003e20000100800 */
[----:B--2---:R-:W-:Y:S01]  /*1860*/  IMAD.HI.U32 R2, R9, R21, RZ ;  /* 0x0000001509027227 */ /* 0x004fe200078e00ff */
[----:B0-----:R-:W-:-:S03]  /*1870*/  IABS R5, R5 ;  /* 0x0000000500057213 */ /* 0x001fc60000000000 */
[----:B------:R-:W-:Y:S02]  /*1880*/  IMAD.MOV R4, RZ, RZ, -R2 ;  /* 0x000000ffff047224 */ /* 0x000fe400078e0a02 */
[----:B------:R-:W-:Y:S02]  /*1890*/  IMAD.MOV.U32 R2, RZ, RZ, R5 ;  /* 0x000000ffff027224 */ /* 0x000fe400078e0005 */
[----:B------:R-:W-:Y:S02]  /*18a0*/  IMAD R21, R8, R4, R21 ;  /* 0x0000000408157224 */ /* 0x000fe400078e0215 */
[----:B-1----:R-:W-:Y:S02]  /*18b0*/  IMAD.MOV R7, RZ, RZ, -R3 ;  /* 0x000000ffff077224 */ /* 0x002fe400078e0a03 */
[----:B------:R-:W-:Y:S02]  /*18c0*/  IMAD.MOV.U32 R4, RZ, RZ, R12 ;  /* 0x000000ffff047224 */ /* 0x000fe400078e000c */
[----:B------:R-:W-:-:S04]  /*18d0*/  IMAD.HI.U32 R5, R9, R2, RZ ;  /* 0x0000000209057227 */ /* 0x000fc800078e00ff */
[----:B------:R-:W-:Y:S02]  /*18e0*/  VIADD R12, R0, 0x27 ;  /* 0x00000027000c7836 */ /* 0x000fe40000000000 */
[----:B------:R-:W-:Y:S02]  /*18f0*/  IMAD R6, R8, R7, R6 ;  /* 0x0000000708067224 */ /* 0x000fe400078e0206 */
[----:B------:R-:W-:Y:S02]  /*1900*/  IMAD.MOV.U32 R3, RZ, RZ, R13 ;  /* 0x000000ffff037224 */ /* 0x000fe400078e000d */
[----:B------:R-:W-:Y:S01]  /*1910*/  IMAD.HI.U32 R7, R9, R4, RZ ;  /* 0x0000000409077227 */ /* 0x000fe200078e00ff */
[----:B------:R0:W-:Y:S03]  /*1920*/  STL [R1+0xc], R6 ;  /* 0x00000c0601007387 */ /* 0x0001e60000100800 */
[----:B------:R-:W-:Y:S01]  /*1930*/  IMAD.MOV R13, RZ, RZ, -R5 ;  /* 0x000000ffff0d7224 */ /* 0x000fe200078e0a05 */
[----:B------:R-:W-:Y:S01]  /*1940*/  IABS R5, R12 ;  /* 0x0000000c00057213 */ /* 0x000fe20000000000 */
[----:B------:R-:W-:Y:S01]  /*1950*/  IMAD.MOV R7, RZ, RZ, -R7 ;  /* 0x000000ffff077224 */ /* 0x000fe200078e0a07 */
[----:B------:R1:W-:Y:S01]  /*1960*/  STL [R1+0x1084], R12 ;  /* 0x0010840c01007387 */ /* 0x0003e20000100800 */
[----:B------:R-:W-:-:S02]  /*1970*/  VIADD R11, R0, 0x28 ;  /* 0x00000028000b7836 */ /* 0x000fc40000000000 */
[----:B------:R-:W-:Y:S02]  /*1980*/  VIADD R93, R0, 0xa9 ;  /* 0x000000a9005d7836 */ /* 0x000fe40000000000 */
[----:B0-----:R-:W-:Y:S01]  /*1990*/  IMAD.HI.U32 R6, R9, R3, RZ ;  /* 0x0000000309067227 */ /* 0x001fe200078e00ff */
[----:B------:R0:W-:Y:S01]  /*19a0*/  STL [R1+0x10e0], R11 ;  /* 0x0010e00b01007387 */ /* 0x0001e20000100800 */
[----:B------:R-:W-:Y:S02]  /*19b0*/  IABS R63, R11 ;  /* 0x0000000b003f7213 */ /* 0x000fe40000000000 */
[----:B------:R-:W-:Y:S01]  /*19c0*/  IMAD.MOV R6, RZ, RZ, -R6 ;  /* 0x000000ffff067224 */ /* 0x000fe200078e0a06 */
[----:B------:R-:W-:Y:S01]  /*19d0*/  IABS R53, R93 ;  /* 0x0000005d00357213 */ /* 0x000fe20000000000 */
[----:B-1----:R-:W-:Y:S02]  /*19e0*/  IMAD R12, R8, R13, R2 ;  /* 0x0000000d080c7224 */ /* 0x002fe400078e0202 */
[----:B------:R-:W-:-:S02]  /*19f0*/  IMAD.MOV.U32 R2, RZ, RZ, R5 ;  /* 0x000000ffff027224 */ /* 0x000fc400078e0005 */
[C---:B------:R-:W-:Y:S01]  /*1a00*/  IMAD R5, R8.reuse, R7, R4 ;  /* 0x0000000708057224 */ /* 0x040fe200078e0204 */
[----:B------:R1:W-:Y:S01]  /*1a10*/  STL [R1+0x14], R12 ;  /* 0x0000140c01007387 */ /* 0x0003e20000100800 */
[----:B------:R-:W-:Y:S02]  /*1a20*/  IMAD R3, R8, R6, R3 ;  /* 0x0000000608037224 */ /* 0x000fe400078e0203 */
[C---:B------:R-:W-:Y:S01]  /*1a30*/  VIADD R4, R0.reuse, 0x29 ;  /* 0x0000002900047836 */ /* 0x040fe20000000000 */
[----:B------:R2:W-:Y:S01]  /*1a40*/  STL [R1+0x10], R5 ;  /* 0x0000100501007387 */ /* 0x0005e20000100800 */
[C---:B0-----:R-:W-:Y:S02]  /*1a50*/  VIADD R11, R0.reuse, 0x2a ;  /* 0x0000002a000b7836 */ /* 0x041fe40000000000 */
[C---:B------:R-:W-:Y:S01]  /*1a60*/  VIADD R7, R0.reuse, 0x2b ;  /* 0x0000002b00077836 */ /* 0x040fe20000000000 */
[----:B------:R0:W-:Y:S01]  /*1a70*/  STL [R1+0x18], R3 ;  /* 0x0000180301007387 */ /* 0x0001e20000100800 */
[----:B------:R-:W-:Y:S01]  /*1a80*/  IABS R64, R4 ;  /* 0x0000000400407213 */ /* 0x000fe20000000000 */
[C---:B------:R-:W-:Y:S01]  /*1a90*/  VIADD R6, R0.reuse, 0x2c ;  /* 0x0000002c00067836 */ /* 0x040fe20000000000 */
[----:B------:R-:W-:Y:S01]  /*1aa0*/  IABS R20, R11 ;  /* 0x0000000b00147213 */ /* 0x000fe20000000000 */
[----:B------:R3:W-:Y:S01]  /*1ab0*/  STL [R1+0x10d8], R4 ;  /* 0x0010d80401007387 */ /* 0x0007e20000100800 */
[----:B-1----:R-:W-:-:S02]  /*1ac0*/  VIADD R12, R0, 0x2f ;  /* 0x0000002f000c7836 */ /* 0x002fc40000000000 */
[C---:B--2---:R-:W-:Y:S01]  /*1ad0*/  IMAD.HI.U32 R5, R9.reuse, R2, RZ ;  /* 0x0000000209057227 */ /* 0x044fe200078e00ff */
[----:B------:R-:W-:Y:S01]  /*1ae0*/  STL [R1+0x1128], R11 ;  /* 0x0011280b01007387 */ /* 0x000fe20000100800 */
[----:B0-----:R-:W-:Y:S02]  /*1af0*/  IABS R3, R7 ;  /* 0x0000000700037213 */ /* 0x001fe40000000000 */
[----:B------:R-:W-:Y:S01]  /*1b00*/  IMAD.MOV R5, RZ, RZ, -R5 ;  /* 0x000000ffff057224 */ /* 0x000fe200078e0a05 */
[----:B------:R-:W-:Y:S01]  /*1b10*/  STL [R1+0x1124], R7 ;  /* 0x0011240701007387 */ /* 0x000fe20000100800 */
[----:B------:R-:W-:Y:S02]  /*1b20*/  VIADD R13, R0, 0x36 ;  /* 0x00000036000d7836 */ /* 0x000fe40000000000 */
[----:B------:R-:W-:Y:S02]  /*1b30*/  IMAD R2, R8, R5, R2 ;  /* 0x0000000508027224 */ /* 0x000fe400078e0202 */
[----:B---3--:R-:W-:-:S03]  /*1b40*/  IMAD.HI.U32 R4, R9, R63, RZ ;  /* 0x0000003f09047227 */ /* 0x008fc600078e00ff */
[----:B------:R0:W-:Y:S01]  /*1b50*/  STL [R1+0x1c], R2 ;  /* 0x00001c0201007387 */ /* 0x0001e20000100800 */
[----:B------:R-:W-:Y:S02]  /*1b60*/  IMAD.MOV R4, RZ, RZ, -R4 ;  /* 0x000000ffff047224 */ /* 0x000fe400078e0a04 */
[C---:B------:R-:W-:Y:S01]  /*1b70*/  IMAD.HI.U32 R5, R9.reuse, R20, RZ ;  /* 0x0000001409057227 */ /* 0x040fe200078e00ff */
[----:B------:R1:W-:Y:S03]  /*1b80*/  STL [R1+0x1104], R6 ;  /* 0x0011040601007387 */ /* 0x0003e60000100800 */
[----:B------:R-:W-:Y:S02]  /*1b90*/  IMAD R63, R8, R4, R63 ;  /* 0x00000004083f7224 */ /* 0x000fe400078e023f */
[----:B------:R-:W-:-:S04]  /*1ba0*/  IMAD.HI.U32 R4, R9, R3, RZ ;  /* 0x0000000309047227 */ /* 0x000fc800078e00ff */
[----:B0-----:R-:W-:Y:S01]  /*1bb0*/  IMAD.HI.U32 R2, R9, R64, RZ ;  /* 0x0000004009027227 */ /* 0x001fe200078e00ff */
[----:B-1----:R-:W-:-:S03]  /*1bc0*/  IABS R6, R6 ;  /* 0x0000000600067213 */ /* 0x002fc60000000000 */
[----:B------:R-:W-:Y:S02]  /*1bd0*/  IMAD.MOV R2, RZ, RZ, -R2 ;  /* 0x000000ffff027224 */ /* 0x000fe400078e0a02 */
[----:B------:R-:W-:Y:S02]  /*1be0*/  VIADD R7, R0, 0x2d ;  /* 0x0000002d00077836 */ /* 0x000fe40000000000 */
[----:B------:R-:W-:Y:S02]  /*1bf0*/  IMAD.MOV R5, RZ, RZ, -R5 ;  /* 0x000000ffff057224 */ /* 0x000fe400078e0a05 */
[----:B------:R-:W-:Y:S01]  /*1c00*/  IMAD.MOV R4, RZ, RZ, -R4 ;  /* 0x000000ffff047224 */ /* 0x000fe200078e0a04 */
[----:B------:R0:W-:Y:S01]  /*1c10*/  STL [R1+0x1100], R7 ;  /* 0x0011000701007387 */ /* 0x0001e20000100800 */
[C---:B------:R-:W-:Y:S01]  /*1c20*/  IMAD R64, R8.reuse, R2, R64 ;  /* 0x0000000208407224 */ /* 0x040fe200078e0240 */
[----:B------:R-:W-:Y:S01]  /*1c30*/  IABS R2, R7 ;  /* 0x0000000700027213 */ /* 0x000fe20000000000 */
[----:B------:R-:W-:-:S02]  /*1c40*/  IMAD R20, R8, R5, R20 ;  /* 0x0000000508147224 */ /* 0x000fc400078e0214 */
[----:B------:R-:W-:Y:S02]  /*1c50*/  IMAD R3, R8, R4, R3 ;  /* 0x0000000408037224 */ /* 0x000fe400078e0203 */
[C---:B------:R-:W-:Y:S02]  /*1c60*/  VIADD R5, R0.reuse, 0x2e ;  /* 0x0000002e00057836 */ /* 0x040fe40000000000 */
[C---:B------:R-:W-:Y:S01]  /*1c70*/  IMAD.HI.U32 R4, R9.reuse, R2, RZ ;  /* 0x0000000209047227 */ /* 0x040fe200078e00ff */
[----:B------:R1:W-:Y:S03]  /*1c80*/  STL [R1+0x20], R3 ;  /* 0x0000200301007387 */ /* 0x0003e60000100800 */
[----:B0-----:R-:W-:Y:S01]  /*1c90*/  IMAD.HI.U32 R7, R9, R6, RZ ;  /* 0x0000000609077227 */ /* 0x001fe200078e00ff */
[----:B------:R0:W-:Y:S03]  /*1ca0*/  STL [R1+0x10d4], R5 ;  /* 0x0010d40501007387 */ /* 0x0001e60000100800 */
[----:B------:R-:W-:Y:S01]  /*1cb0*/  IMAD.MOV R7, RZ, RZ, -R7 ;  /* 0x000000ffff077224 */ /* 0x000fe200078e0a07 */
[----:B------:R-:W-:Y:S01]  /*1cc0*/  STL [R1+0x10d0], R12 ;  /* 0x0010d00c01007387 */ /* 0x000fe20000100800 */
[----:B------:R-:W-:Y:S01]  /*1cd0*/  VIADD R11, R0, 0x30 ;  /* 0x00000030000b7836 */ /* 0x000fe20000000000 */
[----:B-1----:R-:W-:Y:S01]  /*1ce0*/  IABS R3, R12 ;  /* 0x0000000c00037213 */ /* 0x002fe20000000000 */
[----:B------:R-:W-:-:S02]  /*1cf0*/  IMAD R6, R8, R7, R6 ;  /* 0x0000000708067224 */ /* 0x000fc400078e0206 */
[----:B------:R-:W-:Y:S01]  /*1d00*/  IMAD.MOV R4, RZ, RZ, -R4 ;  /* 0x000000ffff047224 */ /* 0x000fe200078e0a04 */
[----:B0-----:R-:W-:Y:S01]  /*1d10*/  IABS R5, R5 ;  /* 0x0000000500057213 */ /* 0x001fe20000000000 */
[----:B------:R0:W-:Y:S01]  /*1d20*/  STL [R1+0x10f0], R11 ;  /* 0x0010f00b01007387 */ /* 0x0001e20000100800 */
[----:B------:R-:W-:Y:S01]  /*1d30*/  IABS R65, R11 ;  /* 0x0000000b00417213 */ /* 0x000fe20000000000 */
[----:B------:R-:W-:Y:S02]  /*1d40*/  IMAD R2, R8, R4, R2 ;  /* 0x0000000408027224 */ /* 0x000fe400078e0202 */
[----:B------:R1:W-:Y:S01]  /*1d50*/  STL [R1+0x24], R6 ;  /* 0x0000240601007387 */ /* 0x0003e20000100800 */
[----:B------:R-:W-:-:S03]  /*1d60*/  IMAD.HI.U32 R4, R9, R3, RZ ;  /* 0x0000000309047227 */ /* 0x000fc600078e00ff */
[----:B------:R-:W-:Y:S01]  /*1d70*/  STL [R1+0x28], R2 ;  /* 0x0000280201007387 */ /* 0x000fe20000100800 */
[----:B------:R-:W-:Y:S02]  /*1d80*/  IMAD.MOV R4, RZ, RZ, -R4 ;  /* 0x000000ffff047224 */ /* 0x000fe400078e0a04 */
[C---:B0-----:R-:W-:Y:S02]  /*1d90*/  VIADD R11, R0.reuse, 0x31 ;  /* 0x00000031000b7836 */ /* 0x041fe40000000000 */
[----:B------:R-:W-:Y:S02]  /*1da0*/  VIADD R7, R0, 0x32 ;  /* 0x0000003200077836 */ /* 0x000fe40000000000 */
[----:B-1----:R-:W-:Y:S01]  /*1db0*/  IMAD.HI.U32 R6, R9, R5, RZ ;  /* 0x0000000509067227 */ /* 0x002fe200078e00ff */
[----:B------:R0:W-:Y:S01]  /*1dc0*/  STL [R1+0x10b8], R11 ;  /* 0x0010b80b01007387 */ /* 0x0001e20000100800 */
[----:B------:R-:W-:Y:S02]  /*1dd0*/  IABS R66, R11 ;  /* 0x0000000b00427213 */ /* 0x000fe40000000000 */
[----:B------:R-:W-:Y:S01]  /*1de0*/  IMAD.MOV R6, RZ, RZ, -R6 ;  /* 0x000000ffff067224 */ /* 0x000fe200078e0a06 */
[----:B------:R1:W-:Y:S01]  /*1df0*/  STL [R1+0x10c0], R7 ;  /* 0x0010c00701007387 */ /* 0x0003e20000100800 */
[C---:B------:R-:W-:Y:S01]  /*1e00*/  IMAD R3, R8.reuse, R4, R3 ;  /* 0x0000000408037224 */ /* 0x040fe200078e0203 */
[----:B------:R-:W-:Y:S01]  /*1e10*/  IABS R19, R7 ;  /* 0x0000000700137213 */ /* 0x000fe20000000000 */
[----:B------:R-:W-:-:S02]  /*1e20*/  IMAD R5, R8, R6, R5 ;  /* 0x0000000608057224 */ /* 0x000fc400078e0205 */
[C---:B------:R-:W-:Y:S02]  /*1e30*/  VIADD R6, R0.reuse, 0x34 ;  /* 0x0000003400067836 */ /* 0x040fe40000000000 */
[----:B0-----:R-:W-:Y:S01]  /*1e40*/  VIADD R11, R0, 0x33 ;  /* 0x00000033000b7836 */ /* 0x001fe20000000000 */
[----:B------:R0:W-:Y:S01]  /*1e50*/  STL [R1+0x2c], R5 ;  /* 0x00002c0501007387 */ /* 0x0001e20000100800 */
[----:B------:R-:W-:-:S03]  /*1e60*/  IMAD.HI.U32 R2, R9, R65, RZ ;  /* 0x0000004109027227 */ /* 0x000fc600078e00ff */
[----:B------:R2:W-:Y:S01]  /*1e70*/  STL [R1+0x40], R3 ;  /* 0x0000400301007387 */ /* 0x0005e20000100800 */
[----:B------:R-:W-:Y:S01]  /*1e80*/  IMAD.MOV R2, RZ, RZ, -R2 ;  /* 0x000000ffff027224 */ /* 0x000fe200078e0a02 */
[----:B------:R-:W-:Y:S01]  /*1e90*/  IABS R4, R11 ;  /* 0x0000000b00047213 */ /* 0x000fe20000000000 */
[----:B-1----:R-:W-:Y:S01]  /*1ea0*/  VIADD R7, R0, 0x35 ;  /* 0x0000003500077836 */ /* 0x002fe20000000000 */
[----:B------:R-:W-:Y:S01]  /*1eb0*/  STL [R1+0x1080], R11 ;  /* 0x0010800b01007387 */ /* 0x000fe20000100800 */
[----:B------:R-:W-:Y:S02]  /*1ec0*/  IMAD R65, R8, R2, R65 ;  /* 0x0000000208417224 */ /* 0x000fe400078e0241 */
[C---:B0-----:R-:W-:Y:S01]  /*1ed0*/  IMAD.HI.U32 R5, R9.reuse, R66, RZ ;  /* 0x0000004209057227 */ /* 0x041fe200078e00ff */
[----:B------:R0:W-:Y:S01]  /*1ee0*/  STL [R1+0x1098], R6 ;  /* 0x0010980601007387 */ /* 0x0001e20000100800 */
[----:B------:R-:W-:Y:S02]  /*1ef0*/  IABS R2, R7 ;  /* 0x0000000700027213 */ /* 0x000fe40000000000 */
[C---:B------:R-:W-:Y:S01]  /*1f00*/  IMAD.HI.U32 R12, R9.reuse, R4, RZ ;  /* 0x00000004090c7227 */ /* 0x040fe200078e00ff */
[----:B------:R1:W-:Y:S03]  /*1f10*/  STL [R1+0x1094], R7 ;  /* 0x0010940701007387 */ /* 0x0003e60000100800 */
[----:B--2---:R-:W-:Y:S01]  /*1f20*/  IMAD.HI.U32 R3, R9, R19, RZ ;  /* 0x0000001309037227 */ /* 0x004fe200078e00ff */
[----:B------:R-:W-:Y:S01]  /*1f30*/  STL [R1+0x106c], R13 ;  /* 0x00106c0d01007387 */ /* 0x000fe20000100800 */
[----:B0-----:R-:W-:-:S02]  /*1f40*/  IABS R6, R6 ;  /* 0x0000000600067213 */ /* 0x001fc40000000000 */
[----:B------:R-:W-:Y:S02]  /*1f50*/  IMAD.MOV R5, RZ, RZ, -R5 ;  /* 0x000000ffff057224 */ /* 0x000fe400078e0a05 */
[----:B------:R-:W-:Y:S02]  /*1f60*/  IMAD.MOV R12, RZ, RZ, -R12 ;  /* 0x000000ffff0c7224 */ /* 0x000fe400078e0a0c */
[----:B-1----:R-:W-:-:S04]  /*1f70*/  IMAD.HI.U32 R7, R9, R6, RZ ;  /* 0x0000000609077227 */ /* 0x002fc800078e00ff */
[----:B------:R-:W-:Y:S02]  /*1f80*/  IMAD.MOV R3, RZ, RZ, -R3 ;  /* 0x000000ffff037224 */ /* 0x000fe400078e0a03 */
[----:B------:R-:W-:Y:S02]  /*1f90*/  IMAD.MOV R7, RZ, RZ, -R7 ;  /* 0x000000ffff077224 */ /* 0x000fe400078e0a07 */
[----:B------:R-:W-:Y:S02]  /*1fa0*/  IMAD R66, R8, R5, R66 ;  /* 0x0000000508427224 */ /* 0x000fe400078e0242 */
[----:B------:R-:W-:Y:S02]  /*1fb0*/  VIADD R11, R0, 0x37 ;  /* 0x00000037000b7836 */ /* 0x000fe40000000000 */
[----:B------:R-:W-:-:S03]  /*1fc0*/  IMAD.HI.U32 R5, R9, R2, RZ ;  /* 0x0000000209057227 */ /* 0x000fc600078e00ff */
[----:B------:R-:W-:Y:S01]  /*1fd0*/  STL [R1+0x1064], R11 ;  /* 0x0010640b01007387 */ /* 0x000fe20000100800 */
[C---:B------:R-:W-:Y:S01]  /*1fe0*/  IMAD R12, R8.reuse, R12, R4 ;  /* 0x0000000c080c7224 */ /* 0x040fe200078e0204 */
[----:B------:R-:W-:Y:S01]  /*1ff0*/  IABS R4, R11 ;  /* 0x0000000b00047213 */ /* 0x000fe20000000000 */
[C---:B------:R-:W-:Y:S01]  /*2000*/  IMAD R19, R8.reuse, R3, R19 ;  /* 0x0000000308137224 */ /* 0x040fe200078e0213 */
[----:B------:R-:W-:Y:S01]  /*2010*/  IABS R3, R13 ;  /* 0x0000000d00037213 */ /* 0x000fe20000000000 */
[----:B------:R-:W-:Y:S01]  /*2020*/  IMAD R6, R8, R7, R6 ;  /* 0x0000000708067224 */ /* 0x000fe200078e0206 */
[----:B------:R0:W-:Y:S01]  /*2030*/  STL [R1+0x30], R12 ;  /* 0x0000300c01007387 */ /* 0x0001e20000100800 */
[----:B------:R-:W-:Y:S02]  /*2040*/  IMAD.MOV R5, RZ, RZ, -R5 ;  /* 0x000000ffff057224 */ /* 0x000fe400078e0a05 */
[----:B------:R-:W-:Y:S01]  /*2050*/  VIADD R7, R0, 0x3a ;  /* 0x0000003a00077836 */ /* 0x000fe20000000000 */
[----:B------:R1:W-:Y:S01]  /*2060*/  STL [R1+0x44], R6 ;  /* 0x0000440601007387 */ /* 0x0003e20000100800 */
[----:B------:R-:W-:-:S02]  /*2070*/  IMAD R2, R8, R5, R2 ;  /* 0x0000000508027224 */ /* 0x000fc400078e0202 */
[----:B------:R-:W-:-:S03]  /*2080*/  IMAD.HI.U32 R5, R9, R4, RZ ;  /* 0x0000000409057227 */ /* 0x000fc600078e00ff */
[----:B------:R2:W-:Y:S01]  /*2090*/  STL [R1+0x54], R2 ;  /* 0x0000540201007387 */ /* 0x0005e20000100800 */
[C---:B0-----:R-:W-:Y:S02]  /*20a0*/  VIADD R12, R0.reuse, 0x38 ;  /* 0x00000038000c7836 */ /* 0x041fe40000000000 */
[----:B------:R-:W-:Y:S02]  /*20b0*/  VIADD R11, R0, 0x39 ;  /* 0x00000039000b7836 */ /* 0x000fe40000000000 */
[----:B-1----:R-:W-:Y:S01]  /*20c0*/  IMAD.HI.U32 R6, R9, R3, RZ ;  /* 0x0000000309067227 */ /* 0x002fe200078e00ff */
[----:B------:R-:W-:Y:S01]  /*20d0*/  STL [R1+0x1044], R12 ;  /* 0x0010440c01007387 */ /* 0x000fe20000100800 */
[----:B------:R-:W-:Y:S02]  /*20e0*/  IABS R67, R12 ;  /* 0x0000000c00437213 */ /* 0x000fe40000000000 */
[----:B------:R-:W-:Y:S01]  /*20f0*/  IMAD.MOV R6, RZ, RZ, -R6 ;  /* 0x000000ffff067224 */ /* 0x000fe200078e0a06 */
[----:B------:R-:W-:Y:S01]  /*2100*/  IABS R68, R11 ;  /* 0x0000000b00447213 */ /* 0x000fe20000000000 */
[----:B------:R-:W-:Y:S01]  /*2110*/  IMAD.MOV R5, RZ, RZ, -R5 ;  /* 0x000000ffff057224 */ /* 0x000fe200078e0a05 */
[----:B--2---:R-:W-:Y:S01]  /*2120*/  IABS R2, R7 ;  /* 0x0000000700027213 */ /* 0x004fe20000000000 */
[C---:B------:R-:W-:Y:S01]  /*2130*/  IMAD R3, R8.reuse, R6, R3 ;  /* 0x0000000608037224 */ /* 0x040fe200078e0203 */
[----:B------:R-:W-:Y:S01]  /*2140*/  STL [R1+0x103c], R11 ;  /* 0x00103c0b01007387 */ /* 0x000fe20000100800 */
[----:B------:R-:W-:-:S02]  /*2150*/  IMAD R4, R8, R5, R4 ;  /* 0x0000000508047224 */ /* 0x000fc400078e0204 */
[----:B------:R-:W-:Y:S01]  /*2160*/  IMAD.HI.U32 R5, R9, R68, RZ ;  /* 0x0000004409057227 */ /* 0x000fe200078e00ff */
[----:B------:R0:W-:Y:S03]  /*2170*/  STL [R1+0x1054], R7 ;  /* 0x0010540701007387 */ /* 0x0001e60000100800 */
[----:B------:R-:W-:Y:S01]  /*2180*/  IMAD.MOV R5, RZ, RZ, -R5 ;  /* 0x000000ffff057224 */ /* 0x000fe200078e0a05 */
[----:B------:R1:W-:Y:S01]  /*2190*/  STL [R1+0x5c], R3 ;  /* 0x00005c0301007387 */ /* 0x0003e20000100800 */
[----:B------:R-:W-:Y:S02]  /*21a0*/  VIADD R6, R0, 0x3c ;  /* 0x0000003c00067836 */ /* 0x000fe40000000000 */
[----:B------:R-:W-:Y:S01]  /*21b0*/  IMAD R68, R8, R5, R68 ;  /* 0x0000000508447224 */ /* 0x000fe200078e0244 */
[----:B------:R2:W-:Y:S01]  /*21c0*/  STL [R1+0x8c], R4 ;  /* 0x00008c0401007387 */ /* 0x0005e20000100800 */
[----:B------:R-:W-:-:S02]  /*21d0*/  VIADD R5, R0, 0x3d ;  /* 0x0000003d00057836 */ /* 0x000fc40000000000 */
[C---:B0-----:R-:W-:Y:S02]  /*21e0*/  VIADD R7, R0.reuse, 0x3b ;  /* 0x0000003b00077836 */ /* 0x041fe40000000000 */
[----:B------:R-:W-:Y:S02]  /*21f0*/  VIADD R13, R0, 0x3e ;  /* 0x0000003e000d7836 */ /* 0x000fe40000000000 */
[C---:B-1----:R-:W-:Y:S01]  /*2200*/  IMAD.HI.U32 R3, R9.reuse, R67, RZ ;  /* 0x0000004309037227 */ /* 0x042fe200078e00ff */
[----:B------:R0:W-:Y:S03]  /*2210*/  STL [R1+0x100c], R7 ;  /* 0x00100c0701007387 */ /* 0x0001e60000100800 */
[----:B--2---:R-:W-:Y:S01]  /*2220*/  IMAD.HI.U32 R4, R9, R2, RZ ;  /* 0x0000000209047227 */ /* 0x004fe200078e00ff */
[----:B------:R1:W-:Y:S03]  /*2230*/  STL [R1+0x1014], R6 ;  /* 0x0010140601007387 */ /* 0x0003e60000100800 */
[----:B------:R-:W-:-:S02]  /*2240*/  IMAD.MOV R4, RZ, RZ, -R4 ;  /* 0x000000ffff047224 */ /* 0x000fc400078e0a04 */
[----:B------:R-:W-:Y:S01]  /*2250*/  IMAD.MOV R3, RZ, RZ, -R3 ;  /* 0x000000ffff037224 */ /* 0x000fe200078e0a03 */
[----:B0-----:R-:W-:Y:S01]  /*2260*/  IABS R7, R7 ;  /* 0x0000000700077213 */ /* 0x001fe20000000000 */
[C---:B------:R-:W-:Y:S01]  /*2270*/  IMAD R2, R8.reuse, R4, R2 ;  /* 0x0000000408027224 */ /* 0x040fe200078e0202 */
[----:B------:R-:W-:Y:S01]  /*2280*/  IABS R4, R13 ;  /* 0x0000000d00047213 */ /* 0x000fe20000000000 */
[----:B------:R-:W-:Y:S01]  /*2290*/  IMAD R67, R8, R3, R67 ;  /* 0x0000000308437224 */ /* 0x000fe200078e0243 */
[----:B------:R-:W-:Y:S01]  /*22a0*/  IABS R3, R6 ;  /* 0x0000000600037213 */ /* 0x000fe20000000000 */
[----:B------:R-:W-:Y:S01]  /*22b0*/  IMAD.HI.U32 R12, R9, R7, RZ ;  /* 0x00000007090c7227 */ /* 0x000fe200078e00ff */
[----:B------:R0:W-:Y:S01]  /*22c0*/  STL [R1+0x90], R2 ;  /* 0x0000900201007387 */ /* 0x0001e20000100800 */
[----:B-1----:R-:W-:Y:S02]  /*22d0*/  IABS R6, R5 ;  /* 0x0000000500067213 */ /* 0x002fe40000000000 */
[----:B------:R-:W-:Y:S01]  /*22e0*/  IMAD.MOV R12, RZ, RZ, -R12 ;  /* 0x000000ffff0c7224 */ /* 0x000fe200078e0a0c */
[----:B------:R1:W-:Y:S01]  /*22f0*/  STL [R1+0xfe0], R5 ;  /* 0x000fe00501007387 */ /* 0x0003e20000100800 */
[----:B------:R-:W-:-:S02]  /*2300*/  VIADD R11, R0, 0x3f ;  /* 0x0000003f000b7836 */ /* 0x000fc40000000000 */
[----:B------:R-:W-:Y:S01]  /*2310*/  IMAD R7, R8, R12, R7 ;  /* 0x0000000c08077224 */ /* 0x000fe200078e0207 */
[----:B------:R2:W-:Y:S01]  /*2320*/  STL [R1+0xffc], R13 ;  /* 0x000ffc0d01007387 */ /* 0x0005e20000100800 */
[C---:B------:R-:W-:Y:S01]  /*2330*/  VIADD R12, R0.reuse, 0x40 ;  /* 0x00000040000c7836 */ /* 0x040fe20000000000 */
[----:B0-----:R-:W-:Y:S01]  /*2340*/  IABS R2, R11 ;  /* 0x0000000b00027213 */ /* 0x001fe20000000000 */
[C---:B------:R-:W-:Y:S01]  /*2350*/  VIADD R36, R0.reuse, 0xb0 ;  /* 0x000000b000247836 */ /* 0x040fe20000000000 */
[----:B------:R-:W-:Y:S01]  /*2360*/  STL [R1+0xff8], R11 ;  /* 0x000ff80b01007387 */ /* 0x000fe20000100800 */
[----:B------:R-:W-:Y:S01]  /*2370*/  VIADD R35, R0, 0xb1 ;  /* 0x000000b100237836 */ /* 0x000fe20000000000 */
[----:B------:R-:W-:Y:S01]  /*2380*/  IABS R69, R12 ;  /* 0x0000000c00457213 */ /* 0x000fe20000000000 */
[----:B-1----:R-:W-:Y:S01]  /*2390*/  IMAD.HI.U32 R5, R9, R3, RZ ;  /* 0x0000000309057227 */ /* 0x002fe200078e00ff */
[----:B------:R0:W-:Y:S01]  /*23a0*/  STL [R1+0xb0], R7 ;  /* 0x0000b00701007387 */ /* 0x0001e20000100800 */
[----:B------:R-:W-:-:S02]  /*23b0*/  IABS R54, R36 ;  /* 0x0000002400367213 */ /* 0x000fc40000000000 */
[----:B------:R-:W-:Y:S01]  /*23c0*/  IMAD.MOV R5, RZ, RZ, -R5 ;  /* 0x000000ffff057224 */ /* 0x000fe200078e0a05 */
[----:B------:R-:W-:Y:S01]  /*23d0*/  IABS R55, R35 ;  /* 0x0000002300377213 */ /* 0x000fe20000000000 */
[----:B--2---:R-:W-:Y:S02]  /*23e0*/  VIADD R13, R0, 0x45 ;  /* 0x00000045000d7836 */ /* 0x004fe40000000000 */
[----:B------:R-:W-:Y:S02]  /*23f0*/  IMAD R3, R8, R5, R3 ;  /* 0x0000000508037224 */ /* 0x000fe400078e0203 */
[----:B------:R-:W-:-:S03]  /*2400*/  IMAD.HI.U32 R5, R9, R4, RZ ;  /* 0x0000000409057227 */ /* 0x000fc600078e00ff */
[----:B------:R1:W-:Y:S01]  /*2410*/  STL [R1+0xb4], R3 ;  /* 0x0000b40301007387 */ /* 0x0003e20000100800 */
[----:B0-----:R-:W-:-:S03]  /*2420*/  IMAD.HI.U32 R7, R9, R6, RZ ;  /* 0x0000000609077227 */ /* 0x001fc600078e00ff */
[----:B------:R-:W-:Y:S01]  /*2430*/  STL [R1+0xfd8], R12 ;  /* 0x000fd80c01007387 */ /* 0x000fe20000100800 */
[----:B------:R-:W-:Y:S02]  /*2440*/  IMAD.MOV R7, RZ, RZ, -R7 ;  /* 0x000000ffff077224 */ /* 0x000fe400078e0a07 */
[----:B------:R-:W-:Y:S02]  /*2450*/  VIADD R11, R0, 0x41 ;  /* 0x00000041000b7836 */ /* 0x000fe40000000000 */
[----:B------:R-:W-:Y:S02]  /*2460*/  IMAD.MOV R5, RZ, RZ, -R5 ;  /* 0x000000ffff057224 */ /* 0x000fe400078e0a05 */
[----:B-1----:R-:W-:Y:S01]  /*2470*/  IMAD.HI.U32 R3, R9, R2, RZ ;  /* 0x0000000209037227 */ /* 0x002fe200078e00ff */
[----:B------:R0:W-:Y:S01]  /*2480*/  STL [R1+0xfdc], R11 ;  /* 0x000fdc0b01007387 */ /* 0x0001e20000100800 */
[----:B------:R-:W-:Y:S02]  /*2490*/  IABS R70, R11 ;  /* 0x0000000b00467213 */ /* 0x000fe40000000000 */
[----:B------:R-:W-:-:S02]  /*24a0*/  IMAD.MOV R3, RZ, RZ, -R3 ;  /* 0x000000ffff037224 */ /* 0x000fc400078e0a03 */
[C---:B------:R-:W-:Y:S02]  /*24b0*/  IMAD R6, R8.reuse, R7, R6 ;  /* 0x0000000708067224 */ /* 0x040fe400078e0206 */
[C---:B------:R-:W-:Y:S02]  /*24c0*/  IMAD R5, R8.reuse, R5, R4 ;  /* 0x0000000508057224 */ /* 0x040fe400078e0204 */
[----:B------:R-:W-:Y:S01]  /*24d0*/  IMAD R2, R8, R3, R2 ;  /* 0x0000000308027224 */ /* 0x000fe200078e0202 */
[----:B------:R1:W-:Y:S01]  /*24e0*/  STL [R1+0xd4], R6 ;  /* 0x0000d40601007387 */ /* 0x0003e20000100800 */
[C---:B------:R-:W-:Y:S02]  /*24f0*/  VIADD R4, R0.reuse, 0x42 ;  /* 0x0000004200047836 */ /* 0x040fe40000000000 */
[C---:B------:R-:W-:Y:S01]  /*2500*/  VIADD R7, R0.reuse, 0x44 ;  /* 0x0000004400077836 */ /* 0x040fe20000000000 */
[----:B------:R2:W-:Y:S01]  /*2510*/  STL [R1+0xe0], R5 ;  /* 0x0000e00501007387 */ /* 0x0005e20000100800 */
[----:B0-----:R-:W-:-:S02]  /*2520*/  VIADD R11, R0, 0x46 ;  /* 0x00000046000b7836 */ /* 0x001fc40000000000 */
[C---:B------:R-:W-:Y:S01]  /*2530*/  VIADD R34, R0.reuse, 0xb8 ;  /* 0x000000b800227836 */ /* 0x040fe20000000000 */
[----:B------:R0:W-:Y:S01]  /*2540*/  STL [R1+0x108], R2 ;  /* 0x0001080201007387 */ /* 0x0001e20000100800 */
[----:B------:R-:W-:Y:S01]  /*2550*/  IABS R3, R7 ;  /* 0x0000000700037213 */ /* 0x000fe20000000000 */
[C---:B-1----:R-:W-:Y:S02]  /*2560*/  VIADD R6, R0.reuse, 0x43 ;  /* 0x0000004300067836 */ /* 0x042fe40000000000 */
[----:B------:R1:W-:Y:S01]  /*2570*/  STL [R1+0xfc4], R4 ;  /* 0x000fc40401007387 */ /* 0x0003e20000100800 */
[----:B------:R-:W-:Y:S01]  /*2580*/  VIADD R33, R0, 0xb9 ;  /* 0x000000b900217836 */ /* 0x000fe20000000000 */
[----:B------:R-:W-:Y:S01]  /*2590*/  IABS R56, R34 ;  /* 0x0000002200387213 */ /* 0x000fe20000000000 */
[----:B--2---:R-:W-:Y:S01]  /*25a0*/  IMAD.HI.U32 R5, R9, R69, RZ ;  /* 0x0000004509057227 */ /* 0x004fe200078e00ff */
[----:B------:R2:W-:Y:S01]  /*25b0*/  STL [R1+0xfc0], R6 ;  /* 0x000fc00601007387 */ /* 0x0005e20000100800 */
[----:B0-----:R-:W-:-:S02]  /*25c0*/  IABS R2, R4 ;  /* 0x0000000400027213 */ /* 0x001fc40000000000 */
[----:B------:R-:W-:Y:S01]  /*25d0*/  IMAD.MOV R5, RZ, RZ, -R5 ;  /* 0x000000ffff057224 */ /* 0x000fe200078e0a05 */
[----:B------:R0:W-:Y:S01]  /*25e0*/  STL [R1+0x1020], R7 ;  /* 0x0010200701007387 */ /* 0x0001e20000100800 */
[----:B------:R-:W-:Y:S01]  /*25f0*/  IABS R57, R33 ;  /* 0x0000002100397213 */ /* 0x000fe20000000000 */
[C---:B-1----:R-:W-:Y:S02]  /*2600*/  IMAD.HI.U32 R4, R9.reuse, R70, RZ ;  /* 0x0000004609047227 */ /* 0x042fe400078e00ff */
[----:B------:R-:W-:Y:S01]  /*2610*/  STL [R1+0xff0], R13 ;  /* 0x000ff00d01007387 */ /* 0x000fe20000100800 */
[----:B--2---:R-:W-:Y:S01]  /*2620*/  IABS R6, R6 ;  /* 0x0000000600067213 */ /* 0x004fe20000000000 */
[C---:B------:R-:W-:Y:S02]  /*2630*/  IMAD.HI.U32 R12, R9.reuse, R2, RZ ;  /* 0x00000002090c7227 */ /* 0x040fe400078e00ff */
[----:B------:R1:W-:Y:S02]  /*2640*/  STL [R1+0xff4], R11 ;  /* 0x000ff40b01007387 */ /* 0x0003e40000100800 */
[----:B0-----:R-:W-:-:S04]  /*2650*/  IMAD.HI.U32 R7, R9, R6, RZ ;  /* 0x0000000609077227 */ /* 0x001fc800078e00ff */
[----:B------:R-:W-:Y:S02]  /*2660*/  IMAD.MOV R12, RZ, RZ, -R12 ;  /* 0x000000ffff0c7224 */ /* 0x000fe400078e0a0c */
[----:B------:R-:W-:Y:S02]  /*2670*/  IMAD.MOV R4, RZ, RZ, -R4 ;  /* 0x000000ffff047224 */ /* 0x000fe400078e0a04 */
[----:B------:R-:W-:Y:S02]  /*2680*/  IMAD.MOV R7, RZ, RZ, -R7 ;  /* 0x000000ffff077224 */ /* 0x000fe400078e0a07 */
[C---:B------:R-:W-:Y:S01]  /*2690*/  IMAD R12, R8.reuse, R12, R2 ;  /* 0x0000000c080c7224 */ /* 0x040fe200078e0202 */
[----:B------:R-:W-:Y:S01]  /*26a0*/  IABS R2, R11 ;  /* 0x0000000b00027213 */ /* 0x000fe20000000000 */
[C---:B------:R-:W-:Y:S01]  /*26b0*/  IMAD R69, R8.reuse, R5, R69 ;  /* 0x0000000508457224 */ /* 0x040fe200078e0245 */
[----:B------:R-:W-:Y:S01]  /*26c0*/  IABS R5, R13 ;  /* 0x0000000d00057213 */ /* 0x000fe20000000000 */
[C---:B------:R-:W-:Y:S01]  /*26d0*/  IMAD R70, R8.reuse, R4, R70 ;  /* 0x0000000408467224 */ /* 0x040fe200078e0246 */
[----:B------:R0:W-:Y:S01]  /*26e0*/  STL [R1+0x110], R12 ;  /* 0x0001100c01007387 */ /* 0x0001e20000100800 */
[----:B------:R-:W-:-:S02]  /*26f0*/  IMAD R6, R8, R7, R6 ;  /* 0x0000000708067224 */ /* 0x000fc400078e0206 */
[----:B------:R-:W-:-:S03]  /*2700*/  IMAD.HI.U32 R4, R9, R3, RZ ;  /* 0x0000000309047227 */ /* 0x000fc600078e00ff */
[----:B------:R2:W-:Y:S01]  /*2710*/  STL [R1+0x12c], R6 ;  /* 0x00012c0601007387 */ /* 0x0005e20000100800 */
[----:B------:R-:W-:Y:S02]  /*2720*/  IMAD.MOV R4, RZ, RZ, -R4 ;  /* 0x000000ffff047224 */ /* 0x000fe400078e0a04 */
[----:B-1----:R-:W-:Y:S02]  /*2730*/  VIADD R11, R0, 0x48 ;  /* 0x00000048000b7836 */ /* 0x002fe40000000000 */
[----:B------:R-:W-:Y:S02]  /*2740*/  IMAD R3, R8, R4, R3 ;  /* 0x0000000408037224 */ /* 0x000fe400078e0203 */
[C---:B0-----:R-:W-:Y:S01]  /*2750*/  VIADD R12, R0.reuse, 0x47 ;  /* 0x00000047000c7836 */ /* 0x041fe20000000000 */
[----:B------:R-:W-:Y:S01]  /*2760*/  IABS R71, R11 ;  /* 0x0000000b00477213 */ /* 0x000fe20000000000 */
[C---:B------:R-:W-:Y:S01]  /*2770*/  IMAD.HI.U32 R4, R9.reuse, R2, RZ ;  /* 0x0000000209047227 */ /* 0x040fe200078e00ff */
[----:B------:R0:W-:Y:S03]  /*2780*/  STL [R1+0x144], R3 ;  /* 0x0001440301007387 */ /* 0x0001e60000100800 */
[----:B--2---:R-:W-:Y:S01]  /*2790*/  IMAD.HI.U32 R6, R9, R5, RZ ;  /* 0x0000000509067227 */ /* 0x004fe200078e00ff */
[----:B------:R-:W-:Y:S03]  /*27a0*/  STL [R1+0xfcc], R12 ;  /* 0x000fcc0c01007387 */ /* 0x000fe60000100800 */
[----:B------:R-:W-:Y:S01]  /*27b0*/  IMAD.MOV R6, RZ, RZ, -R6 ;  /* 0x000000ffff067224 */ /* 0x000fe200078e0a06 */
[----:B------:R-:W-:Y:S01]  /*27c0*/  STL [R1+0xfc8], R11 ;  /* 0x000fc80b01007387 */ /* 0x000fe20000100800 */
[----:B------:R-:W-:Y:S01]  /*27d0*/  VIADD R7, R0, 0x49 ;  /* 0x0000004900077836 */ /* 0x000fe20000000000 */
[----:B0-----:R-:W-:Y:S01]  /*27e0*/  IABS R3, R12 ;  /* 0x0000000c00037213 */ /* 0x001fe20000000000 */
[----:B------:R-:W-:-:S02]  /*27f0*/  IMAD R5, R8, R6, R5 ;  /* 0x0000000608057224 */ /* 0x000fc400078e0205 */
[----:B------:R-:W-:Y:S01]  /*2800*/  IMAD.MOV R4, RZ, RZ, -R4 ;  /* 0x000000ffff047224 */ /* 0x000fe200078e0a04 */
[----:B------:R0:W-:Y:S01]  /*2810*/  STL [R1+0x1008], R7 ;  /* 0x0010080701007387 */ /* 0x0001e20000100800 */
[----:B------:R-:W-:Y:S01]  /*2820*/  VIADD R6, R0, 0x4a ;  /* 0x0000004a00067836 */ /* 0x000fe20000000000 */
[----:B------:R-:W-:Y:S01]  /*2830*/  IABS R72, R7 ;  /* 0x0000000700487213 */ /* 0x000fe20000000000 */
[----:B------:R-:W-:Y:S01]  /*2840*/  IMAD R2, R8, R4, R2 ;  /* 0x0000000408027224 */ /* 0x000fe200078e0202 */
[----:B------:R1:W-:Y:S01]  /*2850*/  STL [R1+0x160], R5 ;  /* 0x0001600501007387 */ /* 0x0003e20000100800 */
[----:B------:R-:W-:-:S03]  /*2860*/  IMAD.HI.U32 R4, R9, R71, RZ ;  /* 0x0000004709047227 */ /* 0x000fc600078e00ff */
[----:B------:R2:W-:Y:S01]  /*2870*/  STL [R1+0x164], R2 ;  /* 0x0001640201007387 */ /* 0x0005e20000100800 */
[----:B------:R-:W-:Y:S02]  /*2880*/  IMAD.MOV R4, RZ, RZ, -R4 ;  /* 0x000000ffff047224 */ /* 0x000fe400078e0a04 */
[----:B0-----:R-:W-:Y:S01]  /*2890*/  VIADD R7, R0, 0x4b ;  /* 0x0000004b00077836 */ /* 0x001fe20000000000 */
[----:B------:R0:W-:Y:S01]  /*28a0*/  STL [R1+0xfec], R6 ;  /* 0x000fec0601007387 */ /* 0x0001e20000100800 */
[----:B------:R-:W-:Y:S02]  /*28b0*/  IMAD R71, R8, R4, R71 ;  /* 0x0000000408477224 */ /* 0x000fe400078e0247 */
[----:B-1----:R-:W-:Y:S01]  /*28c0*/  IMAD.HI.U32 R5, R9, R3, RZ ;  /* 0x0000000309057227 */ /* 0x002fe200078e00ff */
[----:B------:R1:W-:Y:S03]  /*28d0*/  STL [R1+0xfe8], R7 ;  /* 0x000fe80701007387 */ /* 0x0003e60000100800 */
[----:B------:R-:W-:-:S02]  /*28e0*/  IMAD.MOV R5, RZ, RZ, -R5 ;  /* 0x000000ffff057224 */ /* 0x000fc400078e0a05 */
[----:B--2---:R-:W-:Y:S01]  /*28f0*/  IMAD.HI.U32 R2, R9, R72, RZ ;  /* 0x0000004809027227 */ /* 0x004fe200078e00ff */
[----:B0-----:R-:W-:-:S03]  /*2900*/  IABS R6, R6 ;  /* 0x0000000600067213 */ /* 0x001fc60000000000 */
[----:B------:R-:W-:Y:S01]  /*2910*/  IMAD R5, R8, R5, R3 ;  /* 0x0000000508057224 */ /* 0x000fe200078e0203 */
[----:B------:R-:W-:Y:S01]  /*2920*/  IABS R3, R7 ;  /* 0x0000000700037213 */ /* 0x000fe20000000000 */
[----:B------:R-:W-:-:S03]  /*2930*/  IMAD.HI.U32 R12, R9, R6, RZ ;  /* 0x00000006090c7227 */ /* 0x000fc600078e00ff */
[----:B------:R0:W-:Y:S01]  /*2940*/  STL [R1+0x18c], R5 ;  /* 0x00018c0501007387 */ /* 0x0001e20000100800 */
[C---:B-1----:R-:W-:Y:S02]  /*2950*/  VIADD R7, R0.reuse, 0x4c ;  /* 0x0000004c00077836 */ /* 0x042fe40000000000 */
[----:B------:R-:W-:Y:S02]  /*2960*/  IMAD.MOV R12, RZ, RZ, -R12 ;  /* 0x000000ffff0c7224 */ /* 0x000fe400078e0a0c */
[----:B------:R-:W-:Y:S01]  /*2970*/  IMAD.MOV R2, RZ, RZ, -R2 ;  /* 0x000000ffff027224 */ /* 0x000fe200078e0a02 */
[----:B------:R1:W-:Y:S01]  /*2980*/  STL [R1+0x102c], R7 ;  /* 0x00102c0701007387 */ /* 0x0003e20000100800 */
[----:B------:R-:W-:Y:S02]  /*2990*/  VIADD R11, R0, 0x4e ;  /* 0x0000004e000b7836 */ /* 0x000fe40000000000 */
[----:B------:R-:W-:-:S04]  /*29a0*/  IMAD.HI.U32 R4, R9, R3, RZ ;  /* 0x0000000309047227 */ /* 0x000fc800078e00ff */
[----:B0-----:R-:W-:Y:S02]  /*29b0*/  VIADD R5, R0, 0x4d ;  /* 0x0000004d00057836 */ /* 0x001fe40000000000 */
[C---:B------:R-:W-:Y:S01]  /*29c0*/  IMAD R6, R8.reuse, R12, R6 ;  /* 0x0000000c08067224 */ /* 0x040fe200078e0206 */
[----:B-1----:R-:W-:Y:S01]  /*29d0*/  IABS R7, R7 ;  /* 0x0000000700077213 */ /* 0x002fe20000000000 */
[----:B------:R-:W-:Y:S01]  /*29e0*/  IMAD R72, R8, R2, R72 ;  /* 0x0000000208487224 */ /* 0x000fe200078e0248 */
[----:B------:R0:W-:Y:S01]  /*29f0*/  STL [R1+0x101c], R5 ;  /* 0x00101c0501007387 */ /* 0x0001e20000100800 */
[----:B------:R-:W-:Y:S01]  /*2a00*/  IABS R2, R11 ;  /* 0x0000000b00027213 */ /* 0x000fe20000000000 */
[----:B------:R-:W-:Y:S02]  /*2a10*/  IMAD.MOV R4, RZ, RZ, -R4 ;  /* 0x000000ffff047224 */ /* 0x000fe400078e0a04 */
[----:B------:R-:W-:Y:S01]  /*2a20*/  STL [R1+0x1034], R11 ;  /* 0x0010340b01007387 */ /* 0x000fe20000100800 */
[----:B------:R-:W-:-:S03]  /*2a30*/  IMAD.HI.U32 R12, R9, R7, RZ ;  /* 0x00000007090c7227 */ /* 0x000fc600078e00ff */
[----:B------:R1:W-:Y:S01]  /*2a40*/  STL [R1+0x198], R6 ;  /* 0x0001980601007387 */ /* 0x0003e20000100800 */
[----:B------:R-:W-:Y:S01]  /*2a50*/  IMAD R3, R8, R4, R3 ;  /* 0x0000000408037224 */ /* 0x000fe200078e0203 */
[----:B0-----:R-:W-:Y:S01]  /*2a60*/  IABS R5, R5 ;  /* 0x0000000500057213 */ /* 0x001fe20000000000 */
[----:B------:R-:W-:-:S03]  /*2a70*/  IMAD.HI.U32 R4, R9, R2, RZ ;  /* 0x0000000209047227 */ /* 0x000fc600078e00ff */
[----:B------:R0:W-:Y:S01]  /*2a80*/  STL [R1+0x2b0], R3 ;  /* 0x0002b00301007387 */ /* 0x0001e20000100800 */
[C---:B------:R-:W-:Y:S02]  /*2a90*/  VIADD R13, R0.reuse, 0x4f ;  /* 0x0000004f000d7836 */ /* 0x040fe40000000000 */
[----:B------:R-:W-:Y:S02]  /*2aa0*/  IMAD.MOV R12, RZ, RZ, -R12 ;  /* 0x000000ffff0c7224 */ /* 0x000fe400078e0a0c */
[----:B-1----:R-:W-:Y:S01]  /*2ab0*/  IMAD.HI.U32 R6, R9, R5, RZ ;  /* 0x0000000509067227 */ /* 0x002fe200078e00ff */
[----:B------:R-:W-:Y:S03]  /*2ac0*/  STL [R1+0x1004], R13 ;  /* 0x0010040d01007387 */ /* 0x000fe60000100800 */
[----:B------:R-:W-:Y:S01]  /*2ad0*/  VIADD R11, R0, 0x50 ;  /* 0x00000050000b7836 */ /* 0x000fe20000000000 */
[----:B0-----:R-:W-:Y:S01]  /*2ae0*/  IABS R3, R13 ;  /* 0x0000000d00037213 */ /* 0x001fe20000000000 */
[----:B------:R-:W-:-:S02]  /*2af0*/  IMAD.MOV R6, RZ, RZ, -R6 ;  /* 0x000000ffff067224 */ /* 0x000fc400078e0a06 */
[----:B------:R-:W-:Y:S01]  /*2b00*/  IMAD.MOV R4, RZ, RZ, -R4 ;  /* 0x000000ffff047224 */ /* 0x000fe200078e0a04 */
[----:B------:R0:W-:Y:S01]  /*2b10*/  STL [R1+0x1000], R11 ;  /* 0x0010000b01007387 */ /* 0x0001e20000100800 */
[C---:B------:R-:W-:Y:S01]  /*2b20*/  IMAD R7, R8.reuse, R12, R7 ;  /* 0x0000000c08077224 */ /* 0x040fe200078e0207 */
[----:B------:R-:W-:Y:S01]  /*2b30*/  IABS R73, R11 ;  /* 0x0000000b00497213 */ /* 0x000fe20000000000 */
        /* <DEDUP_REMOVED lines=9> */
[C---:B------:R-:W-:Y:S01]  /*2bd0*/  VIADD R31, R0.reuse, 0xc1 ;  /* 0x000000c1001f7836 */ /* 0x040fe20000000000 */
[----:B------:R-:W-:Y:S01]  /*2be0*/  IABS R74, R11 ;  /* 0x0000000b004a7213 */ /* 0x000fe20000000000 */
[----:B-1----:R-:W-:Y:S01]  /*2bf0*/  VIADD R7, R0, 0x53 ;  /* 0x0000005300077836 */ /* 0x002fe20000000000 */
[----:B------:R-:W-:Y:S01]  /*2c00*/  STL [R1+0x1010], R11 ;  /* 0x0010100b01007387 */ /* 0x000fe20000100800 */
[----:B------:R-:W-:Y:S01]  /*2c10*/  IABS R58, R32 ;  /* 0x00000020003a7213 */ /* 0x000fe20000000000 */
[C---:B--2---:R-:W-:Y:S01]  /*2c20*/  IMAD.HI.U32 R5, R9.reuse, R3, RZ ;  /* 0x0000000309057227 */ /* 0x044fe200078e00ff */
[----:B------:R-:W-:Y:S01]  /*2c30*/  IABS R59, R31 ;  /* 0x0000001f003b7213 */ /* 0x000fe20000000000 */
[----:B------:R1:W-:Y:S01]  /*2c40*/  STL [R1+0x1018], R6 ;  /* 0x0010180601007387 */ /* 0x0003e20000100800 */
[----:B------:R-:W-:Y:S01]  /*2c50*/  IABS R4, R7 ;  /* 0x0000000700047213 */ /* 0x000fe20000000000 */
[----:B0-----:R-:W-:-:S02]  /*2c60*/  IMAD.HI.U32 R2, R9, R73, RZ ;  /* 0x0000004909027227 */ /* 0x001fc400078e00ff */
[----:B------:R0:W-:Y:S02]  /*2c70*/  STL [R1+0x1028], R7 ;  /* 0x0010280701007387 */ /* 0x0001e40000100800 */
[----:B------:R-:W-:Y:S02]  /*2c80*/  IMAD.MOV R5, RZ, RZ, -R5 ;  /* 0x000000ffff057224 */ /* 0x000fe400078e0a05 */
[----:B------:R-:W-:Y:S01]  /*2c90*/  IMAD.MOV R2, RZ, RZ, -R2 ;  /* 0x000000ffff027224 */ /* 0x000fe200078e0a02 */
[----:B-1----:R-:W-:Y:S01]  /*2ca0*/  IABS R6, R6 ;  /* 0x0000000600067213 */ /* 0x002fe20000000000 */
[----:B------:R-:W-:Y:S02]  /*2cb0*/  IMAD R3, R8, R5, R3 ;  /* 0x0000000508037224 */ /* 0x000fe400078e0203 */
[----:B------:R-:W-:Y:S02]  /*2cc0*/  VIADD R11, R0, 0x55 ;  /* 0x00000055000b7836 */ /* 0x000fe40000000000 */
[C---:B0-----:R-:W-:Y:S01]  /*2cd0*/  IMAD.HI.U32 R7, R9.reuse, R6, RZ ;  /* 0x0000000609077227 */ /* 0x041fe200078e00ff */
[----:B------:R0:W-:Y:S03]  /*2ce0*/  STL [R1+0x514], R3 ;  /* 0x0005140301007387 */ /* 0x0001e60000100800 */
[----:B------:R-:W-:Y:S01]  /*2cf0*/  IMAD.MOV R7, RZ, RZ, -R7 ;  /* 0x000000ffff077224 */ /* 0x000fe200078e0a07 */
[----:B------:R1:W-:Y:S01]  /*2d00*/  STL [R1+0x1068], R12 ;  /* 0x0010680c01007387 */ /* 0x0003e20000100800 */
[C---:B------:R-:W-:Y:S01]  /*2d10*/  IMAD R73, R8.reuse, R2, R73 ;  /* 0x0000000208497224 */ /* 0x040fe200078e0249 */
[----:B------:R-:W-:Y:S01]  /*2d20*/  IABS R2, R12 ;  /* 0x0000000c00027213 */ /* 0x000fe20000000000 */
[----:B------:R-:W-:Y:S01]  /*2d30*/  IMAD.HI.U32 R5, R9, R4, RZ ;  /* 0x0000000409057227 */ /* 0x000fe200078e00ff */
[----:B------:R-:W-:Y:S03]  /*2d40*/  STL [R1+0x1060], R11 ;  /* 0x0010600b01007387 */ /* 0x000fe60000100800 */
[----:B------:R-:W-:-:S02]  /*2d50*/  IMAD R6, R8, R7, R6 ;  /* 0x0000000708067224 */ /* 0x000fc400078e0206 */
[----:B0-----:R-:W-:-:S03]  /*2d60*/  IMAD.HI.U32 R3, R9, R74, RZ ;  /* 0x0000004a09037227 */ /* 0x001fc600078e00ff */
[----:B------:R0:W-:Y:S01]  /*2d70*/  STL [R1+0x51c], R6 ;  /* 0x00051c0601007387 */ /* 0x0001e20000100800 */
[----:B------:R-:W-:Y:S02]  /*2d80*/  IMAD.MOV R5, RZ, RZ, -R5 ;  /* 0x000000ffff057224 */ /* 0x000fe400078e0a05 */
[----:B------:R-:W-:Y:S02]  /*2d90*/  IMAD.MOV R3, RZ, RZ, -R3 ;  /* 0x000000ffff037224 */ /* 0x000fe400078e0a03 */
[----:B------:R-:W-:Y:S02]  /*2da0*/  IMAD R4, R8, R5, R4 ;  /* 0x0000000508047224 */ /* 0x000fe400078e0204 */
[----:B-1----:R-:W-:Y:S02]  /*2db0*/  VIADD R12, R0, 0x56 ;  /* 0x00000056000c7836 */ /* 0x002fe40000000000 */
[----:B------:R-:W-:Y:S01]  /*2dc0*/  IMAD R74, R8, R3, R74 ;  /* 0x00000003084a7224 */ /* 0x000fe200078e024a */
[----:B------:R-:W-:Y:S01]  /*2dd0*/  IABS R3, R11 ;  /* 0x0000000b00037213 */ /* 0x000fe20000000000 */
[----:B0-----:R-:W-:Y:S01]  /*2de0*/  IMAD.HI.U32 R6, R9, R2, RZ ;  /* 0x0000000209067227 */ /* 0x001fe200078e00ff */
[----:B------:R0:W-:Y:S01]  /*2df0*/  STL [R1+0x520], R4 ;  /* 0x0005200401007387 */ /* 0x0001e20000100800 */
[----:B------:R-:W-:-:S02]  /*2e00*/  IABS R5, R12 ;  /* 0x0000000c00057213 */ /* 0x000fc40000000000 */
[C---:B------:R-:W-:Y:S01]  /*2e10*/  VIADD R7, R0.reuse, 0x57 ;  /* 0x0000005700077836 */ /* 0x040fe20000000000 */
[----:B------:R1:W-:Y:S01]  /*2e20*/  STL [R1+0x1038], R12 ;  /* 0x0010380c01007387 */ /* 0x0003e20000100800 */
[----:B------:R-:W-:Y:S02]  /*2e30*/  IMAD.MOV R6, RZ, RZ, -R6 ;  /* 0x000000ffff067224 */ /* 0x000fe400078e0a06 */
[----:B------:R-:W-:Y:S01]  /*2e40*/  VIADD R11, R0, 0x58 ;  /* 0x00000058000b7836 */ /* 0x000fe20000000000 */
[----:B------:R2:W-:Y:S01]  /*2e50*/  STL [R1+0x1040], R7 ;  /* 0x0010400701007387 */ /* 0x0005e20000100800 */
[----:B------:R-:W-:Y:S02]  /*2e60*/  IMAD R6, R8, R6, R2 ;  /* 0x0000000608067224 */ /* 0x000fe400078e0202 */
[----:B0-----:R-:W-:Y:S01]  /*2e70*/  IMAD.HI.U32 R4, R9, R3, RZ ;  /* 0x0000000309047227 */ /* 0x001fe200078e00ff */
[----:B------:R0:W-:Y:S01]  /*2e80*/  STL [R1+0x104c], R11 ;  /* 0x00104c0b01007387 */ /* 0x0001e20000100800 */
[----:B------:R-:W-:-:S02]  /*2e90*/  IABS R75, R11 ;  /* 0x0000000b004b7213 */ /* 0x000fc40000000000 */
[----:B------:R-:W-:Y:S01]  /*2ea0*/  IMAD.MOV R4, RZ, RZ, -R4 ;  /* 0x000000ffff047224 */ /* 0x000fe200078e0a04 */
[----:B------:R3:W-:Y:S01]  /*2eb0*/  STL [R1+0x53c], R6 ;  /* 0x00053c0601007387 */ /* 0x0007e20000100800 */
[----:B-1----:R-:W-:Y:S01]  /*2ec0*/  VIADD R12, R0, 0x5c ;  /* 0x0000005c000c7836 */ /* 0x002fe20000000000 */
[----:B--2---:R-:W-:Y:S01]  /*2ed0*/  IABS R7, R7 ;  /* 0x0000000700077213 */ /* 0x004fe20000000000 */
[----:B------:R-:W-:Y:S02]  /*2ee0*/  IMAD R4, R8, R4, R3 ;  /* 0x0000000408047224 */ /* 0x000fe400078e0203 */
[C---:B------:R-:W-:Y:S02]  /*2ef0*/  VIADD R30, R0.reuse, 0xc8 ;  /* 0x000000c8001e7836 */ /* 0x040fe40000000000 */
[----:B------:R-:W-:Y:S01]  /*2f00*/  IMAD.MOV.U32 R2, RZ, RZ, R7 ;  /* 0x000000ffff027224 */ /* 0x000fe200078e0007 */
[----:B------:R1:W-:Y:S01]  /*2f10*/  STL [R1+0x544], R4 ;  /* 0x0005440401007387 */ /* 0x0003e20000100800 */
[----:B0-----:R-:W-:Y:S01]  /*2f20*/  VIADD R11, R0, 0x59 ;  /* 0x00000059000b7836 */ /* 0x001fe20000000000 */
[----:B------:R-:W-:Y:S01]  /*2f30*/  IABS R60, R30 ;  /* 0x0000001e003c7213 */ /* 0x000fe20000000000 */
[----:B---3--:R-:W-:-:S03]  /*2f40*/  IMAD.HI.U32 R6, R9, R5, RZ ;  /* 0x0000000509067227 */ /* 0x008fc600078e00ff */
[----:B------:R-:W-:Y:S01]  /*2f50*/  STL [R1+0x1058], R11 ;  /* 0x0010580b01007387 */ /* 0x000fe20000100800 */
[----:B------:R-:W-:Y:S01]  /*2f60*/  IMAD.MOV R6, RZ, RZ, -R6 ;  /* 0x000000ffff067224 */ /* 0x000fe200078e0a06 */
[----:B------:R-:W-:Y:S01]  /*2f70*/  IABS R80, R11 ;  /* 0x0000000b00507213 */ /* 0x000fe20000000000 */
[----:B------:R-:W-:-:S04]  /*2f80*/  IMAD.HI.U32 R3, R9, R2, RZ ;  /* 0x0000000209037227 */ /* 0x000fc800078e00ff */
[----:B------:R-:W-:Y:S02]  /*2f90*/  VIADD R7, R0, 0x5a ;  /* 0x0000005a00077836 */ /* 0x000fe40000000000 */
[C---:B------:R-:W-:Y:S02]  /*2fa0*/  IMAD R6, R8.reuse, R6, R5 ;  /* 0x0000000608067224 */ /* 0x040fe400078e0205 */
[----:B------:R-:W-:Y:S01]  /*2fb0*/  IMAD.MOV R3, RZ, RZ, -R3 ;  /* 0x000000ffff037224 */ /* 0x000fe200078e0a03 */
[----:B------:R0:W-:Y:S01]  /*2fc0*/  STL [R1+0x105c], R7 ;  /* 0x00105c0701007387 */ /* 0x0001e20000100800 */
[----:B------:R-:W-:Y:S01]  /*2fd0*/  IABS R5, R7 ;  /* 0x0000000700057213 */ /* 0x000fe20000000000 */
[----:B-1----:R-:W-:Y:S02]  /*2fe0*/  IMAD.HI.U32 R4, R9, R75, RZ ;  /* 0x0000004b09047227 */ /* 0x002fe400078e00ff */
[----:B------:R1:W-:Y:S02]  /*2ff0*/  STL [R1+0x54c], R6 ;  /* 0x00054c0601007387 */ /* 0x0003e40000100800 */
[----:B------:R-:W-:-:S02]  /*3000*/  IMAD R2, R8, R3, R2 ;  /* 0x0000000308027224 */ /* 0x000fc400078e0202 */
[----:B------:R-:W-:Y:S02]  /*3010*/  IMAD.MOV R4, RZ, RZ, -R4 ;  /* 0x000000ffff047224 */ /* 0x000fe400078e0a04 */
[C---:B0-----:R-:W-:Y:S01]  /*3020*/  IMAD.HI.U32 R7, R9.reuse, R80, RZ ;  /* 0x0000005009077227 */ /* 0x041fe200078e00ff */
[----:B------:R0:W-:Y:S03]  /*3030*/  STL [R1+0x554], R2 ;  /* 0x0005540201007387 */ /* 0x0001e60000100800 */
[C---:B-1----:R-:W-:Y:S02]  /*3040*/  VIADD R6, R0.reuse, 0x5b ;  /* 0x0000005b00067836 */ /* 0x042fe40000000000 */
[----:B------:R-:W-:Y:S02]  /*3050*/  VIADD R11, R0, 0x5d ;  /* 0x0000005d000b7836 */ /* 0x000fe40000000000 */
[----:B------:R-:W-:Y:S01]  /*3060*/  IMAD.MOV R7, RZ, RZ, -R7 ;  /* 0x000000ffff077224 */ /* 0x000fe200078e0a07 */
[----:B------:R1:W-:Y:S01]  /*3070*/  STL [R1+0x1030], R6 ;  /* 0x0010300601007387 */ /* 0x0003e20000100800 */
[C---:B------:R-:W-:Y:S01]  /*3080*/  IMAD R75, R8.reuse, R4, R75 ;  /* 0x00000004084b7224 */ /* 0x040fe200078e024b */
[----:B0-----:R-:W-:Y:S01]  /*3090*/  IABS R2, R6 ;  /* 0x0000000600027213 */ /* 0x001fe20000000000 */
[----:B------:R-:W-:Y:S01]  /*30a0*/  IMAD R80, R8, R7, R80 ;  /* 0x0000000708507224 */ /* 0x000fe200078e0250 */
[----:B------:R-:W-:Y:S01]  /*30b0*/  IABS R4, R12 ;  /* 0x0000000c00047213 */ /* 0x000fe20000000000 */
[----:B------:R0:W-:Y:S01]  /*30c0*/  STL [R1+0x10a4], R12 ;  /* 0x0010a40c01007387 */ /* 0x0001e20000100800 */
[----:B------:R-:W-:Y:S01]  /*30d0*/  IABS R3, R11 ;  /* 0x0000000b00037213 */ /* 0x000fe20000000000 */
[----:B------:R-:W-:-:S02]  /*30e0*/  IMAD.HI.U32 R7, R9, R2, RZ ;  /* 0x0000000209077227 */ /* 0x000fc400078e00ff */
[----:B------:R2:W-:Y:S02]  /*30f0*/  STL [R1+0x10a0], R11 ;  /* 0x0010a00b01007387 */ /* 0x0005e40000100800 */
[----:B-1----:R-:W-:-:S04]  /*3100*/  IMAD.HI.U32 R6, R9, R5, RZ ;  /* 0x0000000509067227 */ /* 0x002fc800078e00ff */
[----:B------:R-:W-:Y:S02]  /*3110*/  IMAD.MOV R6, RZ, RZ, -R6 ;  /* 0x000000ffff067224 */ /* 0x000fe400078e0a06 */
[----:B0-----:R-:W-:Y:S02]  /*3120*/  VIADD R12, R0, 0x5e ;  /* 0x0000005e000c7836 */ /* 0x001fe40000000000 */
[----:B------:R-:W-:Y:S02]  /*3130*/  IMAD R6, R8, R6, R5 ;  /* 0x0000000608067224 */ /* 0x000fe400078e0205 */
[----:B------:R-:W-:-:S03]  /*3140*/  IMAD.HI.U32 R5, R9, R4, RZ ;  /* 0x0000000409057227 */ /* 0x000fc600078e00ff */
[----:B------:R0:W-:Y:S01]  /*3150*/  STL [R1+0x560], R6 ;  /* 0x0005600601007387 */ /* 0x0001e20000100800 */
[----:B------:R-:W-:Y:S02]  /*3160*/  IMAD.MOV R7, RZ, RZ, -R7 ;  /* 0x000000ffff077224 */ /* 0x000fe400078e0a07 */
[----:B--2---:R-:W-:Y:S01]  /*3170*/  VIADD R11, R0, 0x5f ;  /* 0x0000005f000b7836 */ /* 0x004fe20000000000 */
[----:B------:R1:W-:Y:S01]  /*3180*/  STL [R1+0x1078], R12 ;  /* 0x0010780c01007387 */ /* 0x0003e20000100800 */
[----:B------:R-:W-:Y:S02]  /*3190*/  IMAD.MOV R5, RZ, RZ, -R5 ;  /* 0x000000ffff057224 */ /* 0x000fe400078e0a05 */
[----:B------:R-:W-:Y:S01]  /*31a0*/  IMAD R13, R8, R7, R2 ;  /* 0x00000007080d7224 */ /* 0x000fe200078e0202 */
[----:B------:R2:W-:Y:S01]  /*31b0*/  STL [R1+0x107c], R11 ;  /* 0x00107c0b01007387 */ /* 0x0005e20000100800 */
[----:B------:R-:W-:Y:S01]  /*31c0*/  IABS R7, R11 ;  /* 0x0000000b00077213 */ /* 0x000fe20000000000 */
[----:B0-----:R-:W-:-:S02]  /*31d0*/  IMAD.HI.U32 R6, R9, R3, RZ ;  /* 0x0000000309067227 */ /* 0x001fc400078e00ff */
[----:B------:R-:W-:Y:S02]  /*31e0*/  STL [R1+0x55c], R13 ;  /* 0x00055c0d01007387 */ /* 0x000fe40000100800 */
[----:B------:R-:W-:Y:S01]  /*31f0*/  IMAD.MOV R6, RZ, RZ, -R6 ;  /* 0x000000ffff067224 */ /* 0x000fe200078e0a06 */
[----:B-1----:R-:W-:Y:S01]  /*3200*/  IABS R12, R12 ;  /* 0x0000000c000c7213 */ /* 0x002fe20000000000 */
[----:B------:R-:W-:Y:S02]  /*3210*/  VIADD R29, R0, 0xc9 ;  /* 0x000000c9001d7836 */ /* 0x000fe40000000000 */
[C---:B--2---:R-:W-:Y:S02]  /*3220*/  IMAD R11, R8.reuse, R5, R4 ;  /* 0x00000005080b7224 */ /* 0x044fe400078e0204 */
[----:B------:R-:W-:Y:S01]  /*3230*/  IMAD R5, R8, R6, R3 ;  /* 0x0000000608057224 */ /* 0x000fe200078e0203 */
[----:B------:R-:W-:Y:S01]  /*3240*/  IABS R61, R29 ;  /* 0x0000001d003d7213 */ /* 0x000fe20000000000 */
[----:B------:R-:W-:Y:S01]  /*3250*/  IMAD.MOV.U32 R2, RZ, RZ, R12 ;  /* 0x000000ffff027224 */ /* 0x000fe200078e000c */
[----:B------:R0:W-:Y:S01]  /*3260*/  STL [R1+0x580], R11 ;  /* 0x0005800b01007387 */ /* 0x0001e20000100800 */
[----:B------:R-:W-:-:S02]  /*3270*/  VIADD R4, R0, 0x60 ;  /* 0x0000006000047836 */ /* 0x000fc40000000000 */
[----:B------:R-:W-:Y:S01]  /*3280*/  IMAD.HI.U32 R6, R9, R2, RZ ;  /* 0x0000000209067227 */ /* 0x000fe200078e00ff */
[----:B------:R1:W-:Y:S02]  /*3290*/  STL [R1+0x57c], R5 ;  /* 0x00057c0501007387 */ /* 0x0003e40000100800 */
[----:B------:R-:W-:Y:S01]  /*32a0*/  IABS R76, R4 ;  /* 0x00000004004c7213 */ /* 0x000fe20000000000 */
[----:B------:R-:W-:Y:S01]  /*32b0*/  IMAD.MOV.U32 R3, RZ, RZ, R7 ;  /* 0x000000ffff037224 */ /* 0x000fe200078e0007 */
[----:B------:R2:W-:Y:S01]  /*32c0*/  STL [R1+0x1050], R4 ;  /* 0x0010500401007387 */ /* 0x0005e20000100800 */
[----:B------:R-:W-:Y:S02]  /*32d0*/  IMAD.MOV R6, RZ, RZ, -R6 ;  /* 0x000000ffff067224 */ /* 0x000fe400078e0a06 */
[----:B0-----:R-:W-:Y:S02]  /*32e0*/  VIADD R11, R0, 0x61 ;  /* 0x00000061000b7836 */ /* 0x001fe40000000000 */
[----:B------:R-:W-:-:S02]  /*32f0*/  IMAD R6, R8, R6, R2 ;  /* 0x0000000608067224 */ /* 0x000fc400078e0202 */
[C---:B-1----:R-:W-:Y:S01]  /*3300*/  VIADD R5, R0.reuse, 0x62 ;  /* 0x0000006200057836 */ /* 0x042fe20000000000 */
[----:B------:R0:W-:Y:S01]  /*3310*/  STL [R1+0x1090], R11 ;  /* 0x0010900b01007387 */ /* 0x0001e20000100800 */
[----:B------:R-:W-:Y:S01]  /*3320*/  IABS R77, R11 ;  /* 0x0000000b004d7213 */ /* 0x000fe20000000000 */
[----:B--2---:R-:W-:Y:S02]  /*3330*/  IMAD.HI.U32 R4, R9, R3, RZ ;  /* 0x0000000309047227 */ /* 0x004fe400078e00ff */
[----:B------:R1:W-:Y:S02]  /*3340*/  STL [R1+0x109c], R5 ;  /* 0x00109c0501007387 */ /* 0x0003e40000100800 */
[----:B------:R-:W-:Y:S02]  /*3350*/  IMAD.MOV R4, RZ, RZ, -R4 ;  /* 0x000000ffff047224 */ /* 0x000fe400078e0a04 */
[----:B------:R2:W-:Y:S01]  /*3360*/  STL [R1+0x58c], R6 ;  /* 0x00058c0601007387 */ /* 0x0005e20000100800 */
[----:B------:R-:W-:-:S02]  /*3370*/  VIADD R7, R0, 0x64 ;  /* 0x0000006400077836 */ /* 0x000fc40000000000 */
[----:B------:R-:W-:Y:S02]  /*3380*/  IMAD R3, R8, R4, R3 ;  /* 0x0000000408037224 */ /* 0x000fe400078e0203 */
[C---:B0-----:R-:W-:Y:S01]  /*3390*/  VIADD R11, R0.reuse, 0x63 ;  /* 0x00000063000b7836 */ /* 0x041fe20000000000 */
[----:B-1----:R-:W-:Y:S01]  /*33a0*/  IABS R5, R5 ;  /* 0x0000000500057213 */ /* 0x002fe20000000000 */
[C---:B------:R-:W-:Y:S01]  /*33b0*/  VIADD R12, R0.reuse, 0x66 ;  /* 0x00000066000c7836 */ /* 0x040fe20000000000 */
[----:B------:R0:W-:Y:S01]  /*33c0*/  STL [R1+0x594], R3 ;  /* 0x0005940301007387 */ /* 0x0001e20000100800 */
[----:B------:R-:W-:Y:S02]  /*33d0*/  VIADD R28, R0, 0xd0 ;  /* 0x000000d0001c7836 */ /* 0x000fe40000000000 */
[----:B------:R-:W-:Y:S01]  /*33e0*/  IMAD.MOV.U32 R2, RZ, RZ, R5 ;  /* 0x000000ffff027224 */ /* 0x000fe200078e0005 */
[----:B------:R-:W-:Y:S01]  /*33f0*/  STL [R1+0x1070], R11 ;  /* 0x0010700b01007387 */ /* 0x000fe20000100800 */
[----:B------:R-:W-:Y:S01]  /*3400*/  IMAD.HI.U32 R5, R9, R76, RZ ;  /* 0x0000004c09057227 */ /* 0x000fe200078e00ff */
[----:B------:R-:W-:-:S02]  /*3410*/  IABS R50, R28 ;  /* 0x0000001c00327213 */ /* 0x000fc40000000000 */
[----:B------:R1:W-:Y:S01]  /*3420*/  STL [R1+0x10dc], R7 ;  /* 0x0010dc0701007387 */ /* 0x0003e20000100800 */
[----:B--2---:R-:W-:Y:S01]  /*3430*/  IMAD.HI.U32 R6, R9, R77, RZ ;  /* 0x0000004d09067227 */ /* 0x004fe200078e00ff */
[----:B0-----:R-:W-:-:S03]  /*3440*/  IABS R3, R11 ;  /* 0x0000000b00037213 */ /* 0x001fc60000000000 */
[----:B------:R-:W-:-:S04]  /*3450*/  IMAD.HI.U32 R4, R9, R2, RZ ;  /* 0x0000000209047227 */ /* 0x000fc800078e00ff */
[----:B------:R-:W-:Y:S02]  /*3460*/  IMAD.MOV R5, RZ, RZ, -R5 ;  /* 0x000000ffff057224 */ /* 0x000fe400078e0a05 */
[----:B------:R-:W-:Y:S02]  /*3470*/  IMAD.MOV R6, RZ, RZ, -R6 ;  /* 0x000000ffff067224 */ /* 0x000fe400078e0a06 */
[----:B------:R-:W-:Y:S02]  /*3480*/  IMAD.MOV R4, RZ, RZ, -R4 ;  /* 0x000000ffff047224 */ /* 0x000fe400078e0a04 */
[C---:B------:R-:W-:Y:S01]  /*3490*/  IMAD R76, R8.reuse, R5, R76 ;  /* 0x00000005084c7224 */ /* 0x040fe200078e024c */
[----:B------:R-:W-:Y:S01]  /*34a0*/  IABS R5, R7 ;  /* 0x0000000700057213 */ /* 0x000fe20000000000 */
[C---:B------:R-:W-:Y:S02]  /*34b0*/  IMAD R77, R8.reuse, R6, R77 ;  /* 0x00000006084d7224 */ /* 0x040fe400078e024d */
[----:B------:R-:W-:-:S02]  /*34c0*/  IMAD R2, R8, R4, R2 ;  /* 0x0000000408027224 */ /* 0x000fc400078e0202 */
[C---:B------:R-:W-:Y:S02]  /*34d0*/  VIADD R6, R0.reuse, 0x65 ;  /* 0x0000006500067836 */ /* 0x040fe40000000000 */
[C---:B-1----:R-:W-:Y:S01]  /*34e0*/  IMAD.HI.U32 R7, R9.reuse, R3, RZ ;  /* 0x0000000309077227 */ /* 0x042fe200078e00ff */
[----:B------:R-:W-:Y:S03]  /*34f0*/  STL [R1+0x59c], R2 ;  /* 0x00059c0201007387 */ /* 0x000fe60000100800 */
[----:B------:R-:W-:Y:S01]  /*3500*/  IMAD.MOV.U32 R4, RZ, RZ, R5 ;  /* 0x000000ffff047224 */ /* 0x000fe200078e0005 */
[----:B------:R0:W-:Y:S01]  /*3510*/  STL [R1+0x10b0], R6 ;  /* 0x0010b00601007387 */ /* 0x0001e20000100800 */
[----:B------:R-:W-:Y:S02]  /*3520*/  IMAD.MOV R7, RZ, RZ, -R7 ;  /* 0x000000ffff077224 */ /* 0x000fe400078e0a07 */
[----:B------:R-:W-:Y:S01]  /*3530*/  IMAD.HI.U32 R5, R9, R4, RZ ;  /* 0x0000000409057227 */ /* 0x000fe200078e00ff */
[----:B------:R1:W-:Y:S03]  /*3540*/  STL [R1+0x10b4], R12 ;  /* 0x0010b40c01007387 */ /* 0x0003e60000100800 */
[----:B------:R-:W-:-:S02]  /*3550*/  VIADD R11, R0, 0x67 ;  /* 0x00000067000b7836 */ /* 0x000fc40000000000 */
[----:B------:R-:W-:Y:S01]  /*3560*/  IMAD R7, R8, R7, R3 ;  /* 0x0000000708077224 */ /* 0x000fe200078e0203 */
[----:B0-----:R-:W-:Y:S01]  /*3570*/  IABS R6, R6 ;  /* 0x0000000600067213 */ /* 0x001fe20000000000 */
[----:B------:R-:W-:Y:S01]  /*3580*/  IMAD.MOV R5, RZ, RZ, -R5 ;  /* 0x000000ffff057224 */ /* 0x000fe200078e0a05 */
[----:B------:R-:W-:Y:S01]  /*3590*/  STL [R1+0x10bc], R11 ;  /* 0x0010bc0b01007387 */ /* 0x000fe20000100800 */
[----:B------:R-:W-:Y:S01]  /*35a0*/  IABS R2, R11 ;  /* 0x0000000b00027213 */ /* 0x000fe20000000000 */
[----:B------:R-:W-:Y:S01]  /*35b0*/  VIADD R27, R0, 0xd1 ;  /* 0x000000d1001b7836 */ /* 0x000fe20000000000 */
[----:B-1----:R-:W-:Y:S01]  /*35c0*/  IABS R12, R12 ;  /* 0x0000000c000c7213 */ /* 0x002fe20000000000 */
[----:B------:R0:W-:Y:S01]  /*35d0*/  STL [R1+0x5b4], R7 ;  /* 0x0005b40701007387 */ /* 0x0001e20000100800 */
[----:B------:R-:W-:Y:S02]  /*35e0*/  IMAD R5, R8, R5, R4 ;  /* 0x0000000508057224 */ /* 0x000fe400078e0204 */
[----:B------:R-:W-:-:S02]  /*35f0*/  IMAD R81, R38, 0x80, R22 ;  /* 0x0000008026517824 */ /* 0x000fc400078e0216 */
[----:B------:R-:W-:Y:S01]  /*3600*/  IMAD.MOV.U32 R3, RZ, RZ, R12 ;  /* 0x000000ffff037224 */ /* 0x000fe200078e000c */
[----:B------:R1:W-:Y:S01]  /*3610*/  STL [R1+0x5c0], R5 ;  /* 0x0005c00501007387 */ /* 0x0003e20000100800 */
[----:B------:R-:W-:Y:S01]  /*3620*/  VIADD R12, R0, 0x68 ;  /* 0x00000068000c7836 */ /* 0x000fe20000000000 */
[----:B------:R-:W-:Y:S01]  /*3630*/  IABS R39, R81 ;  /* 0x0000005100277213 */ /* 0x000fe20000000000 */
[----:B------:R-:W-:Y:S01]  /*3640*/  IMAD.HI.U32 R4, R9, R3, RZ ;  /* 0x0000000309047227 */ /* 0x000fe200078e00ff */
[----:B------:R-:W-:Y:S02]  /*3650*/  ISETP.GE.AND P2, PT, R81, RZ, PT ;  /* 0x000000ff5100720c */ /* 0x000fe40003f46270 */
[----:B------:R-:W-:Y:S01]  /*3660*/  STL [R1+0x1088], R12 ;  /* 0x0010880c01007387 */ /* 0x000fe20000100800 */
[----:B0-----:R-:W-:Y:S01]  /*3670*/  IMAD.HI.U32 R7, R9, R6, RZ ;  /* 0x0000000609077227 */ /* 0x001fe200078e00ff */
[----:B------:R-:W-:-:S03]  /*3680*/  IABS R78, R12 ;  /* 0x0000000c004e7213 */ /* 0x000fc60000000000 */
[----:B------:R-:W-:Y:S02]  /*3690*/  IMAD.MOV R7, RZ, RZ, -R7 ;  /* 0x000000ffff077224 */ /* 0x000fe400078e0a07 */
[----:B-1----:R-:W-:-:S04]  /*36a0*/  IMAD.HI.U32 R5, R9, R2, RZ ;  /* 0x0000000209057227 */ /* 0x002fc800078e00ff */
[----:B------:R-:W-:Y:S02]  /*36b0*/  IMAD.MOV R4, RZ, RZ, -R4 ;  /* 0x000000ffff047224 */ /* 0x000fe400078e0a04 */
[----:B------:R-:W-:Y:S02]  /*36c0*/  VIADD R11, R0, 0x69 ;  /* 0x00000069000b7836 */ /* 0x000fe40000000000 */
[C---:B------:R-:W-:Y:S02]  /*36d0*/  IMAD R6, R8.reuse, R7, R6 ;  /* 0x0000000708067224 */ /* 0x040fe400078e0206 */
[----:B------:R-:W-:Y:S01]  /*36e0*/  IMAD.MOV R5, RZ, RZ, -R5 ;  /* 0x000000ffff057224 */ /* 0x000fe200078e0a05 */
[----:B------:R-:W-:Y:S01]  /*36f0*/  STL [R1+0x10cc], R11 ;  /* 0x0010cc0b01007387 */ /* 0x000fe20000100800 */
[C---:B------:R-:W-:Y:S01]  /*3700*/  IMAD R3, R8.reuse, R4, R3 ;  /* 0x0000000408037224 */ /* 0x040fe200078e0203 */
[----:B------:R-:W-:Y:S01]  /*3710*/  IABS R79, R11 ;  /* 0x0000000b004f7213 */ /* 0x000fe20000000000 */
[----:B------:R-:W-:Y:S01]  /*3720*/  IMAD R2, R8, R5, R2 ;  /* 0x0000000508027224 */ /* 0x000fe200078e0202 */
[----:B------:R0:W-:Y:S01]  /*3730*/  STL [R1+0x5bc], R6 ;  /* 0x0005bc0601007387 */ /* 0x0001e20000100800 */
[----:B------:R-:W-:-:S02]  /*3740*/  VIADD R4, R0, 0x6a ;  /* 0x0000006a00047836 */ /* 0x000fc40000000000 */
[C---:B------:R-:W-:Y:S01]  /*3750*/  IMAD.HI.U32 R5, R9.reuse, R79, RZ ;  /* 0x0000004f09057227 */ /* 0x040fe200078e00ff */
[----:B------:R1:W-:Y:S03]  /*3760*/  STL [R1+0x5d0], R3 ;  /* 0x0005d00301007387 */ /* 0x0003e60000100800 */
[C---:B------:R-:W-:Y:S01]  /*3770*/  VIADD R7, R0.reuse, 0x6c ;  /* 0x0000006c00077836 */ /* 0x040fe20000000000 */
[----:B------:R2:W-:Y:S01]  /*3780*/  STL [R1+0x5cc], R2 ;  /* 0x0005cc0201007387 */ /* 0x0005e20000100800 */
[----:B------:R-:W-:Y:S02]  /*3790*/  IMAD.MOV R5, RZ, RZ, -R5 ;  /* 0x000000ffff057224 */ /* 0x000fe400078e0a05 */
[----:B0-----:R-:W-:Y:S01]  /*37a0*/  IMAD.HI.U32 R6, R9, R78, RZ ;  /* 0x0000004e09067227 */ /* 0x001fe200078e00ff */
[----:B------:R0:W-:Y:S03]  /*37b0*/  STL [R1+0x10ac], R4 ;  /* 0x0010ac0401007387 */ /* 0x0001e60000100800 */
[----:B-1----:R-:W-:-:S02]  /*37c0*/  VIADD R3, R0, 0x6b ;  /* 0x0000006b00037836 */ /* 0x002fc40000000000 */
[----:B------:R-:W-:Y:S01]  /*37d0*/  IMAD R79, R8, R5, R79 ;  /* 0x00000005084f7224 */ /* 0x000fe200078e024f */
[----:B--2---:R-:W-:Y:S01]  /*37e0*/  IABS R2, R7 ;  /* 0x0000000700027213 */ /* 0x004fe20000000000 */
[----:B------:R-:W-:Y:S01]  /*37f0*/  IMAD.MOV R6, RZ, RZ, -R6 ;  /* 0x000000ffff067224 */ /* 0x000fe200078e0a06 */
[----:B------:R1:W-:Y:S01]  /*3800*/  STL [R1+0x10a8], R3 ;  /* 0x0010a80301007387 */ /* 0x0003e20000100800 */
[----:B------:R-:W-:Y:S01]  /*3810*/  VIADD R12, R0, 0x6d ;  /* 0x0000006d000c7836 */ /* 0x000fe20000000000 */
[----:B0-----:R-:W-:Y:S01]  /*3820*/  IABS R4, R4 ;  /* 0x0000000400047213 */ /* 0x001fe20000000000 */
[----:B------:R-:W-:Y:S01]  /*3830*/  IMAD R78, R8, R6, R78 ;  /* 0x00000006084e7224 */ /* 0x000fe200078e024e */
[----:B------:R0:W-:Y:S01]  /*3840*/  STL [R1+0x1118], R7 ;  /* 0x0011180701007387 */ /* 0x0001e20000100800 */
[----:B------:R-:W-:Y:S02]  /*3850*/  VIADD R11, R0, 0x6e ;  /* 0x0000006e000b7836 */ /* 0x000fe40000000000 */
[----:B------:R-:W-:Y:S01]  /*3860*/  IMAD.HI.U32 R6, R9, R2, RZ ;  /* 0x0000000209067227 */ /* 0x000fe200078e00ff */
[----:B------:R2:W-:Y:S01]  /*3870*/  STL [R1+0x10ec], R12 ;  /* 0x0010ec0c01007387 */ /* 0x0005e20000100800 */
[----:B-1----:R-:W-:-:S02]  /*3880*/  IABS R3, R3 ;  /* 0x0000000300037213 */ /* 0x002fc40000000000 */
[----:B------:R-:W-:Y:S01]  /*3890*/  IMAD.MOV R6, RZ, RZ, -R6 ;  /* 0x000000ffff067224 */ /* 0x000fe200078e0a06 */
[----:B------:R1:W-:Y:S01]  /*38a0*/  STL [R1+0x10f4], R11 ;  /* 0x0010f40b01007387 */ /* 0x0003e20000100800 */
[----:B------:R-:W-:Y:S02]  /*38b0*/  VIADD R26, R0, 0xd8 ;  /* 0x000000d8001a7836 */ /* 0x000fe40000000000 */
[----:B0-----:R-:W-:Y:S01]  /*38c0*/  IMAD.HI.U32 R7, R9, R4, RZ ;  /* 0x0000000409077227 */ /* 0x001fe200078e00ff */
[----:B--2---:R-:W-:-:S03]  /*38d0*/  IABS R12, R12 ;  /* 0x0000000c000c7213 */ /* 0x004fc60000000000 */
[----:B------:R-:W-:-:S04]  /*38e0*/  IMAD.HI.U32 R5, R9, R3, RZ ;  /* 0x0000000309057227 */ /* 0x000fc800078e00ff */
[----:B------:R-:W-:Y:S02]  /*38f0*/  IMAD.MOV R7, RZ, RZ, -R7 ;  /* 0x000000ffff077224 */ /* 0x000fe400078e0a07 */
[----:B------:R-:W-:Y:S02]  /*3900*/  IMAD.MOV R5, RZ, RZ, -R5 ;  /* 0x000000ffff057224 */ /* 0x000fe400078e0a05 */
[C---:B------:R-:W-:Y:S01]  /*3910*/  IMAD R13, R8.reuse, R7, R4 ;  /* 0x00000007080d7224 */ /* 0x040fe200078e0204 */
[----:B------:R-:W-:Y:S01]  /*3920*/  IABS R7, R11 ;  /* 0x0000000b00077213 */ /* 0x000fe20000000000 */
[C---:B------:R-:W-:Y:S02]  /*3930*/  IMAD R3, R8.reuse, R5, R3 ;  /* 0x0000000508037224 */ /* 0x040fe400078e0203 */
[----:B------:R-:W-:Y:S01]  /*3940*/  IMAD.MOV.U32 R4, RZ, RZ, R12 ;  /* 0x000000ffff047224 */ /* 0x000fe200078e000c */
[----:B------:R0:W-:Y:S01]  /*3950*/  STL [R1+0x5dc], R13 ;  /* 0x0005dc0d01007387 */ /* 0x0001e20000100800 */
[----:B------:R-:W-:-:S02]  /*3960*/  IMAD R2, R8, R6, R2 ;  /* 0x0000000608027224 */ /* 0x000fc400078e0202 */
[C---:B------:R-:W-:Y:S01]  /*3970*/  VIADD R12, R0.reuse, 0x6f ;  /* 0x0000006f000c7836 */ /* 0x040fe20000000000 */
[----:B------:R2:W-:Y:S01]  /*3980*/  STL [R1+0x5f4], R3 ;  /* 0x0005f40301007387 */ /* 0x0005e20000100800 */
[C---:B-1----:R-:W-:Y:S02]  /*3990*/  VIADD R11, R0.reuse, 0x70 ;  /* 0x00000070000b7836 */ /* 0x042fe40000000000 */
[C---:B------:R-:W-:Y:S01]  /*39a0*/  VIADD R5, R0.reuse, 0x71 ;  /* 0x0000007100057836 */ /* 0x040fe20000000000 */
[----:B------:R1:W-:Y:S01]  /*39b0*/  STL [R1+0x5fc], R2 ;  /* 0x0005fc0201007387 */ /* 0x0003e20000100800 */
[C---:B------:R-:W-:Y:S02]  /*39c0*/  VIADD R25, R0.reuse, 0xd9 ;  /* 0x000000d900197836 */ /* 0x040fe40000000000 */
[C---:B0-----:R-:W-:Y:S01]  /*39d0*/  VIADD R13, R0.reuse, 0x74 ;  /* 0x00000074000d7836 */ /* 0x041fe20000000000 */
[----:B------:R0:W-:Y:S01]  /*39e0*/  STL [R1+0x10c8], R12 ;  /* 0x0010c80c01007387 */ /* 0x0001e20000100800 */
[----:B------:R-:W-:-:S02]  /*39f0*/  VIADD R24, R0, 0xe0 ;  /* 0x000000e000187836 */ /* 0x000fc40000000000 */
[----:B--2---:R-:W-:Y:S01]  /*3a00*/  IMAD.MOV.U32 R3, RZ, RZ, R7 ;  /* 0x000000ffff037224 */ /* 0x004fe200078e0007 */
[----:B------:R-:W-:Y:S01]  /*3a10*/  STL [R1+0x10c4], R11 ;  /* 0x0010c40b01007387 */ /* 0x000fe20000100800 */
[C---:B------:R-:W-:Y:S01]  /*3a20*/  IMAD.HI.U32 R7, R9.reuse, R4, RZ ;  /* 0x0000000409077227 */ /* 0x040fe200078e00ff */
[----:B-1----:R-:W-:Y:S02]  /*3a30*/  IABS R2, R12 ;  /* 0x0000000c00027213 */ /* 0x002fe40000000000 */
[----:B------:R1:W-:Y:S01]  /*3a40*/  STL [R1+0x1108], R5 ;  /* 0x0011080501007387 */ /* 0x0003e20000100800 */
[----:B------:R-:W-:Y:S01]  /*3a50*/  IMAD.MOV R7, RZ, RZ, -R7 ;  /* 0x000000ffff077224 */ /* 0x000fe200078e0a07 */
[----:B0-----:R-:W-:Y:S01]  /*3a60*/  IABS R12, R11 ;  /* 0x0000000b000c7213 */ /* 0x001fe20000000000 */
[----:B------:R-:W-:-:S04]  /*3a70*/  IMAD.HI.U32 R6, R9, R3, RZ ;  /* 0x0000000309067227 */ /* 0x000fc800078e00ff */
[----:B------:R-:W-:Y:S02]  /*3a80*/  IMAD R7, R8, R7, R4 ;  /* 0x0000000708077224 */ /* 0x000fe400078e0204 */
[----:B------:R-:W-:Y:S01]  /*3a90*/  IMAD.MOV R6, RZ, RZ, -R6 ;  /* 0x000000ffff067224 */ /* 0x000fe200078e0a06 */
[----:B-1----:R-:W-:Y:S01]  /*3aa0*/  IABS R5, R5 ;  /* 0x0000000500057213 */ /* 0x002fe20000000000 */
[----:B------:R-:W-:Y:S01]  /*3ab0*/  IMAD.MOV.U32 R4, RZ, RZ, R12 ;  /* 0x000000ffff047224 */ /* 0x000fe200078e000c */
[----:B------:R0:W-:Y:S01]  /*3ac0*/  STL [R1+0x604], R7 ;  /* 0x0006040701007387 */ /* 0x0001e20000100800 */
[----:B------:R-:W-:-:S04]  /*3ad0*/  IMAD.HI.U32 R12, R9, R2, RZ ;  /* 0x00000002090c7227 */ /* 0x000fc800078e00ff */
[----:B------:R-:W-:Y:S02]  /*3ae0*/  IMAD R3, R8, R6, R3 ;  /* 0x0000000608037224 */ /* 0x000fe400078e0203 */
[----:B------:R-:W-:Y:S02]  /*3af0*/  IMAD.MOV R12, RZ, RZ, -R12 ;  /* 0x000000ffff0c7224 */ /* 0x000fe400078e0a0c */
[C---:B------:R-:W-:Y:S01]  /*3b00*/  VIADD R11, R0.reuse, 0x73 ;  /* 0x00000073000b7836 */ /* 0x040fe20000000000 */
[----:B------:R1:W-:Y:S01]  /*3b10*/  STL [R1+0x610], R3 ;  /* 0x0006100301007387 */ /* 0x0003e20000100800 */
[----:B0-----:R-:W-:Y:S02]  /*3b20*/  VIADD R7, R0, 0x72 ;  /* 0x0000007200077836 */ /* 0x001fe40000000000 */
[----:B------:R-:W-:Y:S01]  /*3b30*/  IMAD R12, R8, R12, R2 ;  /* 0x0000000c080c7224 */ /* 0x000fe200078e0202 */
[----:B------:R-:W-:Y:S01]  /*3b40*/  IABS R2, R11 ;  /* 0x0000000b00027213 */ /* 0x000fe20000000000 */
[C---:B------:R-:W-:Y:S01]  /*3b50*/  IMAD.HI.U32 R6, R9.reuse, R4, RZ ;  /* 0x0000000409067227 */ /* 0x040fe200078e00ff */
[----:B------:R0:W-:Y:S03]  /*3b60*/  STL [R1+0x10e8], R7 ;  /* 0x0010e80701007387 */ /* 0x0001e60000100800 */
[----:B------:R-:W-:Y:S01]  /*3b70*/  IMAD.MOV R6, RZ, RZ, -R6 ;  /* 0x000000ffff067224 */ /* 0x000fe200078e0a06 */
[----:B------:R2:W-:Y:S01]  /*3b80*/  STL [R1+0x10e4], R11 ;  /* 0x0010e40b01007387 */ /* 0x0005e20000100800 */
[----:B-1----:R-:W-:-:S03]  /*3b90*/  IMAD.HI.U32 R3, R9, R5, RZ ;  /* 0x0000000509037227 */ /* 0x002fc600078e00ff */
[----:B------:R1:W-:Y:S01]  /*3ba0*/  STL [R1+0x60c], R12 ;  /* 0x00060c0c01007387 */ /* 0x0003e20000100800 */
[----:B------:R-:W-:Y:S01]  /*3bb0*/  IMAD.MOV R3, RZ, RZ, -R3 ;  /* 0x000000ffff037224 */ /* 0x000fe200078e0a03 */
[----:B0-----:R-:W-:Y:S01]  /*3bc0*/  IABS R7, R7 ;  /* 0x0000000700077213 */ /* 0x001fe20000000000 */
[----:B------:R-:W-:Y:S01]  /*3bd0*/  IMAD R4, R8, R6, R4 ;  /* 0x0000000608047224 */ /* 0x000fe200078e0204 */
[----:B------:R0:W-:Y:S01]  /*3be0*/  STL [R1+0x1120], R13 ;  /* 0x0011200d01007387 */ /* 0x0001e20000100800 */
[----:B------:R-:W-:-:S03]  /*3bf0*/  IMAD.HI.U32 R6, R9, R2, RZ ;  /* 0x0000000209067227 */ /* 0x000fc600078e00ff */
[----:B------:R3:W-:Y:S01]  /*3c00*/  STL [R1+0x1114], R18 ;  /* 0x0011141201007387 */ /* 0x0007e20000100800 */
[----:B--2---:R-:W-:Y:S02]  /*3c10*/  VIADD R11, R0, 0x76 ;  /* 0x00000076000b7836 */ /* 0x004fe40000000000 */
[----:B-1----:R-:W-:Y:S01]  /*3c20*/  IMAD.HI.U32 R12, R9, R7, RZ ;  /* 0x00000007090c7227 */ /* 0x002fe200078e00ff */
[----:B0-----:R-:W-:-:S03]  /*3c30*/  IABS R13, R13 ;  /* 0x0000000d000d7213 */ /* 0x001fc60000000000 */
[----:B------:R-:W-:Y:S01]  /*3c40*/  IMAD.MOV R12, RZ, RZ, -R12 ;  /* 0x000000ffff0c7224 */ /* 0x000fe200078e0a0c */
[----:B------:R0:W-:Y:S01]  /*3c50*/  STL [R1+0x1130], R11 ;  /* 0x0011300b01007387 */ /* 0x0001e20000100800 */
[----:B------:R-:W-:Y:S01]  /*3c60*/  IMAD R5, R8, R3, R5 ;  /* 0x0000000308057224 */ /* 0x000fe200078e0205 */
[----:B------:R-:W-:Y:S01]  /*3c70*/  IABS R3, R11 ;  /* 0x0000000b00037213 */ /* 0x000fe20000000000 */
[----:B------:R-:W-:Y:S02]  /*3c80*/  IMAD.MOV R6, RZ, RZ, -R6 ;  /* 0x000000ffff067224 */ /* 0x000fe400078e0a06 */
[----:B---3--:R-:W-:Y:S02]  /*3c90*/  VIADD R18, R0, 0x77 ;  /* 0x0000007700127836 */ /* 0x008fe40000000000 */
[----:B------:R-:W-:Y:S02]  /*3ca0*/  IMAD R6, R8, R6, R2 ;  /* 0x0000000608067224 */ /* 0x000fe400078e0202 */
[----:B------:R-:W-:-:S02]  /*3cb0*/  VIADD R23, R0, 0xe1 ;  /* 0x000000e100177836 */ /* 0x000fc40000000000 */
[----:B0-----:R-:W-:Y:S02]  /*3cc0*/  IMAD R11, R8, R12, R7 ;  /* 0x0000000c080b7224 */ /* 0x001fe400078e0207 */
[----:B------:R-:W-:Y:S02]  /*3cd0*/  IMAD.MOV.U32 R7, RZ, RZ, R37 ;  /* 0x000000ffff077224 */ /* 0x000fe400078e0025 */
[C---:B------:R-:W-:Y:S01]  /*3ce0*/  IMAD.HI.U32 R12, R9.reuse, R13, RZ ;  /* 0x0000000d090c7227 */ /* 0x040fe200078e00ff */
[----:B------:R-:W-:Y:S03]  /*3cf0*/  STL [R1+0x620], R11 ;  /* 0x0006200b01007387 */ /* 0x000fe60000100800 */
[C---:B------:R-:W-:Y:S01]  /*3d00*/  IMAD.HI.U32 R2, R9.reuse, R7, RZ ;  /* 0x0000000709027227 */ /* 0x040fe200078e00ff */
[----:B------:R0:W-:Y:S03]  /*3d10*/  STL [R1+0x61c], R6 ;  /* 0x00061c0601007387 */ /* 0x0001e60000100800 */
[----:B------:R-:W-:Y:S01]  /*3d20*/  IMAD.HI.U32 R37, R9, R3, RZ ;  /* 0x0000000309257227 */ /* 0x000fe200078e00ff */
[----:B------:R1:W-:Y:S03]  /*3d30*/  STL [R1+0x10fc], R18 ;  /* 0x0010fc1201007387 */ /* 0x0003e60000100800 */
[----:B------:R-:W-:-:S02]  /*3d40*/  IMAD.MOV R12, RZ, RZ, -R12 ;  /* 0x000000ffff0c7224 */ /* 0x000fc400078e0a0c */
[----:B------:R-:W-:Y:S01]  /*3d50*/  IMAD.MOV R2, RZ, RZ, -R2 ;  /* 0x000000ffff027224 */ /* 0x000fe200078e0a02 */
[----:B0-----:R-:W-:Y:S01]  /*3d60*/  IABS R6, R18 ;  /* 0x0000001200067213 */ /* 0x001fe20000000000 */
[----:B------:R-:W-:Y:S02]  /*3d70*/  VIADD R11, R0, 0x78 ;  /* 0x00000078000b7836 */ /* 0x000fe40000000000 */
[----:B------:R-:W-:Y:S02]  /*3d80*/  IMAD.MOV R37, RZ, RZ, -R37 ;  /* 0x000000ffff257224 */ /* 0x000fe400078e0a25 */
[C---:B------:R-:W-:Y:S01]  /*3d90*/  IMAD R12, R8.reuse, R12, R13 ;  /* 0x0000000c080c7224 */ /* 0x040fe200078e020d */
[----:B------:R0:W-:Y:S01]  /*3da0*/  STL [R1+0x10f8], R11 ;  /* 0x0010f80b01007387 */ /* 0x0001e20000100800 */
[C---:B------:R-:W-:Y:S01]  /*3db0*/  IMAD R7, R8.reuse, R2, R7 ;  /* 0x0000000208077224 */ /* 0x040fe200078e0207 */
[----:B------:R-:W-:Y:S01]  /*3dc0*/  IABS R40, R11 ;  /* 0x0000000b00287213 */ /* 0x000fe20000000000 */
[----:B------:R-:W-:Y:S01]  /*3dd0*/  IMAD R3, R8, R37, R3 ;  /* 0x0000002508037224 */ /* 0x000fe200078e0203 */
[----:B------:R2:W-:Y:S01]  /*3de0*/  STL [R1+0x63c], R12 ;  /* 0x00063c0c01007387 */ /* 0x0005e20000100800 */
[----:B------:R-:W-:-:S02]  /*3df0*/  VIADD R2, R0, 0x79 ;  /* 0x0000007900027836 */ /* 0x000fc40000000000 */
[C---:B-1----:R-:W-:Y:S01]  /*3e00*/  VIADD R18, R0.reuse, 0x7c ;  /* 0x0000007c00127836 */ /* 0x042fe20000000000 */
[----:B------:R1:W-:Y:S01]  /*3e10*/  STL [R1+0x644], R7 ;  /* 0x0006440701007387 */ /* 0x0003e20000100800 */
[----:B------:R-:W-:Y:S01]  /*3e20*/  IMAD.HI.U32 R38, R91, R39, RZ ;  /* 0x000000275b267227 */ /* 0x000fe200078e00ff */
[----:B------:R-:W-:Y:S02]  /*3e30*/  IABS R41, R2 ;  /* 0x0000000200297213 */ /* 0x000fe40000000000 */
[----:B------:R3:W-:Y:S01]  /*3e40*/  STL [R1+0x64c], R3 ;  /* 0x00064c0301007387 */ /* 0x0007e20000100800 */
[C---:B0-----:R-:W-:Y:S02]  /*3e50*/  VIADD R11, R0.reuse, 0x7b ;  /* 0x0000007b000b7836 */ /* 0x041fe40000000000 */
[----:B--2---:R-:W-:Y:S01]  /*3e60*/  VIADD R12, R0, 0x7a ;  /* 0x0000007a000c7836 */ /* 0x004fe20000000000 */
[----:B------:R0:W-:Y:S01]  /*3e70*/  STL [R1+0x110c], R2 ;  /* 0x00110c0201007387 */ /* 0x0001e20000100800 */
[----:B------:R-:W-:-:S03]  /*3e80*/  IMAD.HI.U32 R13, R9, R41, RZ ;  /* 0x00000029090d7227 */ /* 0x000fc600078e00ff */
[----:B------:R2:W-:Y:S01]  /*3e90*/  STL [R1+0x1110], R12 ;  /* 0x0011100c01007387 */ /* 0x0005e20000100800 */
[C---:B-1----:R-:W-:Y:S01]  /*3ea0*/  IMAD.HI.U32 R7, R9.reuse, R6, RZ ;  /* 0x0000000609077227 */ /* 0x042fe200078e00ff */
[----:B---3--:R-:W-:Y:S02]  /*3eb0*/  IABS R3, R11 ;  /* 0x0000000b00037213 */ /* 0x008fe40000000000 */
[----:B------:R1:W-:Y:S01]  /*3ec0*/  STL [R1+0x111c], R11 ;  /* 0x00111c0b01007387 */ /* 0x0003e20000100800 */
[----:B------:R-:W-:Y:S02]  /*3ed0*/  IMAD.MOV R7, RZ, RZ, -R7 ;  /* 0x000000ffff077224 */ /* 0x000fe400078e0a07 */
[----:B0-----:R-:W-:Y:S01]  /*3ee0*/  IMAD.HI.U32 R2, R9, R40, RZ ;  /* 0x0000002809027227 */ /* 0x001fe200078e00ff */
[----:B--2---:R-:W-:-:S03]  /*3ef0*/  IABS R12, R12 ;  /* 0x0000000c000c7213 */ /* 0x004fc60000000000 */
[----:B------:R-:W-:Y:S02]  /*3f00*/  IMAD R7, R8, R7, R6 ;  /* 0x0000000708077224 */ /* 0x000fe400078e0206 */
[----:B------:R-:W-:Y:S02]  /*3f10*/  IMAD.MOV R2, RZ, RZ, -R2 ;  /* 0x000000ffff027224 */ /* 0x000fe400078e0a02 */
[----:B------:R-:W-:Y:S01]  /*3f20*/  IMAD.MOV.U32 R6, RZ, RZ, R12 ;  /* 0x000000ffff067224 */ /* 0x000fe200078e000c */
[----:B------:R0:W-:Y:S01]  /*3f30*/  STL [R1+0x320], R7 ;  /* 0x0003200701007387 */ /* 0x0001e20000100800 */
[----:B------:R-:W-:-:S03]  /*3f40*/  IMAD.HI.U32 R12, R9, R3, RZ ;  /* 0x00000003090c7227 */ /* 0x000fc600078e00ff */
[----:B------:R2:W-:Y:S01]  /*3f50*/  STL [R1+0x1150], R18 ;  /* 0x0011501201007387 */ /* 0x0005e20000100800 */
[----:B------:R-:W-:Y:S02]  /*3f60*/  IMAD.MOV R13, RZ, RZ, -R13 ;  /* 0x000000ffff0d7224 */ /* 0x000fe400078e0a0d */
[----:B-1----:R-:W-:Y:S02]  /*3f70*/  VIADD R11, R0, 0x7d ;  /* 0x0000007d000b7836 */ /* 0x002fe40000000000 */
[----:B------:R-:W-:Y:S01]  /*3f80*/  IMAD R40, R8, R2, R40 ;  /* 0x0000000208287224 */ /* 0x000fe200078e0228 */
[----:B------:R-:W-:Y:S01]  /*3f90*/  IABS R2, R18 ;  /* 0x0000001200027213 */ /* 0x000fe20000000000 */
[----:B0-----:R-:W-:Y:S01]  /*3fa0*/  IMAD.HI.U32 R7, R9, R6, RZ ;  /* 0x0000000609077227 */ /* 0x001fe200078e00ff */
[----:B------:R0:W-:Y:S03]  /*3fb0*/  STL [R1+0x114c], R11 ;  /* 0x00114c0b01007387 */ /* 0x0001e60000100800 */
[----:B------:R-:W-:-:S02]  /*3fc0*/  IMAD.MOV R7, RZ, RZ, -R7 ;  /* 0x000000ffff077224 */ /* 0x000fc400078e0a07 */
[----:B------:R-:W-:Y:S02]  /*3fd0*/  IMAD.MOV R12, RZ, RZ, -R12 ;  /* 0x000000ffff0c7224 */ /* 0x000fe400078e0a0c */
[----:B------:R-:W-:Y:S01]  /*3fe0*/  IMAD R41, R8, R13, R41 ;  /* 0x0000000d08297224 */ /* 0x000fe200078e0229 */
[----:B------:R-:W-:Y:S01]  /*3ff0*/  IABS R13, R11 ;  /* 0x0000000b000d7213 */ /* 0x000fe20000000000 */
[----:B--2---:R-:W-:Y:S02]  /*4000*/  VIADD R18, R0, 0x7f ;  /* 0x0000007f00127836 */ /* 0x004fe40000000000 */
[C---:B0-----:R-:W-:Y:S02]  /*4010*/  IMAD R11, R8.reuse, R7, R6 ;  /* 0x00000007080b7224 */ /* 0x041fe400078e0206 */
[----:B------:R-:W-:Y:S02]  /*4020*/  IMAD R7, R8, R12, R3 ;  /* 0x0000000c08077224 */ /* 0x000fe400078e0203 */
[----:B------:R-:W-:Y:S01]  /*4030*/  VIADD R6, R0, 0x7e ;  /* 0x0000007e00067836 */ /* 0x000fe20000000000 */
[----:B------:R0:W-:Y:S01]  /*4040*/  STL [R1+0x31c], R11 ;  /* 0x00031c0b01007387 */ /* 0x0001e20000100800 */
[----:B------:R-:W-:-:S03]  /*4050*/  IMAD.HI.U32 R12, R9, R2, RZ ;  /* 0x00000002090c7227 */ /* 0x000fc600078e00ff */
[----:B------:R1:W-:Y:S01]  /*4060*/  STL [R1+0x318], R7 ;  /* 0x0003180701007387 */ /* 0x0003e20000100800 */
[----:B------:R-:W-:Y:S01]  /*4070*/  IMAD.MOV.U32 R3, RZ, RZ, R13 ;  /* 0x000000ffff037224 */ /* 0x000fe200078e000d */
[----:B------:R-:W-:Y:S01]  /*4080*/  IABS R13, R18 ;  /* 0x00000012000d7213 */ /* 0x000fe20000000000 */
[----:B------:R-:W-:Y:S01]  /*4090*/  IMAD.MOV R12, RZ, RZ, -R12 ;  /* 0x000000ffff0c7224 */ /* 0x000fe200078e0a0c */
[----:B------:R2:W-:Y:S01]  /*40a0*/  STL [R1+0x1134], R6 ;  /* 0x0011340601007387 */ /* 0x0005e20000100800 */
[----:B------:R-:W-:Y:S02]  /*40b0*/  IMAD.MOV R38, RZ, RZ, -R38 ;  /* 0x000000ffff267224 */ /* 0x000fe400078e0a26 */
[----:B0-----:R-:W-:Y:S01]  /*40c0*/  VIADD R11, R0, 0x80 ;  /* 0x00000080000b7836 */ /* 0x001fe20000000000 */
[----:B------:R0:W-:Y:S01]  /*40d0*/  STL [R1+0x1138], R18 ;  /* 0x0011381201007387 */ /* 0x0001e20000100800 */
[----:B------:R-:W-:Y:S01]  /*40e0*/  IMAD R39, R15, R38, R39 ;  /* 0x000000260f277224 */ /* 0x000fe200078e0227 */
[----:B-1----:R-:W-:-:S02]  /*40f0*/  IABS R7, R6 ;  /* 0x0000000600077213 */ /* 0x002fc40000000000 */
[----:B------:R1:W-:Y:S01]  /*4100*/  STL [R1+0x113c], R11 ;  /* 0x00113c0b01007387 */ /* 0x0003e20000100800 */
[----:B------:R-:W-:Y:S01]  /*4110*/  IABS R42, R11 ;  /* 0x0000000b002a7213 */ /* 0x000fe20000000000 */
[----:B--2---:R-:W-:Y:S01]  /*4120*/  IMAD.HI.U32 R6, R9, R3, RZ ;  /* 0x0000000309067227 */ /* 0x004fe200078e00ff */
[----:B------:R-:W-:-:S03]  /*4130*/  ISETP.GT.U32.AND P0, PT, R15, R39, PT ;  /* 0x000000270f00720c */ /* 0x000fc60003f04070 */
[----:B------:R-:W-:Y:S02]  /*4140*/  IMAD.MOV R6, RZ, RZ, -R6 ;  /* 0x000000ffff067224 */ /* 0x000fe400078e0a06 */
[----:B0-----:R-:W-:Y:S02]  /*4150*/  VIADD R18, R0, 0x84 ;  /* 0x0000008400127836 */ /* 0x001fe40000000000 */
[----:B-1----:R-:W-:Y:S02]  /*4160*/  IMAD R11, R8, R12, R2 ;  /* 0x0000000c080b7224 */ /* 0x002fe400078e0202 */
[----:B------:R-:W-:-:S03]  /*4170*/  IMAD.HI.U32 R12, R9, R7, RZ ;  /* 0x00000007090c7227 */ /* 0x000fc600078e00ff */
[----:B------:R0:W-:Y:S01]  /*4180*/  STL [R1+0x314], R11 ;  /* 0x0003140b01007387 */ /* 0x0001e20000100800 */
[----:B------:R-:W-:Y:S02]  /*4190*/  IMAD.MOV.U32 R2, RZ, RZ, R13 ;  /* 0x000000ffff027224 */ /* 0x000fe400078e000d */
[----:B------:R-:W-:Y:S02]  /*41a0*/  IMAD R6, R8, R6, R3 ;  /* 0x0000000608067224 */ /* 0x000fe400078e0203 */
[----:B------:R-:W-:Y:S02]  /*41b0*/  IMAD.MOV R12, RZ, RZ, -R12 ;  /* 0x000000ffff0c7224 */ /* 0x000fe400078e0a0c */
[----:B------:R-:W-:Y:S01]  /*41c0*/  IMAD.HI.U32 R3, R9, R2, RZ ;  /* 0x0000000209037227 */ /* 0x000fe200078e00ff */
[----:B------:R1:W-:Y:S03]  /*41d0*/  STL [R1+0x310], R6 ;  /* 0x0003100601007387 */ /* 0x0003e60000100800 */
[----:B------:R-:W-:-:S02]  /*41e0*/  VIADD R13, R0, 0x81 ;  /* 0x00000081000d7836 */ /* 0x000fc40000000000 */
[----:B0-----:R-:W-:Y:S02]  /*41f0*/  VIADD R11, R0, 0x82 ;  /* 0x00000082000b7836 */ /* 0x001fe40000000000 */
[C---:B------:R-:W-:Y:S01]  /*4200*/  IMAD R12, R8.reuse, R12, R7 ;  /* 0x0000000c080c7224 */ /* 0x040fe200078e0207 */
[----:B------:R0:W-:Y:S01]  /*4210*/  STL [R1+0x1144], R13 ;  /* 0x0011440d01007387 */ /* 0x0001e20000100800 */
[----:B------:R-:W-:Y:S01]  /*4220*/  IMAD.MOV R3, RZ, RZ, -R3 ;  /* 0x000000ffff037224 */ /* 0x000fe200078e0a03 */
[----:B------:R-:W-:Y:S01]  /*4230*/  IABS R7, R11 ;  /* 0x0000000b00077213 */ /* 0x000fe20000000000 */
[----:B-1----:R-:W-:Y:S01]  /*4240*/  IMAD.HI.U32 R6, R9, R42, RZ ;  /* 0x0000002a09067227 */ /* 0x002fe200078e00ff */
[----:B------:R1:W-:Y:S01]  /*4250*/  STL [R1+0x1148], R11 ;  /* 0x0011480b01007387 */ /* 0x0003e20000100800 */
[----:B------:R-:W-:Y:S02]  /*4260*/  IABS R43, R13 ;  /* 0x0000000d002b7213 */ /* 0x000fe40000000000 */
[----:B------:R-:W-:Y:S01]  /*4270*/  IMAD R2, R8, R3, R2 ;  /* 0x0000000308027224 */ /* 0x000fe200078e0202 */
[----:B------:R2:W-:Y:S01]  /*4280*/  STL [R1+0x30c], R12 ;  /* 0x00030c0c01007387 */ /* 0x0005e20000100800 */
[----:B------:R-:W-:-:S02]  /*4290*/  IMAD.MOV R6, RZ, RZ, -R6 ;  /* 0x000000ffff067224 */ /* 0x000fc400078e0a06 */
[----:B0-----:R-:W-:Y:S01]  /*42a0*/  IMAD.HI.U32 R13, R9, R43, RZ ;  /* 0x0000002b090d7227 */ /* 0x001fe200078e00ff */
[----:B------:R0:W-:Y:S03]  /*42b0*/  STL [R1+0x308], R2 ;  /* 0x0003080201007387 */ /* 0x0001e60000100800 */
[C---:B-1----:R-:W-:Y:S02]  /*42c0*/  VIADD R11, R0.reuse, 0x85 ;  /* 0x00000085000b7836 */ /* 0x042fe40000000000 */
[----:B------:R-:W-:Y:S02]  /*42d0*/  IMAD.MOV R13, RZ, RZ, -R13 ;  /* 0x000000ffff0d7224 */ /* 0x000fe400078e0a0d */
[----:B--2---:R-:W-:Y:S01]  /*42e0*/  VIADD R12, R0, 0x83 ;  /* 0x00000083000c7836 */ /* 0x004fe20000000000 */
[----:B------:R-:W-:Y:S01]  /*42f0*/  IABS R3, R11 ;  /* 0x0000000b00037213 */ /* 0x000fe20000000000 */
[C---:B------:R-:W-:Y:S01]  /*4300*/  IMAD R42, R8.reuse, R6, R42 ;  /* 0x00000006082a7224 */ /* 0x040fe200078e022a */
[----:B------:R-:W-:Y:S01]  /*4310*/  IABS R6, R18 ;  /* 0x0000001200067213 */ /* 0x000fe20000000000 */
[----:B------:R-:W-:Y:S01]  /*4320*/  IMAD R43, R8, R13, R43 ;  /* 0x0000000d082b7224 */ /* 0x000fe200078e022b */
[----:B------:R1:W-:Y:S01]  /*4330*/  STL [R1+0x112c], R12 ;  /* 0x00112c0c01007387 */ /* 0x0003e20000100800 */
[----:B0-----:R-:W-:Y:S01]  /*4340*/  IABS R2, R12 ;  /* 0x0000000c00027213 */ /* 0x001fe20000000000 */
[----:B------:R-:W-:-:S02]  /*4350*/  @!P0 IMAD.IADD R39, R39, 0x1, -R15 ;  /* 0x0000000127278824 */ /* 0x000fc400078e0a0f */
[----:B------:R0:W-:Y:S02]  /*4360*/  STL [R1+0x1174], R18 ;  /* 0x0011741201007387 */ /* 0x0001e40000100800 */
[----:B------:R-:W-:Y:S01]  /*4370*/  IMAD.HI.U32 R13, R9, R2, RZ ;  /* 0x00000002090d7227 */ /* 0x000fe200078e00ff */
[----:B------:R-:W-:Y:S01]  /*4380*/  ISETP.GT.U32.AND P0, PT, R15, R39, PT ;  /* 0x000000270f00720c */ /* 0x000fe20003f04070 */
[----:B------:R2:W-:Y:S02]  /*4390*/  STL [R1+0x1170], R11 ;  /* 0x0011700b01007387 */ /* 0x0005e40000100800 */
[----:B-1----:R-:W-:-:S04]  /*43a0*/  IMAD.HI.U32 R12, R9, R7, RZ ;  /* 0x00000007090c7227 */ /* 0x002fc800078e00ff */
[----:B------:R-:W-:Y:S02]  /*43b0*/  IMAD.MOV R12, RZ, RZ, -R12 ;  /* 0x000000ffff0c7224 */ /* 0x000fe400078e0a0c */
[----:B0-----:R-:W-:Y:S02]  /*43c0*/  VIADD R18, R0, 0x86 ;  /* 0x0000008600127836 */ /* 0x001fe40000000000 */
[----:B--2---:R-:W-:Y:S02]  /*43d0*/  IMAD R11, R8, R12, R7 ;  /* 0x0000000c080b7224 */ /* 0x004fe400078e0207 */
[C---:B------:R-:W-:Y:S01]  /*43e0*/  IMAD.HI.U32 R7, R9.reuse, R6, RZ ;  /* 0x0000000609077227 */ /* 0x040fe200078e00ff */
[----:B------:R-:W-:Y:S02]  /*43f0*/  IABS R37, R18 ;  /* 0x0000001200257213 */ /* 0x000fe40000000000 */
[----:B------:R0:W-:Y:S01]  /*4400*/  STL [R1+0x2ac], R11 ;  /* 0x0002ac0b01007387 */ /* 0x0001e20000100800 */
[----:B------:R-:W-:-:S03]  /*4410*/  IMAD.HI.U32 R12, R9, R3, RZ ;  /* 0x00000003090c7227 */ /* 0x000fc600078e00ff */
[----:B------:R1:W-:Y:S01]  /*4420*/  STL [R1+0x1158], R18 ;  /* 0x0011581201007387 */ /* 0x0003e20000100800 */
[----:B------:R-:W-:Y:S02]  /*4430*/  IMAD.MOV R13, RZ, RZ, -R13 ;  /* 0x000000ffff0d7224 */ /* 0x000fe400078e0a0d */
[----:B------:R-:W-:Y:S02]  /*4440*/  IMAD.MOV R7, RZ, RZ, -R7 ;  /* 0x000000ffff077224 */ /* 0x000fe400078e0a07 */
[----:B------:R-:W-:Y:S02]  /*4450*/  IMAD.MOV R12, RZ, RZ, -R12 ;  /* 0x000000ffff0c7224 */ /* 0x000fe400078e0a0c */
[----:B0-----:R-:W-:Y:S02]  /*4460*/  VIADD R11, R0, 0x87 ;  /* 0x00000087000b7836 */ /* 0x001fe40000000000 */
[----:B-1----:R-:W-:-:S03]  /*4470*/  IMAD R18, R8, R13, R2 ;  /* 0x0000000d08127224 */ /* 0x002fc600078e0202 */
[----:B------:R0:W-:Y:S01]  /*4480*/  STL [R1+0x115c], R11 ;  /* 0x00115c0b01007387 */ /* 0x0001e20000100800 */
[----:B------:R-:W-:Y:S01]  /*4490*/  IABS R13, R11 ;  /* 0x0000000b000d7213 */ /* 0x000fe20000000000 */
[----:B------:R-:W-:Y:S02]  /*44a0*/  IMAD.MOV.U32 R2, RZ, RZ, R37 ;  /* 0x000000ffff027224 */ /* 0x000fe400078e0025 */
[----:B------:R-:W-:Y:S01]  /*44b0*/  STL [R1+0x1cc], R18 ;  /* 0x0001cc1201007387 */ /* 0x000fe20000100800 */
        /* <DEDUP_REMOVED lines=10> */
[C---:B------:R-:W-:Y:S02]  /*4560*/  VIADD R13, R0.reuse, 0x8b ;  /* 0x0000008b000d7836 */ /* 0x040fe40000000000 */
[C---:B0-----:R-:W-:Y:S02]  /*4570*/  VIADD R11, R0.reuse, 0x89 ;  /* 0x00000089000b7836 */ /* 0x041fe40000000000 */
[C---:B------:R-:W-:Y:S02]  /*4580*/  VIADD R18, R0.reuse, 0x8e ;  /* 0x0000008e00127836 */ /* 0x040fe40000000000 */
[----:B-1----:R-:W-:Y:S01]  /*4590*/  VIADD R7, R0, 0x8a ;  /* 0x0000008a00077836 */ /* 0x002fe20000000000 */
[----:B------:R0:W-:Y:S01]  /*45a0*/  STL [R1+0x1168], R11 ;  /* 0x0011680b01007387 */ /* 0x0001e20000100800 */
[----:B------:R-:W-:Y:S01]  /*45b0*/  IABS R45, R11 ;  /* 0x0000000b002d7213 */ /* 0x000fe20000000000 */
[----:B--2---:R-:W-:Y:S01]  /*45c0*/  IMAD.HI.U32 R6, R9, R3, RZ ;  /* 0x0000000309067227 */ /* 0x004fe200078e00ff */
[----:B------:R-:W-:Y:S01]  /*45d0*/  IABS R37, R18 ;  /* 0x0000001200257213 */ /* 0x000fe20000000000 */
[----:B------:R1:W-:Y:S02]  /*45e0*/  STL [R1+0x116c], R7 ;  /* 0x00116c0701007387 */ /* 0x0003e40000100800 */
[----:B------:R-:W-:-:S02]  /*45f0*/  IMAD.MOV R6, RZ, RZ, -R6 ;  /* 0x000000ffff067224 */ /* 0x000fc400078e0a06 */
[C---:B0-----:R-:W-:Y:S02]  /*4600*/  IMAD R11, R8.reuse, R12, R2 ;  /* 0x0000000c080b7224 */ /* 0x041fe400078e0202 */
[----:B------:R-:W-:Y:S01]  /*4610*/  IMAD R3, R8, R6, R3 ;  /* 0x0000000608037224 */ /* 0x000fe200078e0203 */
[----:B-1----:R-:W-:Y:S02]  /*4620*/  IABS R7, R7 ;  /* 0x0000000700077213 */ /* 0x002fe40000000000 */
[----:B------:R0:W-:Y:S01]  /*4630*/  STL [R1+0x1a4], R11 ;  /* 0x0001a40b01007387 */ /* 0x0001e20000100800 */
[----:B------:R-:W-:-:S03]  /*4640*/  IMAD.HI.U32 R12, R9, R45, RZ ;  /* 0x0000002d090c7227 */ /* 0x000fc600078e00ff */
[----:B------:R1:W-:Y:S01]  /*4650*/  STL [R1+0x1a0], R3 ;  /* 0x0001a00301007387 */ /* 0x0003e20000100800 */
[----:B------:R-:W-:Y:S02]  /*4660*/  IMAD.MOV.U32 R2, RZ, RZ, R7 ;  /* 0x000000ffff027224 */ /* 0x000fe400078e0007 */
[C---:B------:R-:W-:Y:S01]  /*4670*/  IMAD.HI.U32 R7, R9.reuse, R44, RZ ;  /* 0x0000002c09077227 */ /* 0x040fe200078e00ff */
[----:B------:R2:W-:Y:S03]  /*4680*/  STL [R1+0x1154], R13 ;  /* 0x0011540d01007387 */ /* 0x0005e60000100800 */
[----:B------:R-:W-:Y:S02]  /*4690*/  IMAD.MOV R7, RZ, RZ, -R7 ;  /* 0x000000ffff077224 */ /* 0x000fe400078e0a07 */
[----:B0-----:R-:W-:Y:S01]  /*46a0*/  VIADD R11, R0, 0x8c ;  /* 0x0000008c000b7836 */ /* 0x001fe20000000000 */
[----:B-1----:R-:W-:Y:S01]  /*46b0*/  IABS R3, R13 ;  /* 0x0000000d00037213 */ /* 0x002fe20000000000 */
[----:B------:R-:W-:-:S03]  /*46c0*/  IMAD.HI.U32 R6, R9, R2, RZ ;  /* 0x0000000209067227 */ /* 0x000fc600078e00ff */
[----:B------:R0:W-:Y:S01]  /*46d0*/  STL [R1+0x1198], R11 ;  /* 0x0011980b01007387 */ /* 0x0001e20000100800 */
[C---:B------:R-:W-:Y:S01]  /*46e0*/  IMAD R44, R8.reuse, R7, R44 ;  /* 0x00000007082c7224 */ /* 0x040fe200078e022c */
[----:B------:R-:W-:Y:S01]  /*46f0*/  IABS R7, R11 ;  /* 0x0000000b00077213 */ /* 0x000fe20000000000 */
[----:B------:R-:W-:Y:S02]  /*4700*/  IMAD.MOV R6, RZ, RZ, -R6 ;  /* 0x000000ffff067224 */ /* 0x000fe400078e0a06 */
[----:B------:R-:W-:Y:S02]  /*4710*/  IMAD.MOV R12, RZ, RZ, -R12 ;  /* 0x000000ffff0c7224 */ /* 0x000fe400078e0a0c */
[C---:B------:R-:W-:Y:S02]  /*4720*/  IMAD R2, R8.reuse, R6, R2 ;  /* 0x0000000608027224 */ /* 0x040fe400078e0202 */
[----:B------:R-:W-:Y:S02]  /*4730*/  IMAD.MOV.U32 R6, RZ, RZ, R7 ;  /* 0x000000ffff067224 */ /* 0x000fe400078e0007 */
[----:B------:R-:W-:Y:S01]  /*4740*/  IMAD R45, R8, R12, R45 ;  /* 0x0000000c082d7224 */ /* 0x000fe200078e022d */
[----:B------:R1:W-:Y:S01]  /*4750*/  STL [R1+0x19c], R2 ;  /* 0x00019c0201007387 */ /* 0x0003e20000100800 */
[----:B------:R-:W-:-:S02]  /*4760*/  VIADD R12, R0, 0x8d ;  /* 0x0000008d000c7836 */ /* 0x000fc40000000000 */
[----:B--2---:R-:W-:-:S03]  /*4770*/  IMAD.HI.U32 R13, R9, R3, RZ ;  /* 0x00000003090d7227 */ /* 0x004fc600078e00ff */
[----:B------:R2:W-:Y:S01]  /*4780*/  STL [R1+0x1180], R12 ;  /* 0x0011800c01007387 */ /* 0x0005e20000100800 */
[----:B------:R-:W-:-:S03]  /*4790*/  IMAD.HI.U32 R7, R9, R6, RZ ;  /* 0x0000000609077227 */ /* 0x000fc600078e00ff */
[----:B------:R3:W-:Y:S01]  /*47a0*/  STL [R1+0x1184], R18 ;  /* 0x0011841201007387 */ /* 0x0007e20000100800 */
[----:B0-----:R-:W-:Y:S02]  /*47b0*/  VIADD R11, R0, 0x8f ;  /* 0x0000008f000b7836 */ /* 0x001fe40000000000 */
[----:B------:R-:W-:Y:S02]  /*47c0*/  IMAD.MOV R13, RZ, RZ, -R13 ;  /* 0x000000ffff0d7224 */ /* 0x000fe400078e0a0d */
[----:B------:R-:W-:Y:S01]  /*47d0*/  IMAD.MOV R7, RZ, RZ, -R7 ;  /* 0x000000ffff077224 */ /* 0x000fe200078e0a07 */
[----:B------:R0:W-:Y:S01]  /*47e0*/  STL [R1+0x1188], R11 ;  /* 0x0011880b01007387 */ /* 0x0001e20000100800 */
[----:B-1----:R-:W-:Y:S02]  /*47f0*/  IABS R2, R11 ;  /* 0x0000000b00027213 */ /* 0x002fe40000000000 */
[----:B--2---:R-:W-:Y:S01]  /*4800*/  IABS R12, R12 ;  /* 0x0000000c000c7213 */ /* 0x004fe20000000000 */
[----:B------:R-:W-:-:S02]  /*4810*/  IMAD R7, R8, R7, R6 ;  /* 0x0000000708077224 */ /* 0x000fc400078e0206 */
[----:B---3--:R-:W-:Y:S02]  /*4820*/  VIADD R18, R0, 0x90 ;  /* 0x0000009000127836 */ /* 0x008fe40000000000 */
[----:B0-----:R-:W-:-:S03]  /*4830*/  IMAD R11, R8, R13, R3 ;  /* 0x0000000d080b7224 */ /* 0x001fc600078e0203 */
[----:B------:R-:W-:Y:S01]  /*4840*/  IABS R46, R18 ;  /* 0x00000012002e7213 */ /* 0x000fe20000000000 */
[----:B------:R-:W-:Y:S02]  /*4850*/  IMAD.MOV.U32 R3, RZ, RZ, R37 ;  /* 0x000000ffff037224 */ /* 0x000fe400078e0025 */
[C---:B------:R-:W-:Y:S01]  /*4860*/  IMAD.HI.U32 R13, R9.reuse, R12, RZ ;  /* 0x0000000c090d7227 */ /* 0x040fe200078e00ff */
[----:B------:R0:W-:Y:S03]  /*4870*/  STL [R1+0x194], R11 ;  /* 0x0001940b01007387 */ /* 0x0001e60000100800 */
[----:B------:R-:W-:Y:S01]  /*4880*/  IMAD.HI.U32 R6, R9, R3, RZ ;  /* 0x0000000309067227 */ /* 0x000fe200078e00ff */
[----:B------:R1:W-:Y:S03]  /*4890*/  STL [R1+0x190], R7 ;  /* 0x0001900701007387 */ /* 0x0003e60000100800 */
[----:B------:R-:W-:Y:S01]  /*48a0*/  IMAD.MOV R13, RZ, RZ, -R13 ;  /* 0x000000ffff0d7224 */ /* 0x000fe200078e0a0d */
[----:B------:R-:W-:Y:S01]  /*48b0*/  STL [R1+0x1164], R18 ;  /* 0x0011641201007387 */ /* 0x000fe20000100800 */
[----:B------:R-:W-:-:S02]  /*48c0*/  IMAD.MOV R6, RZ, RZ, -R6 ;  /* 0x000000ffff067224 */ /* 0x000fc400078e0a06 */
[----:B0-----:R-:W-:Y:S02]  /*48d0*/  VIADD R11, R0, 0x91 ;  /* 0x00000091000b7836 */ /* 0x001fe40000000000 */
[C---:B------:R-:W-:Y:S02]  /*48e0*/  IMAD R12, R8.reuse, R13, R12 ;  /* 0x0000000d080c7224 */ /* 0x040fe400078e020c */
[----:B-1----:R-:W-:Y:S01]  /*48f0*/  IMAD.HI.U32 R7, R9, R2, RZ ;  /* 0x0000000209077227 */ /* 0x002fe200078e00ff */
[----:B------:R0:W-:Y:S01]  /*4900*/  STL [R1+0x1194], R11 ;  /* 0x0011940b01007387 */ /* 0x0001e20000100800 */
[----:B------:R-:W-:Y:S02]  /*4910*/  IABS R47, R11 ;  /* 0x0000000b002f7213 */ /* 0x000fe40000000000 */
[----:B------:R-:W-:Y:S01]  /*4920*/  IMAD.MOV R7, RZ, RZ, -R7 ;  /* 0x000000ffff077224 */ /* 0x000fe200078e0a07 */
[----:B------:R1:W-:Y:S01]  /*4930*/  STL [R1+0x188], R12 ;  /* 0x0001880c01007387 */ /* 0x0003e20000100800 */
[----:B------:R-:W-:-:S02]  /*4940*/  IMAD R3, R8, R6, R3 ;  /* 0x0000000608037224 */ /* 0x000fc400078e0203 */
[----:B------:R-:W-:Y:S02]  /*4950*/  IMAD R2, R8, R7, R2 ;  /* 0x0000000708027224 */ /* 0x000fe400078e0202 */
[C---:B------:R-:W-:Y:S01]  /*4960*/  VIADD R6, R0.reuse, 0x92 ;  /* 0x0000009200067836 */ /* 0x040fe20000000000 */
[----:B------:R2:W-:Y:S01]  /*4970*/  STL [R1+0x184], R3 ;  /* 0x0001840301007387 */ /* 0x0005e20000100800 */
[C---:B0-----:R-:W-:Y:S02]  /*4980*/  VIADD R11, R0.reuse, 0x94 ;  /* 0x00000094000b7836 */ /* 0x041fe40000000000 */
[C---:B------:R-:W-:Y:S01]  /*4990*/  VIADD R18, R0.reuse, 0x95 ;  /* 0x0000009500127836 */ /* 0x040fe20000000000 */
[----:B------:R0:W-:Y:S01]  /*49a0*/  STL [R1+0x180], R2 ;  /* 0x0001800201007387 */ /* 0x0001e20000100800 */
[----:B------:R-:W-:Y:S01]  /*49b0*/  IABS R7, R6 ;  /* 0x0000000600077213 */ /* 0x000fe20000000000 */
[----:B-1----:R-:W-:Y:S02]  /*49c0*/  IMAD.HI.U32 R12, R9, R46, RZ ;  /* 0x0000002e090c7227 */ /* 0x002fe400078e00ff */
[----:B------:R1:W-:Y:S01]  /*49d0*/  STL [R1+0x117c], R6 ;  /* 0x00117c0601007387 */ /* 0x0003e20000100800 */
[----:B------:R-:W-:Y:S01]  /*49e0*/  IABS R37, R18 ;  /* 0x0000001200257213 */ /* 0x000fe20000000000 */
[----:B--2---:R-:W-:-:S02]  /*49f0*/  VIADD R3, R0, 0x93 ;  /* 0x0000009300037836 */ /* 0x004fc40000000000 */
[----:B------:R-:W-:Y:S01]  /*4a00*/  IMAD.MOV R12, RZ, RZ, -R12 ;  /* 0x000000ffff0c7224 */ /* 0x000fe200078e0a0c */
[----:B0-----:R-:W-:Y:S02]  /*4a10*/  IABS R2, R11 ;  /* 0x0000000b00027213 */ /* 0x001fe40000000000 */
[----:B------:R0:W-:Y:S01]  /*4a20*/  STL [R1+0x1178], R3 ;  /* 0x0011780301007387 */ /* 0x0001e20000100800 */
[----:B------:R-:W-:-:S03]  /*4a30*/  IMAD.HI.U32 R13, R9, R7, RZ ;  /* 0x00000007090d7227 */ /* 0x000fc600078e00ff */
[----:B------:R2:W-:Y:S01]  /*4a40*/  STL [R1+0x11c8], R11 ;  /* 0x0011c80b01007387 */ /* 0x0005e20000100800 */
[----:B-1----:R-:W-:-:S03]  /*4a50*/  IMAD.HI.U32 R6, R9, R47, RZ ;  /* 0x0000002f09067227 */ /* 0x002fc600078e00ff */
[----:B------:R1:W-:Y:S01]  /*4a60*/  STL [R1+0x11a4], R18 ;  /* 0x0011a41201007387 */ /* 0x0003e20000100800 */
[----:B------:R-:W-:Y:S01]  /*4a70*/  IMAD.MOV R6, RZ, RZ, -R6 ;  /* 0x000000ffff067224 */ /* 0x000fe200078e0a06 */
[----:B0-----:R-:W-:Y:S01]  /*4a80*/  IABS R3, R3 ;  /* 0x0000000300037213 */ /* 0x001fe20000000000 */
[C---:B------:R-:W-:Y:S02]  /*4a90*/  IMAD R46, R8.reuse, R12, R46 ;  /* 0x0000000c082e7224 */ /* 0x040fe400078e022e */
[----:B------:R-:W-:Y:S02]  /*4aa0*/  IMAD R47, R8, R6, R47 ;  /* 0x00000006082f7224 */ /* 0x000fe400078e022f */
[----:B------:R-:W-:-:S04]  /*4ab0*/  IMAD.HI.U32 R6, R9, R3, RZ ;  /* 0x0000000309067227 */ /* 0x000fc800078e00ff */
[----:B------:R-:W-:-:S04]  /*4ac0*/  IMAD.HI.U32 R12, R9, R2, RZ ;  /* 0x00000002090c7227 */ /* 0x000fc800078e00ff */
[----:B------:R-:W-:Y:S02]  /*4ad0*/  IMAD.MOV R13, RZ, RZ, -R13 ;  /* 0x000000ffff0d7224 */ /* 0x000fe400078e0a0d */
[----:B--2---:R-:W-:Y:S02]  /*4ae0*/  VIADD R11, R0, 0x96 ;  /* 0x00000096000b7836 */ /* 0x004fe40000000000 */
[----:B------:R-:W-:Y:S02]  /*4af0*/  IMAD.MOV R6, RZ, RZ, -R6 ;  /* 0x000000ffff067224 */ /* 0x000fe400078e0a06 */
[----:B------:R-:W-:Y:S01]  /*4b00*/  IMAD.MOV R12, RZ, RZ, -R12 ;  /* 0x000000ffff0c7224 */ /* 0x000fe200078e0a0c */
[----:B------:R-:W-:Y:S01]  /*4b10*/  STL [R1+0x11a8], R11 ;  /* 0x0011a80b01007387 */ /* 0x000fe20000100800 */
[C---:B-1----:R-:W-:Y:S01]  /*4b20*/  IMAD R18, R8.reuse, R13, R7 ;  /* 0x0000000d08127224 */ /* 0x042fe200078e0207 */
[----:B------:R-:W-:Y:S01]  /*4b30*/  IABS R13, R11 ;  /* 0x0000000b000d7213 */ /* 0x000fe20000000000 */
[----:B------:R-:W-:-:S02]  /*4b40*/  IMAD R3, R8, R6, R3 ;  /* 0x0000000608037224 */ /* 0x000fc400078e0203 */
[----:B------:R-:W-:Y:S01]  /*4b50*/  IMAD.MOV.U32 R7, RZ, RZ, R37 ;  /* 0x000000ffff077224 */ /* 0x000fe200078e0025 */
[----:B------:R0:W-:Y:S01]  /*4b60*/  STL [R1+0x17c], R18 ;  /* 0x00017c1201007387 */ /* 0x0001e20000100800 */
[----:B------:R-:W-:Y:S02]  /*4b70*/  IMAD R2, R8, R12, R2 ;  /* 0x0000000c08027224 */ /* 0x000fe400078e0202 */
[----:B------:R-:W-:Y:S01]  /*4b80*/  VIADD R6, R0, 0x97 ;  /* 0x0000009700067836 */ /* 0x000fe20000000000 */
[----:B------:R1:W-:Y:S01]  /*4b90*/  STL [R1+0x174], R3 ;  /* 0x0001740301007387 */ /* 0x0003e20000100800 */
[----:B------:R-:W-:-:S03]  /*4ba0*/  IMAD.HI.U32 R12, R9, R7, RZ ;  /* 0x00000007090c7227 */ /* 0x000fc600078e00ff */
[----:B------:R2:W-:Y:S01]  /*4bb0*/  STL [R1+0x178], R2 ;  /* 0x0001780201007387 */ /* 0x0005e20000100800 */
[----:B------:R-:W-:Y:S02]  /*4bc0*/  IMAD.MOV R12, RZ, RZ, -R12 ;  /* 0x000000ffff0c7224 */ /* 0x000fe400078e0a0c */
[C---:B0-----:R-:W-:Y:S01]  /*4bd0*/  VIADD R18, R0.reuse, 0x98 ;  /* 0x0000009800127836 */ /* 0x041fe20000000000 */
[----:B------:R0:W-:Y:S01]  /*4be0*/  STL [R1+0x1190], R6 ;  /* 0x0011900601007387 */ /* 0x0001e20000100800 */
[----:B------:R-:W-:Y:S02]  /*4bf0*/  VIADD R11, R0, 0x99 ;  /* 0x00000099000b7836 */ /* 0x000fe40000000000 */
[----:B-1----:R-:W-:Y:S01]  /*4c00*/  IMAD.MOV.U32 R3, RZ, RZ, R13 ;  /* 0x000000ffff037224 */ /* 0x002fe200078e000d */
[----:B------:R-:W-:Y:S01]  /*4c10*/  STL [R1+0x118c], R18 ;  /* 0x00118c1201007387 */ /* 0x000fe20000100800 */
[----:B------:R-:W-:Y:S01]  /*4c20*/  IMAD R7, R8, R12, R7 ;  /* 0x0000000c08077224 */ /* 0x000fe200078e0207 */
[----:B--2---:R-:W-:Y:S01]  /*4c30*/  IABS R2, R6 ;  /* 0x0000000600027213 */ /* 0x004fe20000000000 */
[----:B------:R-:W-:Y:S01]  /*4c40*/  VIADD R13, R0, 0x9c ;  /* 0x0000009c000d7836 */ /* 0x000fe20000000000 */
[----:B------:R-:W-:Y:S01]  /*4c50*/  STL [R1+0x11b4], R11 ;  /* 0x0011b40b01007387 */ /* 0x000fe20000100800 */
[----:B------:R-:W-:Y:S01]  /*4c60*/  IABS R48, R18 ;  /* 0x0000001200307213 */ /* 0x000fe20000000000 */
[----:B0-----:R-:W-:Y:S01]  /*4c70*/  IMAD.HI.U32 R6, R9, R3, RZ ;  /* 0x0000000309067227 */ /* 0x001fe200078e00ff */
[----:B------:R-:W-:Y:S01]  /*4c80*/  IABS R49, R11 ;  /* 0x0000000b00317213 */ /* 0x000fe20000000000 */
[----:B------:R0:W-:Y:S02]  /*4c90*/  STL [R1+0x170], R7 ;  /* 0x0001700701007387 */ /* 0x0001e40000100800 */
[----:B------:R-:W-:-:S02]  /*4ca0*/  IMAD.MOV R6, RZ, RZ, -R6 ;  /* 0x000000ffff067224 */ /* 0x000fc400078e0a06 */
[----:B------:R-:W-:-:S04]  /*4cb0*/  IMAD.HI.U32 R12, R9, R2, RZ ;  /* 0x00000002090c7227 */ /* 0x000fc800078e00ff */
[----:B------:R-:W-:Y:S02]  /*4cc0*/  IMAD R3, R8, R6, R3 ;  /* 0x0000000608037224 */ /* 0x000fe400078e0203 */
[C---:B0-----:R-:W-:Y:S02]  /*4cd0*/  VIADD R7, R0.reuse, 0x9a ;  /* 0x0000009a00077836 */ /* 0x041fe40000000000 */
[----:B------:R-:W-:Y:S01]  /*4ce0*/  IMAD.MOV R12, RZ, RZ, -R12 ;  /* 0x000000ffff0c7224 */ /* 0x000fe200078e0a0c */
[----:B------:R0:W-:Y:S01]  /*4cf0*/  STL [R1+0x16c], R3 ;  /* 0x00016c0301007387 */ /* 0x0001e20000100800 */
[----:B------:R-:W-:Y:S02]  /*4d00*/  VIADD R11, R0, 0x9b ;  /* 0x0000009b000b7836 */ /* 0x000fe40000000000 */
[----:B------:R-:W-:Y:S01]  /*4d10*/  IMAD R12, R8, R12, R2 ;  /* 0x0000000c080c7224 */ /* 0x000fe200078e0202 */
[----:B------:R1:W-:Y:S01]  /*4d20*/  STL [R1+0x11a0], R7 ;  /* 0x0011a00701007387 */ /* 0x0003e20000100800 */
[----:B------:R-:W-:Y:S01]  /*4d30*/  IMAD.HI.U32 R6, R9, R48, RZ ;  /* 0x0000003009067227 */ /* 0x000fe200078e00ff */
[----:B------:R-:W-:-:S02]  /*4d40*/  IABS R2, R11 ;  /* 0x0000000b00027213 */ /* 0x000fc40000000000 */
[----:B------:R2:W-:Y:S01]  /*4d50*/  STL [R1+0x119c], R11 ;  /* 0x00119c0b01007387 */ /* 0x0005e20000100800 */
[----:B------:R-:W-:Y:S02]  /*4d60*/  IMAD.MOV R6, RZ, RZ, -R6 ;  /* 0x000000ffff067224 */ /* 0x000fe400078e0a06 */
[C---:B0-----:R-:W-:Y:S01]  /*4d70*/  IMAD.HI.U32 R3, R9.reuse, R49, RZ ;  /* 0x0000003109037227 */ /* 0x041fe200078e00ff */
[----:B------:R0:W-:Y:S01]  /*4d80*/  STL [R1+0x168], R12 ;  /* 0x0001680c01007387 */ /* 0x0001e20000100800 */
[----:B-1----:R-:W-:Y:S02]  /*4d90*/  IABS R7, R7 ;  /* 0x0000000700077213 */ /* 0x002fe40000000000 */
[C---:B------:R-:W-:Y:S01]  /*4da0*/  VIADD R18, R0.reuse, 0x9d ;  /* 0x0000009d00127836 */ /* 0x040fe20000000000 */
[----:B------:R1:W-:Y:S01]  /*4db0*/  STL [R1+0x11d0], R13 ;  /* 0x0011d00d01007387 */ /* 0x0003e20000100800 */
[----:B------:R-:W-:Y:S02]  /*4dc0*/  IMAD.MOV R3, RZ, RZ, -R3 ;  /* 0x000000ffff037224 */ /* 0x000fe400078e0a03 */
[----:B--2---:R-:W-:Y:S01]  /*4dd0*/  VIADD R11, R0, 0x9e ;  /* 0x0000009e000b7836 */ /* 0x004fe20000000000 */
[----:B------:R-:W-:Y:S01]  /*4de0*/  IABS R37, R18 ;  /* 0x0000001200257213 */ /* 0x000fe20000000000 */
[----:B------:R-:W-:Y:S01]  /*4df0*/  IMAD R48, R8, R6, R48 ;  /* 0x0000000608307224 */ /* 0x000fe200078e0230 */
[----:B------:R2:W-:Y:S01]  /*4e00*/  STL [R1+0x11c4], R18 ;  /* 0x0011c41201007387 */ /* 0x0005e20000100800 */
[----:B0-----:R-:W-:Y:S01]  /*4e10*/  IMAD.HI.U32 R12, R9, R7, RZ ;  /* 0x00000007090c7227 */ /* 0x001fe200078e00ff */
[----:B-1----:R-:W-:-:S03]  /*4e20*/  IABS R13, R13 ;  /* 0x0000000d000d7213 */ /* 0x002fc60000000000 */
[----:B------:R-:W-:Y:S01]  /*4e30*/  IMAD.HI.U32 R6, R9, R2, RZ ;  /* 0x0000000209067227 */ /* 0x000fe200078e00ff */
[----:B------:R0:W-:Y:S03]  /*4e40*/  STL [R1+0x11d8], R11 ;  /* 0x0011d80b01007387 */ /* 0x0001e60000100800 */
[----:B------:R-:W-:Y:S02]  /*4e50*/  IMAD.MOV R12, RZ, RZ, -R12 ;  /* 0x000000ffff0c7224 */ /* 0x000fe400078e0a0c */
[----:B------:R-:W-:Y:S01]  /*4e60*/  IMAD R49, R8, R3, R49 ;  /* 0x0000000308317224 */ /* 0x000fe200078e0231 */
[----:B------:R-:W-:Y:S01]  /*4e70*/  IABS R3, R11 ;  /* 0x0000000b00037213 */ /* 0x000fe20000000000 */
[----:B------:R-:W-:Y:S02]  /*4e80*/  IMAD.MOV R6, RZ, RZ, -R6 ;  /* 0x000000ffff067224 */ /* 0x000fe400078e0a06 */
[----:B--2---:R-:W-:-:S02]  /*4e90*/  VIADD R18, R0, 0x9f ;  /* 0x0000009f00127836 */ /* 0x004fc40000000000 */
[C---:B0-----:R-:W-:Y:S02]  /*4ea0*/  IMAD R11, R8.reuse, R12, R7 ;  /* 0x0000000c080b7224 */ /* 0x041fe400078e0207 */
[----:B------:R-:W-:Y:S02]  /*4eb0*/  IMAD.MOV.U32 R7, RZ, RZ, R37 ;  /* 0x000000ffff077224 */ /* 0x000fe400078e0025 */
[C---:B------:R-:W-:Y:S01]  /*4ec0*/  IMAD.HI.U32 R12, R9.reuse, R13, RZ ;  /* 0x0000000d090c7227 */ /* 0x040fe200078e00ff */
[----:B------:R0:W-:Y:S03]  /*4ed0*/  STL [R1+0x15c], R11 ;  /* 0x00015c0b01007387 */ /* 0x0001e60000100800 */
[----:B------:R-:W-:Y:S02]  /*4ee0*/  IMAD R6, R8, R6, R2 ;  /* 0x0000000608067224 */ /* 0x000fe400078e0202 */
[----:B------:R-:W-:-:S03]  /*4ef0*/  IMAD.HI.U32 R2, R9, R7, RZ ;  /* 0x0000000709027227 */ /* 0x000fc600078e00ff */
[----:B------:R1:W-:Y:S01]  /*4f00*/  STL [R1+0x158], R6 ;  /* 0x0001580601007387 */ /* 0x0003e20000100800 */
[----:B------:R-:W-:-:S03]  /*4f10*/  IMAD.HI.U32 R37, R9, R3, RZ ;  /* 0x0000000309257227 */ /* 0x000fc600078e00ff */
[----:B------:R2:W-:Y:S01]  /*4f20*/  STL [R1+0x11b0], R18 ;  /* 0x0011b01201007387 */ /* 0x0005e20000100800 */
[----:B------:R-:W-:Y:S02]  /*4f30*/  IMAD.MOV R12, RZ, RZ, -R12 ;  /* 0x000000ffff0c7224 */ /* 0x000fe400078e0a0c */
[----:B------:R-:W-:Y:S02]  /*4f40*/  IMAD.MOV R2, RZ, RZ, -R2 ;  /* 0x000000ffff027224 */ /* 0x000fe400078e0a02 */
[----:B0-----:R-:W-:Y:S01]  /*4f50*/  VIADD R11, R0, 0xa0 ;  /* 0x000000a0000b7836 */ /* 0x001fe20000000000 */
[----:B-1----:R-:W-:Y:S01]  /*4f60*/  IABS R6, R18 ;  /* 0x0000001200067213 */ /* 0x002fe20000000000 */
        /* <DEDUP_REMOVED lines=8> */
[C---:B--2---:R-:W-:Y:S01]  /*4ff0*/  VIADD R18, R0.reuse, 0xa4 ;  /* 0x000000a400127836 */ /* 0x044fe20000000000 */
[----:B------:R2:W-:Y:S01]  /*5000*/  STL [R1+0x14c], R7 ;  /* 0x00014c0701007387 */ /* 0x0005e20000100800 */
[C---:B0-----:R-:W-:Y:S01]  /*5010*/  VIADD R11, R0.reuse, 0xa3 ;  /* 0x000000a3000b7836 */ /* 0x041fe20000000000 */
[----:B------:R-:W-:Y:S02]  /*5020*/  IABS R51, R2 ;  /* 0x0000000200337213 */ /* 0x000fe40000000000 */
[----:B------:R0:W-:Y:S01]  /*5030*/  STL [R1+0x150], R3 ;  /* 0x0001500301007387 */ /* 0x0001e20000100800 */
[----:B-1----:R-:W-:-:S03]  /*5040*/  VIADD R12, R0, 0xa2 ;  /* 0x000000a2000c7836 */ /* 0x002fc60000000000 */
[----:B------:R1:W-:Y:S01]  /*5050*/  STL [R1+0x11bc], R2 ;  /* 0x0011bc0201007387 */ /* 0x0003e20000100800 */
[----:B------:R-:W-:-:S03]  /*5060*/  IMAD.HI.U32 R13, R9, R51, RZ ;  /* 0x00000033090d7227 */ /* 0x000fc600078e00ff */
[----:B------:R3:W-:Y:S01]  /*5070*/  STL [R1+0x11c0], R12 ;  /* 0x0011c00c01007387 */ /* 0x0007e20000100800 */
[C---:B--2---:R-:W-:Y:S01]  /*5080*/  IMAD.HI.U32 R7, R9.reuse, R6, RZ ;  /* 0x0000000609077227 */ /* 0x044fe200078e00ff */
[----:B0-----:R-:W-:Y:S02]  /*5090*/  IABS R3, R11 ;  /* 0x0000000b00037213 */ /* 0x001fe40000000000 */
[----:B------:R0:W-:Y:S01]  /*50a0*/  STL [R1+0x11cc], R11 ;  /* 0x0011cc0b01007387 */ /* 0x0001e20000100800 */
[----:B------:R-:W-:Y:S02]  /*50b0*/  IMAD.MOV R7, RZ, RZ, -R7 ;  /* 0x000000ffff077224 */ /* 0x000fe400078e0a07 */
[----:B-1----:R-:W-:Y:S01]  /*50c0*/  IMAD.HI.U32 R2, R9, R62, RZ ;  /* 0x0000003e09027227 */ /* 0x002fe200078e00ff */
[----:B---3--:R-:W-:-:S03]  /*50d0*/  IABS R12, R12 ;  /* 0x0000000c000c7213 */ /* 0x008fc60000000000 */
[----:B------:R-:W-:Y:S02]  /*50e0*/  IMAD R7, R8, R7, R6 ;  /* 0x0000000708077224 */ /* 0x000fe400078e0206 */
[----:B------:R-:W-:Y:S02]  /*50f0*/  IMAD.MOV R2, RZ, RZ, -R2 ;  /* 0x000000ffff027224 */ /* 0x000fe400078e0a02 */
[----:B------:R-:W-:Y:S01]  /*5100*/  IMAD.MOV.U32 R6, RZ, RZ, R12 ;  /* 0x000000ffff067224 */ /* 0x000fe200078e000c */
[----:B------:R1:W-:Y:S01]  /*5110*/  STL [R1+0x148], R7 ;  /* 0x0001480701007387 */ /* 0x0003e20000100800 */
[----:B------:R-:W-:-:S03]  /*5120*/  IMAD.HI.U32 R12, R9, R3, RZ ;  /* 0x00000003090c7227 */ /* 0x000fc600078e00ff */
[----:B------:R2:W-:Y:S01]  /*5130*/  STL [R1+0x11f8], R18 ;  /* 0x0011f81201007387 */ /* 0x0005e20000100800 */
[----:B------:R-:W-:Y:S02]  /*5140*/  IMAD.MOV R13, RZ, RZ, -R13 ;  /* 0x000000ffff0d7224 */ /* 0x000fe400078e0a0d */
[----:B0-----:R-:W-:Y:S02]  /*5150*/  VIADD R11, R0, 0xa5 ;  /* 0x000000a5000b7836 */ /* 0x001fe40000000000 */
[----:B------:R-:W-:Y:S01]  /*5160*/  IMAD R62, R8, R2, R62 ;  /* 0x00000002083e7224 */ /* 0x000fe200078e023e */
[----:B------:R-:W-:Y:S01]  /*5170*/  IABS R2, R18 ;  /* 0x0000001200027213 */ /* 0x000fe20000000000 */
[----:B-1----:R-:W-:Y:S01]  /*5180*/  IMAD.HI.U32 R7, R9, R6, RZ ;  /* 0x0000000609077227 */ /* 0x002fe200078e00ff */
        /* <DEDUP_REMOVED lines=16> */
[----:B0-----:R-:W-:-:S03]  /*5290*/  VIADD R11, R0, 0xa8 ;  /* 0x000000a8000b7836 */ /* 0x001fc60000000000 */
[----:B------:R0:W-:Y:S01]  /*52a0*/  STL [R1+0x11e0], R18 ;  /* 0x0011e01201007387 */ /* 0x0001e20000100800 */
[----:B-1----:R-:W-:-:S03]  /*52b0*/  IABS R7, R6 ;  /* 0x0000000600077213 */ /* 0x002fc60000000000 */
[----:B------:R1:W-:Y:S01]  /*52c0*/  STL [R1+0x11e4], R11 ;  /* 0x0011e40b01007387 */ /* 0x0003e20000100800 */
[----:B------:R-:W-:Y:S01]  /*52d0*/  IABS R52, R11 ;  /* 0x0000000b00347213 */ /* 0x000fe20000000000 */
[----:B--2---:R-:W-:-:S04]  /*52e0*/  IMAD.HI.U32 R6, R9, R3, RZ ;  /* 0x0000000309067227 */ /* 0x004fc800078e00ff */
        /* <DEDUP_REMOVED lines=10> */
[----:B0-----:R-:W-:Y:S01]  /*5390*/  VIADD R11, R0, 0xaa ;  /* 0x000000aa000b7836 */ /* 0x001fe20000000000 */
[----:B------:R-:W-:Y:S01]  /*53a0*/  STL [R1+0x11ec], R93 ;  /* 0x0011ec5d01007387 */ /* 0x000fe20000100800 */
[----:B------:R-:W-:-:S02]  /*53b0*/  IMAD R12, R8, R12, R7 ;  /* 0x0000000c080c7224 */ /* 0x000fc400078e0207 */
[----:B------:R-:W-:Y:S01]  /*53c0*/  IMAD.MOV R3, RZ, RZ, -R3 ;  /* 0x000000ffff037224 */ /* 0x000fe200078e0a03 */
[----:B------:R-:W-:Y:S01]  /*53d0*/  STL [R1+0x11f0], R11 ;  /* 0x0011f00b01007387 */ /* 0x000fe20000100800 */
[----:B------:R-:W-:Y:S01]  /*53e0*/  IABS R7, R11 ;  /* 0x0000000b00077213 */ /* 0x000fe20000000000 */
[C---:B-1----:R-:W-:Y:S02]  /*53f0*/  IMAD.HI.U32 R6, R9.reuse, R52, RZ ;  /* 0x0000003409067227 */ /* 0x042fe400078e00ff */
[----:B------:R0:W-:Y:S02]  /*5400*/  STL [R1+0x130], R12 ;  /* 0x0001300c01007387 */ /* 0x0001e40000100800 */
[----:B------:R-:W-:Y:S02]  /*5410*/  IMAD R2, R8, R3, R2 ;  /* 0x0000000308027224 */ /* 0x000fe400078e0202 */
[----:B------:R-:W-:Y:S02]  /*5420*/  IMAD.MOV R6, RZ, RZ, -R6 ;  /* 0x000000ffff067224 */ /* 0x000fe400078e0a06 */
[----:B------:R-:W-:Y:S01]  /*5430*/  IMAD.HI.U32 R13, R9, R53, RZ ;  /* 0x00000035090d7227 */ /* 0x000fe200078e00ff */
[----:B------:R1:W-:Y:S03]  /*5440*/  STL [R1+0x128], R2 ;  /* 0x0001280201007387 */ /* 0x0003e60000100800 */
[----:B0-----:R-:W-:-:S02]  /*5450*/  VIADD R12, R0, 0xab ;  /* 0x000000ab000c7836 */ /* 0x001fc40000000000 */
[----:B------:R-:W-:Y:S02]  /*5460*/  VIADD R11, R0, 0xad ;  /* 0x000000ad000b7836 */ /* 0x000fe40000000000 */
[C---:B------:R-:W-:Y:S01]  /*5470*/  IMAD R52, R8.reuse, R6, R52 ;  /* 0x0000000608347224 */ /* 0x040fe200078e0234 */
[----:B------:R0:W-:Y:S01]  /*5480*/  STL [R1+0x11d4], R12 ;  /* 0x0011d40c01007387 */ /* 0x0001e20000100800 */
[----:B------:R-:W-:Y:S01]  /*5490*/  IMAD.MOV R13, RZ, RZ, -R13 ;  /* 0x000000ffff0d7224 */ /* 0x000fe200078e0a0d */
[----:B-1----:R-:W-:Y:S02]  /*54a0*/  IABS R2, R12 ;  /* 0x0000000c00027213 */ /* 0x002fe40000000000 */
[----:B------:R-:W-:Y:S01]  /*54b0*/  IABS R6, R18 ;  /* 0x0000001200067213 */ /* 0x000fe20000000000 */
[----:B------:R-:W-:Y:S01]  /*54c0*/  STL [R1+0x1218], R18 ;  /* 0x0012181201007387 */ /* 0x000fe20000100800 */
[----:B------:R-:W-:Y:S01]  /*54d0*/  IABS R3, R11 ;  /* 0x0000000b00037213 */ /* 0x000fe20000000000 */
[----:B------:R-:W-:-:S02]  /*54e0*/  IMAD R53, R8, R13, R53 ;  /* 0x0000000d08357224 */ /* 0x000fc400078e0235 */
[----:B------:R1:W-:Y:S01]  /*54f0*/  STL [R1+0x1214], R11 ;  /* 0x0012140b01007387 */ /* 0x0003e20000100800 */
[----:B0-----:R-:W-:-:S04]  /*5500*/  IMAD.HI.U32 R12, R9, R7, RZ ;  /* 0x00000007090c7227 */ /* 0x001fc800078e00ff */
[----:B------:R-:W-:Y:S02]  /*5510*/  IMAD.MOV R12, RZ, RZ, -R12 ;  /* 0x000000ffff0c7224 */ /* 0x000fe400078e0a0c */
[----:B------:R-:W-:-:S04]  /*5520*/  IMAD.HI.U32 R13, R9, R2, RZ ;  /* 0x00000002090d7227 */ /* 0x000fc800078e00ff */
[----:B-1----:R-:W-:Y:S02]  /*5530*/  IMAD R11, R8, R12, R7 ;  /* 0x0000000c080b7224 */ /* 0x002fe400078e0207 */
[----:B------:R-:W-:-:S03]  /*5540*/  IMAD.HI.U32 R7, R9, R6, RZ ;  /* 0x0000000609077227 */ /* 0x000fc600078e00ff */
[----:B------:R0:W-:Y:S01]  /*5550*/  STL [R1+0x124], R11 ;  /* 0x0001240b01007387 */ /* 0x0001e20000100800 */
[----:B------:R-:W-:Y:S02]  /*5560*/  VIADD R18, R0, 0xae ;  /* 0x000000ae00127836 */ /* 0x000fe40000000000 */
[----:B------:R-:W-:-:S03]  /*5570*/  IMAD.HI.U32 R12, R9, R3, RZ ;  /* 0x00000003090c7227 */ /* 0x000fc600078e00ff */
[----:B------:R1:W-:Y:S01]  /*5580*/  STL [R1+0x1200], R18 ;  /* 0x0012001201007387 */ /* 0x0003e20000100800 */
[----:B------:R-:W-:Y:S01]  /*5590*/  IMAD.MOV R13, RZ, RZ, -R13 ;  /* 0x000000ffff0d7224 */ /* 0x000fe200078e0a0d */
[----:B------:R-:W-:Y:S01]  /*55a0*/  IABS R37, R18 ;  /* 0x0000001200257213 */ /* 0x000fe20000000000 */
[----:B------:R-:W-:Y:S02]  /*55b0*/  IMAD.MOV R7, RZ, RZ, -R7 ;  /* 0x000000ffff077224 */ /* 0x000fe400078e0a07 */
[----:B0-----:R-:W-:Y:S02]  /*55c0*/  VIADD R11, R0, 0xaf ;  /* 0x000000af000b7836 */ /* 0x001fe40000000000 */
[----:B------:R-:W-:Y:S02]  /*55d0*/  IMAD.MOV R12, RZ, RZ, -R12 ;  /* 0x000000ffff0c7224 */ /* 0x000fe400078e0a0c */
[C---:B------:R-:W-:Y:S01]  /*55e0*/  IMAD R7, R8.reuse, R7, R6 ;  /* 0x0000000708077224 */ /* 0x040fe200078e0206 */
[----:B------:R0:W-:Y:S01]  /*55f0*/  STL [R1+0x1204], R11 ;  /* 0x0012040b01007387 */ /* 0x0001e20000100800 */
[C---:B-1----:R-:W-:Y:S01]  /*5600*/  IMAD R18, R8.reuse, R13, R2 ;  /* 0x0000000d08127224 */ /* 0x042fe200078e0202 */
[----:B------:R-:W-:Y:S01]  /*5610*/  IABS R13, R11 ;  /* 0x0000000b000d7213 */ /* 0x000fe20000000000 */
[----:B------:R-:W-:-:S02]  /*5620*/  IMAD R6, R8, R12, R3 ;  /* 0x0000000c08067224 */ /* 0x000fc400078e0203 */
[----:B------:R-:W-:Y:S01]  /*5630*/  IMAD.MOV.U32 R2, RZ, RZ, R37 ;  /* 0x000000ffff027224 */ /* 0x000fe200078e0025 */
[----:B------:R-:W-:Y:S01]  /*5640*/  STL [R1+0x120], R18 ;  /* 0x0001201201007387 */ /* 0x000fe20000100800 */
[----:B------:R-:W-:Y:S02]  /*5650*/  IMAD.MOV.U32 R3, RZ, RZ, R13 ;  /* 0x000000ffff037224 */ /* 0x000fe400078e000d */
[----:B------:R-:W-:Y:S01]  /*5660*/  IMAD.HI.U32 R12, R9, R2, RZ ;  /* 0x00000002090c7227 */ /* 0x000fe200078e00ff */
[----:B------:R1:W-:Y:S03]  /*5670*/  STL [R1+0x118], R7 ;  /* 0x0001180701007387 */ /* 0x0003e60000100800 */
[----:B------:R-:W-:Y:S01]  /*5680*/  IMAD.MOV R12, RZ, RZ, -R12 ;  /* 0x000000ffff0c7224 */ /* 0x000fe200078e0a0c */
[----:B------:R2:W-:Y:S01]  /*5690*/  STL [R1+0x11c], R6 ;  /* 0x00011c0601007387 */ /* 0x0005e20000100800 */
[----:B------:R-:W-:-:S02]  /*56a0*/  VIADD R13, R0, 0xb3 ;  /* 0x000000b3000d7836 */ /* 0x000fc40000000000 */
[----:B0-----:R-:W-:Y:S01]  /*56b0*/  IMAD R11, R8, R12, R2 ;  /* 0x0000000c080b7224 */ /* 0x001fe200078e0202 */
[----:B------:R-:W-:Y:S01]  /*56c0*/  STL [R1+0x11e8], R36 ;  /* 0x0011e82401007387 */ /* 0x000fe20000100800 */
[----:B------:R-:W-:-:S03]  /*56d0*/  IMAD.HI.U32 R12, R9, R55, RZ ;  /* 0x00000037090c7227 */ /* 0x000fc600078e00ff */
[----:B------:R-:W-:Y:S01]  /*56e0*/  STL [R1+0x120c], R35 ;  /* 0x00120c2301007387 */ /* 0x000fe20000100800 */
[----:B-1----:R-:W-:Y:S02]  /*56f0*/  VIADD R7, R0, 0xb2 ;  /* 0x000000b200077836 */ /* 0x002fe40000000000 */
[----:B--2---:R-:W-:-:S03]  /*5700*/  IMAD.HI.U32 R6, R9, R3, RZ ;  /* 0x0000000309067227 */ /* 0x004fc600078e00ff */
[----:B------:R0:W-:Y:S01]  /*5710*/  STL [R1+0x1210], R7 ;  /* 0x0012100701007387 */ /* 0x0001e20000100800 */
[----:B------:R-:W-:Y:S02]  /*5720*/  IMAD.MOV R6, RZ, RZ, -R6 ;  /* 0x000000ffff067224 */ /* 0x000fe400078e0a06 */
[----:B------:R-:W-:Y:S01]  /*5730*/  IMAD.MOV R12, RZ, RZ, -R12 ;  /* 0x000000ffff0c7224 */ /* 0x000fe200078e0a0c */
[----:B------:R1:W-:Y:S01]  /*5740*/  STL [R1+0x114], R11 ;  /* 0x0001140b01007387 */ /* 0x0003e20000100800 */
[C---:B------:R-:W-:Y:S02]  /*5750*/  IMAD R3, R8.reuse, R6, R3 ;  /* 0x0000000608037224 */ /* 0x040fe400078e0203 */
[----:B------:R-:W-:Y:S02]  /*5760*/  IMAD R55, R8, R12, R55 ;  /* 0x0000000c08377224 */ /* 0x000fe400078e0237 */
[C---:B------:R-:W-:Y:S01]  /*5770*/  VIADD R12, R0.reuse, 0xb5 ;  /* 0x000000b5000c7836 */ /* 0x040fe20000000000 */
[----:B0-----:R-:W-:Y:S01]  /*5780*/  IABS R7, R7 ;  /* 0x0000000700077213 */ /* 0x001fe20000000000 */
[----:B------:R0:W-:Y:S01]  /*5790*/  STL [R1+0x10c], R3 ;  /* 0x00010c0301007387 */ /* 0x0001e20000100800 */
[----:B------:R-:W-:-:S02]  /*57a0*/  VIADD R18, R0, 0xb6 ;  /* 0x000000b600127836 */ /* 0x000fc40000000000 */
[----:B-1----:R-:W-:Y:S01]  /*57b0*/  VIADD R11, R0, 0xb4 ;  /* 0x000000b4000b7836 */ /* 0x002fe20000000000 */
[----:B------:R1:W-:Y:S01]  /*57c0*/  STL [R1+0x11fc], R13 ;  /* 0x0011fc0d01007387 */ /* 0x0003e20000100800 */
[----:B------:R-:W-:Y:S01]  /*57d0*/  IMAD.MOV.U32 R2, RZ, RZ, R7 ;  /* 0x000000ffff027224 */ /* 0x000fe200078e0007 */
[----:B------:R-:W-:Y:S01]  /*57e0*/  IABS R37, R18 ;  /* 0x0000001200257213 */ /* 0x000fe20000000000 */
[C---:B------:R-:W-:Y:S01]  /*57f0*/  IMAD.HI.U32 R7, R9.reuse, R54, RZ ;  /* 0x0000003609077227 */ /* 0x040fe200078e00ff */
[----:B------:R2:W-:Y:S01]  /*5800*/  STL [R1+0x1240], R11 ;  /* 0x0012400b01007387 */ /* 0x0005e20000100800 */
[----:B0-----:R-:W-:Y:S02]  /*5810*/  IABS R3, R13 ;  /* 0x0000000d00037213 */ /* 0x001fe40000000000 */
[----:B------:R-:W-:Y:S02]  /*5820*/  IMAD.MOV R7, RZ, RZ, -R7 ;  /* 0x000000ffff077224 */ /* 0x000fe400078e0a07 */
[----:B------:R-:W-:-:S04]  /*5830*/  IMAD.HI.U32 R6, R9, R2, RZ ;  /* 0x0000000209067227 */ /* 0x000fc800078e00ff */
[----:B------:R-:W-:Y:S01]  /*5840*/  IMAD R54, R8, R7, R54 ;  /* 0x0000000708367224 */ /* 0x000fe200078e0236 */
[----:B------:R-:W-:Y:S01]  /*5850*/  IABS R7, R11 ;  /* 0x0000000b00077213 */ /* 0x000fe20000000000 */
[----:B------:R-:W-:Y:S02]  /*5860*/  IMAD.MOV R6, RZ, RZ, -R6 ;  /* 0x000000ffff067224 */ /* 0x000fe400078e0a06 */
[----:B-1----:R-:W-:-:S04]  /*5870*/  IMAD.HI.U32 R13, R9, R3, RZ ;  /* 0x00000003090d7227 */ /* 0x002fc800078e00ff */
[----:B------:R-:W-:Y:S02]  /*5880*/  IMAD R2, R8, R6, R2 ;  /* 0x0000000608027224 */ /* 0x000fe400078e0202 */
[----:B------:R-:W-:Y:S02]  /*5890*/  IMAD.MOV.U32 R6, RZ, RZ, R7 ;  /* 0x000000ffff067224 */ /* 0x000fe400078e0007 */
[----:B--2---:R-:W-:Y:S01]  /*58a0*/  VIADD R11, R0, 0xb7 ;  /* 0x000000b7000b7836 */ /* 0x004fe20000000000 */
[----:B------:R0:W-:Y:S01]  /*58b0*/  STL [R1+0x104], R2 ;  /* 0x0001040201007387 */ /* 0x0001e20000100800 */
[----:B------:R-:W-:-:S03]  /*58c0*/  IMAD.HI.U32 R7, R9, R6, RZ ;  /* 0x0000000609077227 */ /* 0x000fc600078e00ff */
[----:B------:R1:W-:Y:S01]  /*58d0*/  STL [R1+0x1224], R12 ;  /* 0x0012240c01007387 */ /* 0x0003e20000100800 */
[----:B------:R-:W-:Y:S02]  /*58e0*/  IMAD.MOV R13, RZ, RZ, -R13 ;  /* 0x000000ffff0d7224 */ /* 0x000fe400078e0a0d */
[----:B------:R-:W-:Y:S01]  /*58f0*/  IMAD.MOV R7, RZ, RZ, -R7 ;  /* 0x000000ffff077224 */ /* 0x000fe200078e0a07 */
[----:B------:R2:W-:Y:S01]  /*5900*/  STL [R1+0x122c], R18 ;  /* 0x00122c1201007387 */ /* 0x0005e20000100800 */
[----:B0-----:R-:W-:Y:S02]  /*5910*/  IABS R2, R11 ;  /* 0x0000000b00027213 */ /* 0x001fe40000000000 */
[----:B------:R-:W-:Y:S01]  /*5920*/  IMAD R7, R8, R7, R6 ;  /* 0x0000000708077224 */ /* 0x000fe200078e0206 */
[----:B------:R0:W-:Y:S01]  /*5930*/  STL [R1+0x1230], R11 ;  /* 0x0012300b01007387 */ /* 0x0001e20000100800 */
[----:B-1----:R-:W-:Y:S01]  /*5940*/  IABS R12, R12 ;  /* 0x0000000c000c7213 */ /* 0x002fe20000000000 */
[----:B--2---:R-:W-:-:S02]  /*5950*/  VIADD R18, R0, 0xbd ;  /* 0x000000bd00127836 */ /* 0x004fc40000000000 */
[----:B0-----:R-:W-:Y:S02]  /*5960*/  IMAD R11, R8, R13, R3 ;  /* 0x0000000d080b7224 */ /* 0x001fe400078e0203 */
[----:B------:R-:W-:Y:S01]  /*5970*/  IMAD.MOV.U32 R3, RZ, RZ, R37 ;  /* 0x000000ffff037224 */ /* 0x000fe200078e0025 */
[----:B------:R-:W-:Y:S01]  /*5980*/  IABS R37, R18 ;  /* 0x0000001200257213 */ /* 0x000fe20000000000 */
[C---:B------:R-:W-:Y:S01]  /*5990*/  IMAD.HI.U32 R13, R9.reuse, R12, RZ ;  /* 0x0000000c090d7227 */ /* 0x040fe200078e00ff */
[----:B------:R0:W-:Y:S03]  /*59a0*/  STL [R1+0x100], R11 ;  /* 0x0001000b01007387 */ /* 0x0001e60000100800 */
[----:B------:R-:W-:Y:S01]  /*59b0*/  IMAD.HI.U32 R6, R9, R3, RZ ;  /* 0x0000000309067227 */ /* 0x000fe200078e00ff */
[----:B------:R1:W-:Y:S03]  /*59c0*/  STL [R1+0xfc], R7 ;  /* 0x0000fc0701007387 */ /* 0x0003e60000100800 */
[----:B------:R-:W-:Y:S01]  /*59d0*/  IMAD.MOV R13, RZ, RZ, -R13 ;  /* 0x000000ffff0d7224 */ /* 0x000fe200078e0a0d */
[----:B------:R-:W-:Y:S01]  /*59e0*/  STL [R1+0x1208], R34 ;  /* 0x0012082201007387 */ /* 0x000fe20000100800 */
[----:B------:R-:W-:-:S02]  /*59f0*/  IMAD.MOV R6, RZ, RZ, -R6 ;  /* 0x000000ffff067224 */ /* 0x000fc400078e0a06 */
[C---:B0-----:R-:W-:Y:S01]  /*5a00*/  IMAD R11, R8.reuse, R13, R12 ;  /* 0x0000000d080b7224 */ /* 0x041fe200078e020c */
[----:B------:R-:W-:Y:S01]  /*5a10*/  STL [R1+0x123c], R33 ;  /* 0x00123c2101007387 */ /* 0x000fe20000100800 */
[----:B------:R-:W-:Y:S02]  /*5a20*/  IMAD R3, R8, R6, R3 ;  /* 0x0000000608037224 */ /* 0x000fe400078e0203 */
[----:B-1----:R-:W-:Y:S01]  /*5a30*/  IMAD.HI.U32 R7, R9, R2, RZ ;  /* 0x0000000209077227 */ /* 0x002fe200078e00ff */
[----:B------:R0:W-:Y:S03]  /*5a40*/  STL [R1+0xf8], R11 ;  /* 0x0000f80b01007387 */ /* 0x0001e60000100800 */
[----:B------:R-:W-:Y:S01]  /*5a50*/  IMAD.MOV R7, RZ, RZ, -R7 ;  /* 0x000000ffff077224 */ /* 0x000fe200078e0a07 */
[----:B------:R1:W-:Y:S01]  /*5a60*/  STL [R1+0xf0], R3 ;  /* 0x0000f00301007387 */ /* 0x0003e20000100800 */
[----:B------:R-:W-:-:S02]  /*5a70*/  VIADD R6, R0, 0xba ;  /* 0x000000ba00067836 */ /* 0x000fc40000000000 */
[----:B------:R-:W-:Y:S02]  /*5a80*/  IMAD R2, R8, R7, R2 ;  /* 0x0000000708027224 */ /* 0x000fe400078e0202 */
[----:B------:R-:W-:Y:S01]  /*5a90*/  IMAD.HI.U32 R12, R9, R56, RZ ;  /* 0x00000038090c7227 */ /* 0x000fe200078e00ff */
[----:B------:R-:W-:Y:S02]  /*5aa0*/  IABS R7, R6 ;  /* 0x0000000600077213 */ /* 0x000fe40000000000 */
[----:B------:R2:W-:Y:S01]  /*5ab0*/  STL [R1+0xf4], R2 ;  /* 0x0000f40201007387 */ /* 0x0005e20000100800 */
[C---:B0-----:R-:W-:Y:S02]  /*5ac0*/  VIADD R11, R0.reuse, 0xbc ;  /* 0x000000bc000b7836 */ /* 0x041fe40000000000 */
[----:B-1----:R-:W-:Y:S01]  /*5ad0*/  VIADD R3, R0, 0xbb ;  /* 0x000000bb00037836 */ /* 0x002fe20000000000 */
[----:B------:R0:W-:Y:S01]  /*5ae0*/  STL [R1+0x1220], R6 ;  /* 0x0012200601007387 */ /* 0x0001e20000100800 */
[----:B------:R-:W-:-:S02]  /*5af0*/  IMAD.MOV R12, RZ, RZ, -R12 ;  /* 0x000000ffff0c7224 */ /* 0x000fc400078e0a0c */
[C---:B------:R-:W-:Y:S01]  /*5b00*/  IMAD.HI.U32 R13, R9.reuse, R7, RZ ;  /* 0x00000007090d7227 */ /* 0x040fe200078e00ff */
[----:B------:R1:W-:Y:S01]  /*5b10*/  STL [R1+0x121c], R3 ;  /* 0x00121c0301007387 */ /* 0x0003e20000100800 */
[----:B--2---:R-:W-:Y:S02]  /*5b20*/  IABS R2, R11 ;  /* 0x0000000b00027213 */ /* 0x004fe40000000000 */
[----:B------:R-:W-:Y:S01]  /*5b30*/  IMAD R56, R8, R12, R56 ;  /* 0x0000000c08387224 */ /* 0x000fe200078e0238 */
[----:B------:R2:W-:Y:S01]  /*5b40*/  STL [R1+0x1274], R11 ;  /* 0x0012740b01007387 */ /* 0x0005e20000100800 */
[----:B------:R-:W-:Y:S02]  /*5b50*/  IMAD.MOV R13, RZ, RZ, -R13 ;  /* 0x000000ffff0d7224 */ /* 0x000fe400078e0a0d */
[----:B0-----:R-:W-:Y:S01]  /*5b60*/  IMAD.HI.U32 R6, R9, R57, RZ ;  /* 0x0000003909067227 */ /* 0x001fe200078e00ff */
[----:B------:R0:W-:Y:S01]  /*5b70*/  STL [R1+0x124c], R18 ;  /* 0x00124c1201007387 */ /* 0x0001e20000100800 */
[----:B-1----:R-:W-:-:S02]  /*5b80*/  IABS R3, R3 ;  /* 0x0000000300037213 */ /* 0x002fc40000000000 */
[----:B------:R-:W-:Y:S02]  /*5b90*/  IMAD.MOV R6, RZ, RZ, -R6 ;  /* 0x000000ffff067224 */ /* 0x000fe400078e0a06 */
[----:B------:R-:W-:-:S04]  /*5ba0*/  IMAD.HI.U32 R12, R9, R2, RZ ;  /* 0x00000002090c7227 */ /* 0x000fc800078e00ff */
[----:B------:R-:W-:Y:S02]  /*5bb0*/  IMAD R57, R8, R6, R57 ;  /* 0x0000000608397224 */ /* 0x000fe400078e0239 */
[----:B------:R-:W-:-:S04]  /*5bc0*/  IMAD.HI.U32 R6, R9, R3, RZ ;  /* 0x0000000309067227 */ /* 0x000fc800078e00ff */
[----:B--2---:R-:W-:Y:S02]  /*5bd0*/  VIADD R11, R0, 0xbe ;  /* 0x000000be000b7836 */ /* 0x004fe40000000000 */
[----:B------:R-:W-:Y:S02]  /*5be0*/  IMAD.MOV R6, RZ, RZ, -R6 ;  /* 0x000000ffff067224 */ /* 0x000fe400078e0a06 */
[----:B------:R-:W-:Y:S01]  /*5bf0*/  IMAD.MOV R12, RZ, RZ, -R12 ;  /* 0x000000ffff0c7224 */ /* 0x000fe200078e0a0c */
[----:B------:R1:W-:Y:S01]  /*5c00*/  STL [R1+0x1250], R11 ;  /* 0x0012500b01007387 */ /* 0x0003e20000100800 */
[C---:B0-----:R-:W-:Y:S01]  /*5c10*/  IMAD R18, R8.reuse, R13, R7 ;  /* 0x0000000d08127224 */ /* 0x041fe200078e0207 */
[----:B------:R-:W-:Y:S01]  /*5c20*/  IABS R13, R11 ;  /* 0x0000000b000d7213 */ /* 0x000fe20000000000 */
[C---:B------:R-:W-:Y:S02]  /*5c30*/  IMAD R3, R8.reuse, R6, R3 ;  /* 0x0000000608037224 */ /* 0x040fe400078e0203 */
[----:B------:R-:W-:Y:S01]  /*5c40*/  IMAD.MOV.U32 R7, RZ, RZ, R37 ;  /* 0x000000ffff077224 */ /* 0x000fe200078e0025 */
[----:B------:R-:W-:Y:S01]  /*5c50*/  STL [R1+0xec], R18 ;  /* 0x0000ec1201007387 */ /* 0x000fe20000100800 */
[----:B------:R-:W-:-:S02]  /*5c60*/  IMAD R2, R8, R12, R2 ;  /* 0x0000000c08027224 */ /* 0x000fc400078e0202 */
[----:B------:R-:W-:Y:S01]  /*5c70*/  VIADD R6, R0, 0xbf ;  /* 0x000000bf00067836 */ /* 0x000fe20000000000 */
[----:B------:R0:W-:Y:S01]  /*5c80*/  STL [R1+0xe4], R3 ;  /* 0x0000e40301007387 */ /* 0x0001e20000100800 */
[----:B------:R-:W-:-:S03]  /*5c90*/  IMAD.HI.U32 R12, R9, R7, RZ ;  /* 0x00000007090c7227 */ /* 0x000fc600078e00ff */
[----:B------:R2:W-:Y:S01]  /*5ca0*/  STL [R1+0xe8], R2 ;  /* 0x0000e80201007387 */ /* 0x0005e20000100800 */
[----:B------:R-:W-:Y:S02]  /*5cb0*/  IMAD.MOV R12, RZ, RZ, -R12 ;  /* 0x000000ffff0c7224 */ /* 0x000fe400078e0a0c */
[----:B-1----:R-:W-:Y:S01]  /*5cc0*/  VIADD R11, R0, 0xc3 ;  /* 0x000000c3000b7836 */ /* 0x002fe20000000000 */
[----:B------:R1:W-:Y:S01]  /*5cd0*/  STL [R1+0x1238], R6 ;  /* 0x0012380601007387 */ /* 0x0003e20000100800 */
[----:B------:R-:W-:Y:S02]  /*5ce0*/  IMAD R7, R8, R12, R7 ;  /* 0x0000000c08077224 */ /* 0x000fe400078e0207 */
[----:B0-----:R-:W-:Y:S01]  /*5cf0*/  IMAD.MOV.U32 R3, RZ, RZ, R13 ;  /* 0x000000ffff037224 */ /* 0x001fe200078e000d */
[----:B------:R-:W-:Y:S01]  /*5d00*/  STL [R1+0x1234], R32 ;  /* 0x0012342001007387 */ /* 0x000fe20000100800 */
[C---:B------:R-:W-:Y:S01]  /*5d10*/  VIADD R13, R0.reuse, 0xc4 ;  /* 0x000000c4000d7836 */ /* 0x040fe20000000000 */
[----:B--2---:R-:W-:Y:S01]  /*5d20*/  IABS R2, R6 ;  /* 0x0000000600027213 */ /* 0x004fe20000000000 */
[----:B------:R-:W-:Y:S01]  /*5d30*/  VIADD R18, R0, 0xc5 ;  /* 0x000000c500127836 */ /* 0x000fe20000000000 */
[----:B------:R-:W-:Y:S01]  /*5d40*/  STL [R1+0x125c], R31 ;  /* 0x00125c1f01007387 */ /* 0x000fe20000100800 */
[----:B-1----:R-:W-:-:S03]  /*5d50*/  IMAD.HI.U32 R6, R9, R3, RZ ;  /* 0x0000000309067227 */ /* 0x002fc600078e00ff */
[----:B------:R0:W-:Y:S01]  /*5d60*/  STL [R1+0xdc], R7 ;  /* 0x0000dc0701007387 */ /* 0x0001e20000100800 */
[----:B------:R-:W-:Y:S01]  /*5d70*/  IABS R37, R18 ;  /* 0x0000001200257213 */ /* 0x000fe20000000000 */
[----:B------:R-:W-:Y:S02]  /*5d80*/  IMAD.MOV R6, RZ, RZ, -R6 ;  /* 0x000000ffff067224 */ /* 0x000fe400078e0a06 */
[----:B------:R-:W-:-:S04]  /*5d90*/  IMAD.HI.U32 R12, R9, R2, RZ ;  /* 0x00000002090c7227 */ /* 0x000fc800078e00ff */
[----:B------:R-:W-:Y:S02]  /*5da0*/  IMAD R3, R8, R6, R3 ;  /* 0x0000000608037224 */ /* 0x000fe400078e0203 */
[----:B0-----:R-:W-:Y:S02]  /*5db0*/  VIADD R7, R0, 0xc2 ;  /* 0x000000c200077836 */ /* 0x001fe40000000000 */
[----:B------:R-:W-:Y:S01]  /*5dc0*/  IMAD.MOV R12, RZ, RZ, -R12 ;  /* 0x000000ffff0c7224 */ /* 0x000fe200078e0a0c */
[----:B------:R0:W-:Y:S01]  /*5dd0*/  STL [R1+0xd8], R3 ;  /* 0x0000d80301007387 */ /* 0x0001e20000100800 */
[----:B------:R-:W-:-:S03]  /*5de0*/  IMAD.HI.U32 R6, R9, R58, RZ ;  /* 0x0000003a09067227 */ /* 0x000fc600078e00ff */
[----:B------:R1:W-:Y:S01]  /*5df0*/  STL [R1+0x1248], R7 ;  /* 0x0012480701007387 */ /* 0x0003e20000100800 */
[----:B------:R-:W-:Y:S01]  /*5e00*/  IMAD R12, R8, R12, R2 ;  /* 0x0000000c080c7224 */ /* 0x000fe200078e0202 */
[----:B------:R-:W-:Y:S01]  /*5e10*/  IABS R2, R11 ;  /* 0x0000000b00027213 */ /* 0x000fe20000000000 */
[----:B------:R-:W-:Y:S01]  /*5e20*/  IMAD.MOV R6, RZ, RZ, -R6 ;  /* 0x000000ffff067224 */ /* 0x000fe200078e0a06 */
[----:B------:R2:W-:Y:S01]  /*5e30*/  STL [R1+0x1244], R11 ;  /* 0x0012440b01007387 */ /* 0x0005e20000100800 */
[----:B0-----:R-:W-:-:S03]  /*5e40*/  IMAD.HI.U32 R3, R9, R59, RZ ;  /* 0x0000003b09037227 */ /* 0x001fc600078e00ff */
[----:B------:R0:W-:Y:S01]  /*5e50*/  STL [R1+0xd0], R12 ;  /* 0x0000d00c01007387 */ /* 0x0001e20000100800 */
[----:B-1----:R-:W-:Y:S01]  /*5e60*/  IABS R7, R7 ;  /* 0x0000000700077213 */ /* 0x002fe20000000000 */
[----:B------:R-:W-:Y:S02]  /*5e70*/  IMAD.MOV R3, RZ, RZ, -R3 ;  /* 0x000000ffff037224 */ /* 0x000fe400078e0a03 */
[----:B------:R1:W-:Y:S01]  /*5e80*/  STL [R1+0x127c], R13 ;  /* 0x00127c0d01007387 */ /* 0x0003e20000100800 */
[----:B------:R-:W-:Y:S02]  /*5e90*/  IMAD R58, R8, R6, R58 ;  /* 0x00000006083a7224 */ /* 0x000fe400078e023a */
[----:B--2---:R-:W-:Y:S01]  /*5ea0*/  VIADD R11, R0, 0xc6 ;  /* 0x000000c6000b7836 */ /* 0x004fe20000000000 */
[----:B------:R-:W-:Y:S01]  /*5eb0*/  STL [R1+0x1270], R18 ;  /* 0x0012701201007387 */ /* 0x000fe20000100800 */
[----:B------:R-:W-:-:S03]  /*5ec0*/  IMAD.HI.U32 R6, R9, R2, RZ ;  /* 0x0000000209067227 */ /* 0x000fc600078e00ff */
[----:B------:R2:W-:Y:S01]  /*5ed0*/  STL [R1+0x1280], R11 ;  /* 0x0012800b01007387 */ /* 0x0005e20000100800 */
[----:B0-----:R-:W-:Y:S01]  /*5ee0*/  IMAD.HI.U32 R12, R9, R7, RZ ;  /* 0x00000007090c7227 */ /* 0x001fe200078e00ff */
[----:B-1----:R-:W-:-:S03]  /*5ef0*/  IABS R13, R13 ;  /* 0x0000000d000d7213 */ /* 0x002fc60000000000 */
[----:B------:R-:W-:Y:S02]  /*5f00*/  IMAD.MOV R12, RZ, RZ, -R12 ;  /* 0x000000ffff0c7224 */ /* 0x000fe400078e0a0c */
[C---:B------:R-:W-:Y:S01]  /*5f10*/  IMAD R59, R8.reuse, R3, R59 ;  /* 0x00000003083b7224 */ /* 0x040fe200078e023b */
[----:B------:R-:W-:Y:S01]  /*5f20*/  IABS R3, R11 ;  /* 0x0000000b00037213 */ /* 0x000fe20000000000 */
[----:B------:R-:W-:Y:S02]  /*5f30*/  IMAD.MOV R6, RZ, RZ, -R6 ;  /* 0x000000ffff067224 */ /* 0x000fe400078e0a06 */
[----:B--2---:R-:W-:Y:S02]  /*5f40*/  IMAD R11, R8, R12, R7 ;  /* 0x0000000c080b7224 */ /* 0x004fe400078e0207 */
[----:B------:R-:W-:-:S03]  /*5f50*/  IMAD.HI.U32 R12, R9, R13, RZ ;  /* 0x0000000d090c7227 */ /* 0x000fc600078e00ff */
[----:B------:R0:W-:Y:S01]  /*5f60*/  STL [R1+0xcc], R11 ;  /* 0x0000cc0b01007387 */ /* 0x0001e20000100800 */
[----:B------:R-:W-:Y:S02]  /*5f70*/  IMAD.MOV.U32 R7, RZ, RZ, R37 ;  /* 0x000000ffff077224 */ /* 0x000fe400078e0025 */
[----:B------:R-:W-:Y:S02]  /*5f80*/  IMAD R6, R8, R6, R2 ;  /* 0x0000000608067224 */ /* 0x000fe400078e0202 */
[----:B------:R-:W-:Y:S02]  /*5f90*/  IMAD.MOV R12, RZ, RZ, -R12 ;  /* 0x000000ffff0c7224 */ /* 0x000fe400078e0a0c */
[----:B------:R-:W-:Y:S01]  /*5fa0*/  IMAD.HI.U32 R2, R9, R7, RZ ;  /* 0x0000000709027227 */ /* 0x000fe200078e00ff */
[----:B------:R1:W-:Y:S03]  /*5fb0*/  STL [R1+0xc8], R6 ;  /* 0x0000c80601007387 */ /* 0x0003e60000100800 */
[----:B0-----:R-:W-:-:S02]  /*5fc0*/  VIADD R11, R0, 0xc7 ;  /* 0x000000c7000b7836 */ /* 0x001fc40000000000 */
[----:B------:R-:W-:-:S03]  /*5fd0*/  IMAD.HI.U32 R37, R9, R3, RZ ;  /* 0x0000000309257227 */ /* 0x000fc600078e00ff */
[----:B------:R0:W-:Y:S01]  /*5fe0*/  STL [R1+0x1258], R11 ;  /* 0x0012580b01007387 */ /* 0x0001e20000100800 */
[----:B------:R-:W-:Y:S01]  /*5ff0*/  IMAD.MOV R2, RZ, RZ, -R2 ;  /* 0x000000ffff027224 */ /* 0x000fe200078e0a02 */
[----:B-1----:R-:W-:Y:S01]  /*6000*/  IABS R6, R11 ;  /* 0x0000000b00067213 */ /* 0x002fe20000000000 */
[----:B------:R-:W-:Y:S01]  /*6010*/  IMAD.MOV R37, RZ, RZ, -R37 ;  /* 0x000000ffff257224 */ /* 0x000fe200078e0a25 */
[----:B------:R-:W-:Y:S01]  /*6020*/  STL [R1+0x1254], R30 ;  /* 0x0012541e01007387 */ /* 0x000fe20000100800 */
[C---:B------:R-:W-:Y:S02]  /*6030*/  IMAD R7, R8.reuse, R2, R7 ;  /* 0x0000000208077224 */ /* 0x040fe400078e0207 */
[----:B------:R-:W-:Y:S02]  /*6040*/  IMAD R2, R8, R37, R3 ;  /* 0x0000002508027224 */ /* 0x000fe400078e0203 */
[----:B------:R-:W-:-:S04]  /*6050*/  IMAD.HI.U32 R3, R9, R6, RZ ;  /* 0x0000000609037227 */ /* 0x000fc800078e00ff */
[C---:B0-----:R-:W-:Y:S02]  /*6060*/  IMAD R11, R8.reuse, R12, R13 ;  /* 0x0000000c080b7224 */ /* 0x041fe400078e020d */
[----:B------:R-:W-:Y:S02]  /*6070*/  IMAD.MOV R3, RZ, RZ, -R3 ;  /* 0x000000ffff037224 */ /* 0x000fe400078e0a03 */
[----:B------:R-:W-:Y:S01]  /*6080*/  IMAD.HI.U32 R13, R9, R61, RZ ;  /* 0x0000003d090d7227 */ /* 0x000fe200078e00ff */
[----:B------:R0:W-:Y:S03]  /*6090*/  STL [R1+0xc4], R11 ;  /* 0x0000c40b01007387 */ /* 0x0001e60000100800 */
[----:B------:R-:W-:Y:S01]  /*60a0*/  IMAD R6, R8, R3, R6 ;  /* 0x0000000308067224 */ /* 0x000fe200078e0206 */
[----:B------:R1:W-:Y:S01]  /*60b0*/  STL [R1+0xbc], R7 ;  /* 0x0000bc0701007387 */ /* 0x0003e20000100800 */
[----:B------:R-:W-:-:S02]  /*60c0*/  VIADD R18, R0, 0xcc ;  /* 0x000000cc00127836 */ /* 0x000fc40000000000 */
[----:B------:R-:W-:Y:S01]  /*60d0*/  IMAD.MOV R13, RZ, RZ, -R13 ;  /* 0x000000ffff0d7224 */ /* 0x000fe200078e0a0d */
[----:B------:R2:W-:Y:S01]  /*60e0*/  STL [R1+0xc0], R2 ;  /* 0x0000c00201007387 */ /* 0x0005e20000100800 */
[----:B0-----:R-:W-:-:S03]  /*60f0*/  VIADD R11, R0, 0xca ;  /* 0x000000ca000b7836 */ /* 0x001fc60000000000 */
[----:B------:R-:W-:Y:S01]  /*6100*/  STL [R1+0x1264], R29 ;  /* 0x0012641d01007387 */ /* 0x000fe20000100800 */
[----:B------:R-:W-:Y:S02]  /*6110*/  IMAD R61, R8, R13, R61 ;  /* 0x0000000d083d7224 */ /* 0x000fe400078e023d */
[----:B-1----:R-:W-:Y:S01]  /*6120*/  IMAD.HI.U32 R7, R9, R60, RZ ;  /* 0x0000003c09077227 */ /* 0x002fe200078e00ff */
[----:B------:R-:W-:Y:S01]  /*6130*/  IABS R12, R11 ;  /* 0x0000000b000c7213 */ /* 0x000fe20000000000 */
[----:B------:R0:W-:Y:S02]  /*6140*/  STL [R1+0x126c], R11 ;  /* 0x00126c0b01007387 */ /* 0x0001e40000100800 */
[----:B--2---:R-:W-:Y:S02]  /*6150*/  VIADD R2, R0, 0xcb ;  /* 0x000000cb00027836 */ /* 0x004fe40000000000 */
[----:B------:R-:W-:Y:S02]  /*6160*/  IMAD.MOV R7, RZ, RZ, -R7 ;  /* 0x000000ffff077224 */ /* 0x000fe400078e0a07 */
[----:B------:R-:W-:Y:S01]  /*6170*/  IMAD.MOV.U32 R3, RZ, RZ, R12 ;  /* 0x000000ffff037224 */ /* 0x000fe200078e000c */
[----:B------:R1:W-:Y:S01]  /*6180*/  STL [R1+0x1278], R2 ;  /* 0x0012780201007387 */ /* 0x0003e20000100800 */
[----:B------:R-:W-:-:S02]  /*6190*/  IMAD R60, R8, R7, R60 ;  /* 0x00000007083c7224 */ /* 0x000fc400078e023c */
[----:B------:R-:W-:Y:S01]  /*61a0*/  IMAD.HI.U32 R7, R9, R3, RZ ;  /* 0x0000000309077227 */ /* 0x000fe200078e00ff */
[----:B------:R2:W-:Y:S03]  /*61b0*/  STL [R1+0xb8], R6 ;  /* 0x0000b80601007387 */ /* 0x0005e60000100800 */
[----:B0-----:R-:W-:Y:S01]  /*61c0*/  VIADD R11, R0, 0xcd ;  /* 0x000000cd000b7836 */ /* 0x001fe20000000000 */
[----:B------:R0:W-:Y:S01]  /*61d0*/  STL [R1+0x12a8], R18 ;  /* 0x0012a81201007387 */ /* 0x0001e20000100800 */
[----:B------:R-:W-:Y:S01]  /*61e0*/  IMAD.MOV R7, RZ, RZ, -R7 ;  /* 0x000000ffff077224 */ /* 0x000fe200078e0a07 */
[----:B-1----:R-:W-:Y:S02]  /*61f0*/  IABS R2, R2 ;  /* 0x0000000200027213 */ /* 0x002fe40000000000 */
[----:B------:R1:W-:Y:S01]  /*6200*/  STL [R1+0x12a4], R11 ;  /* 0x0012a40b01007387 */ /* 0x0003e20000100800 */
[----:B------:R-:W-:-:S02]  /*6210*/  IABS R13, R11 ;  /* 0x0000000b000d7213 */ /* 0x000fc40000000000 */
[----:B------:R-:W-:Y:S01]  /*6220*/  IMAD.HI.U32 R12, R9, R2, RZ ;  /* 0x00000002090c7227 */ /* 0x000fe200078e00ff */
[----:B--2---:R-:W-:-:S03]  /*6230*/  IABS R6, R18 ;  /* 0x0000001200067213 */ /* 0x004fc60000000000 */
[----:B------:R-:W-:Y:S02]  /*6240*/  IMAD.MOV R12, RZ, RZ, -R12 ;  /* 0x000000ffff0c7224 */ /* 0x000fe400078e0a0c */
[----:B0-----:R-:W-:Y:S02]  /*6250*/  VIADD R18, R0, 0xd3 ;  /* 0x000000d300127836 */ /* 0x001fe40000000000 */
[C---:B-1----:R-:W-:Y:S02]  /*6260*/  IMAD R11, R8.reuse, R7, R3 ;  /* 0x00000007080b7224 */ /* 0x042fe400078e0203 */
[----:B------:R-:W-:Y:S02]  /*6270*/  IMAD R7, R8, R12, R2 ;  /* 0x0000000c08077224 */ /* 0x000fe400078e0202 */
[----:B------:R-:W-:Y:S01]  /*6280*/  IMAD.MOV.U32 R2, RZ, RZ, R13 ;  /* 0x000000ffff027224 */ /* 0x000fe200078e000d */
[----:B------:R0:W-:Y:S01]  /*6290*/  STL [R1+0xac], R11 ;  /* 0x0000ac0b01007387 */ /* 0x0001e20000100800 */
[----:B------:R-:W-:-:S03]  /*62a0*/  IMAD.HI.U32 R12, R9, R6, RZ ;  /* 0x00000006090c7227 */ /* 0x000fc600078e00ff */
[----:B------:R1:W-:Y:S01]  /*62b0*/  STL [R1+0xa8], R7 ;  /* 0x0000a80701007387 */ /* 0x0003e20000100800 */
[C---:B------:R-:W-:Y:S02]  /*62c0*/  VIADD R3, R0.reuse, 0xce ;  /* 0x000000ce00037836 */ /* 0x040fe40000000000 */
[----:B------:R-:W-:Y:S02]  /*62d0*/  IMAD.MOV R12, RZ, RZ, -R12 ;  /* 0x000000ffff0c7224 */ /* 0x000fe400078e0a0c */
[----:B0-----:R-:W-:Y:S01]  /*62e0*/  VIADD R11, R0, 0xcf ;  /* 0x000000cf000b7836 */ /* 0x001fe20000000000 */
[----:B------:R0:W-:Y:S01]  /*62f0*/  STL [R1+0x1284], R3 ;  /* 0x0012840301007387 */ /* 0x0001e20000100800 */
[----:B-1----:R-:W-:-:S03]  /*6300*/  IMAD.HI.U32 R7, R9, R2, RZ ;  /* 0x0000000209077227 */ /* 0x002fc600078e00ff */
[----:B------:R-:W-:Y:S01]  /*6310*/  IABS R13, R11 ;  /* 0x0000000b000d7213 */ /* 0x000fe20000000000 */
[----:B------:R1:W-:Y:S01]  /*6320*/  STL [R1+0x1288], R11 ;  /* 0x0012880b01007387 */ /* 0x0003e20000100800 */
[----:B------:R-:W-:-:S03]  /*6330*/  IMAD.MOV R7, RZ, RZ, -R7 ;  /* 0x000000ffff077224 */ /* 0x000fc600078e0a07 */
[----:B------:R-:W-:Y:S01]  /*6340*/  STL [R1+0x128c], R28 ;  /* 0x00128c1c01007387 */ /* 0x000fe20000100800 */
[----:B0-----:R-:W-:Y:S01]  /*6350*/  IABS R3, R3 ;  /* 0x0000000300037213 */ /* 0x001fe20000000000 */
[C---:B------:R-:W-:Y:S02]  /*6360*/  IMAD R2, R8.reuse, R7, R2 ;  /* 0x0000000708027224 */ /* 0x040fe400078e0202 */
[----:B-1----:R-:W-:Y:S02]  /*6370*/  IMAD R11, R8, R12, R6 ;  /* 0x0000000c080b7224 */ /* 0x002fe400078e0206 */
        /* <DEDUP_REMOVED lines=9> */
[C---:B------:R-:W-:Y:S01]  /*6410*/  IMAD R13, R8.reuse, R13, R3 ;  /* 0x0000000d080d7224 */ /* 0x040fe200078e0203 */
[----:B-1----:R-:W-:Y:S01]  /*6420*/  IABS R2, R27 ;  /* 0x0000001b00027213 */ /* 0x002fe20000000000 */
[----:B------:R-:W-:Y:S01]  /*6430*/  IMAD.HI.U32 R12, R9, R50, RZ ;  /* 0x00000032090c7227 */ /* 0x000fe200078e00ff */
[----:B------:R-:W-:Y:S01]  /*6440*/  IABS R3, R11 ;  /* 0x0000000b00037213 */ /* 0x000fe20000000000 */
[----:B------:R0:W-:Y:S02]  /*6450*/  STL [R1+0x12a0], R11 ;  /* 0x0012a00b01007387 */ /* 0x0001e40000100800 */
[C---:B------:R-:W-:Y:S02]  /*6460*/  IMAD R6, R8.reuse, R7, R6 ;  /* 0x0000000708067224 */ /* 0x040fe400078e0206 */
[----:B------:R-:W-:Y:S01]  /*6470*/  IMAD.MOV R12, RZ, RZ, -R12 ;  /* 0x000000ffff0c7224 */ /* 0x000fe200078e0a0c */
[----:B------:R1:W-:Y:S03]  /*6480*/  STL [R1+0x9c], R13 ;  /* 0x00009c0d01007387 */ /* 0x0003e60000100800 */
[----:B------:R-:W-:Y:S01]  /*6490*/  IMAD R50, R8, R12, R50 ;  /* 0x0000000c08327224 */ /* 0x000fe200078e0232 */
[----:B------:R2:W-:Y:S01]  /*64a0*/  STL [R1+0x98], R6 ;  /* 0x0000980601007387 */ /* 0x0005e20000100800 */
[----:B0-----:R-:W-:Y:S01]  /*64b0*/  VIADD R11, R0, 0xd4 ;  /* 0x000000d4000b7836 */ /* 0x001fe20000000000 */
[----:B------:R-:W-:-:S02]  /*64c0*/  IABS R12, R18 ;  /* 0x00000012000c7213 */ /* 0x000fc40000000000 */
[----:B------:R-:W-:Y:S01]  /*64d0*/  STL [R1+0x1268], R18 ;  /* 0x0012681201007387 */ /* 0x000fe20000100800 */
[C---:B-1----:R-:W-:Y:S01]  /*64e0*/  IMAD.HI.U32 R13, R9.reuse, R2, RZ ;  /* 0x00000002090d7227 */ /* 0x042fe200078e00ff */
[----:B------:R-:W-:Y:S02]  /*64f0*/  IABS R7, R11 ;  /* 0x0000000b00077213 */ /* 0x000fe40000000000 */
[----:B------:R0:W-:Y:S01]  /*6500*/  STL [R1+0x12b4], R11 ;  /* 0x0012b40b01007387 */ /* 0x0001e20000100800 */
[----:B--2---:R-:W-:-:S03]  /*6510*/  IMAD.HI.U32 R6, R9, R3, RZ ;  /* 0x0000000309067227 */ /* 0x004fc600078e00ff */
[----:B------:R-:W-:Y:S01]  /*6520*/  STL [R1+0xf04], R81 ;  /* 0x000f045101007387 */ /* 0x000fe20000100800 */
[----:B------:R-:W-:Y:S02]  /*6530*/  IMAD.MOV R13, RZ, RZ, -R13 ;  /* 0x000000ffff0d7224 */ /* 0x000fe400078e0a0d */
[----:B------:R-:W-:Y:S02]  /*6540*/  IMAD.MOV R6, RZ, RZ, -R6 ;  /* 0x000000ffff067224 */ /* 0x000fe400078e0a06 */
[C---:B------:R-:W-:Y:S02]  /*6550*/  IMAD R2, R8.reuse, R13, R2 ;  /* 0x0000000d08027224 */ /* 0x040fe400078e0202 */
[----:B------:R-:W-:Y:S01]  /*6560*/  IMAD R3, R8, R6, R3 ;  /* 0x0000000608037224 */ /* 0x000fe200078e0203 */
[----:B------:R-:W-:Y:S01]  /*6570*/  IABS R6, R25 ;  /* 0x0000001900067213 */ /* 0x000fe20000000000 */
[----:B------:R-:W-:-:S03]  /*6580*/  IMAD.HI.U32 R13, R9, R12, RZ ;  /* 0x0000000c090d7227 */ /* 0x000fc600078e00ff */
[----:B------:R1:W-:Y:S01]  /*6590*/  STL [R1+0x94], R3 ;  /* 0x0000940301007387 */ /* 0x0003e20000100800 */
[----:B------:R-:W-:-:S03]  /*65a0*/  IMAD.HI.U32 R37, R9, R7, RZ ;  /* 0x0000000709257227 */ /* 0x000fc600078e00ff */
[----:B------:R-:W-:Y:S01]  /*65b0*/  STL [R1+0x1290], R26 ;  /* 0x0012901a01007387 */ /* 0x000fe20000100800 */
[----:B------:R-:W-:Y:S02]  /*65c0*/  IMAD.MOV R13, RZ, RZ, -R13 ;  /* 0x000000ffff0d7224 */ /* 0x000fe400078e0a0d */
[----:B------:R-:W-:Y:S01]  /*65d0*/  IMAD.MOV R37, RZ, RZ, -R37 ;  /* 0x000000ffff257224 */ /* 0x000fe200078e0a25 */
[----:B------:R-:W-:Y:S01]  /*65e0*/  STL [R1+0x129c], R25 ;  /* 0x00129c1901007387 */ /* 0x000fe20000100800 */
[C---:B0-----:R-:W-:Y:S01]  /*65f0*/  IMAD R11, R8.reuse, R13, R12 ;  /* 0x0000000d080b7224 */ /* 0x041fe200078e020c */
[----:B-1----:R-:W-:Y:S01]  /*6600*/  IABS R3, R26 ;  /* 0x0000001a00037213 */ /* 0x002fe20000000000 */
[----:B------:R-:W-:Y:S01]  /*6610*/  IMAD R7, R8, R37, R7 ;  /* 0x0000002508077224 */ /* 0x000fe200078e0207 */
[----:B------:R-:W-:Y:S01]  /*6620*/  IABS R37, R23 ;  /* 0x0000001700257213 */ /* 0x000fe20000000000 */
[----:B------:R-:W-:Y:S01]  /*6630*/  VIADD R18, R0, 0xe9 ;  /* 0x000000e900127836 */ /* 0x000fe20000000000 */
[----:B------:R0:W-:Y:S01]  /*6640*/  STL [R1+0x84], R11 ;  /* 0x0000840b01007387 */ /* 0x0001e20000100800 */
[----:B------:R-:W-:-:S03]  /*6650*/  IMAD.HI.U32 R13, R9, R3, RZ ;  /* 0x00000003090d7227 */ /* 0x000fc600078e00ff */
[----:B------:R1:W-:Y:S01]  /*6660*/  STL [R1+0x88], R7 ;  /* 0x0000880701007387 */ /* 0x0003e20000100800 */
[----:B------:R-:W-:Y:S02]  /*6670*/  IMAD.MOV R13, RZ, RZ, -R13 ;  /* 0x000000ffff0d7224 */ /* 0x000fe400078e0a0d */
[----:B------:R-:W-:Y:S01]  /*6680*/  IMAD.HI.U32 R12, R9, R6, RZ ;  /* 0x00000006090c7227 */ /* 0x000fe200078e00ff */
[----:B------:R-:W-:Y:S03]  /*6690*/  STL [R1+0x12ac], R24 ;  /* 0x0012ac1801007387 */ /* 0x000fe60000100800 */
[----:B0-----:R-:W-:Y:S01]  /*66a0*/  VIADD R11, R0, 0xe8 ;  /* 0x000000e8000b7836 */ /* 0x001fe20000000000 */
[----:B------:R-:W-:Y:S01]  /*66b0*/  STL [R1+0x12b0], R23 ;  /* 0x0012b01701007387 */ /* 0x000fe20000100800 */
[----:B------:R-:W-:Y:S01]  /*66c0*/  IMAD R3, R8, R13, R3 ;  /* 0x0000000d08037224 */ /* 0x000fe200078e0203 */
[----:B------:R-:W-:Y:S01]  /*66d0*/  IABS R13, R18 ;  /* 0x00000012000d7213 */ /* 0x000fe20000000000 */
[----:B------:R-:W-:Y:S01]  /*66e0*/  IMAD.MOV R12, RZ, RZ, -R12 ;  /* 0x000000ffff0c7224 */ /* 0x000fe200078e0a0c */
[----:B------:R-:W-:Y:S01]  /*66f0*/  STL [R1+0x12b8], R11 ;  /* 0x0012b80b01007387 */ /* 0x000fe20000100800 */
[----:B-1----:R-:W-:-:S02]  /*6700*/  IABS R7, R24 ;  /* 0x0000001800077213 */ /* 0x002fc40000000000 */
[----:B------:R-:W-:Y:S01]  /*6710*/  IMAD R6, R8, R12, R6 ;  /* 0x0000000c08067224 */ /* 0x000fe200078e0206 */
[----:B------:R0:W-:Y:S01]  /*6720*/  STL [R1+0x1294], R18 ;  /* 0x0012941201007387 */ /* 0x0001e20000100800 */
[----:B------:R-:W-:Y:S01]  /*6730*/  IMAD.HI.U32 R12, R9, R37, RZ ;  /* 0x00000025090c7227 */ /* 0x000fe200078e00ff */
[----:B------:R-:W-:-:S03]  /*6740*/  IABS R38, R11 ;  /* 0x0000000b00267213 */ /* 0x000fc60000000000 */
[----:B------:R-:W-:Y:S02]  /*6750*/  IMAD.MOV R12, RZ, RZ, -R12 ;  /* 0x000000ffff0c7224 */ /* 0x000fe400078e0a0c */
[----:B------:R-:W-:-:S04]  /*6760*/  IMAD.HI.U32 R92, R9, R7, RZ ;  /* 0x00000007095c7227 */ /* 0x000fc800078e00ff */
[----:B0-----:R-:W-:Y:S02]  /*6770*/  VIADD R18, R0, 0xf0 ;  /* 0x000000f000127836 */ /* 0x001fe40000000000 */
[----:B------:R-:W-:Y:S02]  /*6780*/  IMAD R37, R8, R12, R37 ;  /* 0x0000000c08257224 */ /* 0x000fe400078e0225 */
[----:B------:R-:W-:Y:S01]  /*6790*/  IMAD.MOV R92, RZ, RZ, -R92 ;  /* 0x000000ffff5c7224 */ /* 0x000fe200078e0a5c */
[----:B------:R0:W-:Y:S01]  /*67a0*/  STL [R1+0x1260], R18 ;  /* 0x0012601201007387 */ /* 0x0001e20000100800 */
[----:B------:R-:W-:Y:S01]  /*67b0*/  IABS R12, R18 ;  /* 0x00000012000c7213 */ /* 0x000fe20000000000 */
[----:B------:R-:W-:Y:S02]  /*67c0*/  IMAD.HI.U32 R91, R9, R38, RZ ;  /* 0x00000026095b7227 */ /* 0x000fe400078e00ff */
[----:B------:R-:W2:Y:S02]  /*67d0*/  LDL.LU R81, [R1+0x137c] ;  /* 0x00137c0001517983 */ /* 0x000ea40000300800 */
[----:B------:R-:W-:-:S02]  /*67e0*/  @!P0 IMAD.IADD R39, R39, 0x1, -R15 ;  /* 0x0000000127278824 */ /* 0x000fc400078e0a0f */
[----:B------:R-:W-:Y:S02]  /*67f0*/  IMAD R7, R8, R92, R7 ;  /* 0x0000005c08077224 */ /* 0x000fe400078e0207 */
[----:B0-----:R-:W-:Y:S02]  /*6800*/  VIADD R18, R0, 0xf1 ;  /* 0x000000f100127836 */ /* 0x001fe40000000000 */
[----:B------:R-:W-:Y:S02]  /*6810*/  IMAD.MOV R91, RZ, RZ, -R91 ;  /* 0x000000ffff5b7224 */ /* 0x000fe400078e0a5b */
[----:B------:R-:W-:Y:S01]  /*6820*/  IMAD.HI.U32 R92, R9, R13, RZ ;  /* 0x0000000d095c7227 */ /* 0x000fe200078e00ff */
[----:B------:R0:W-:Y:S01]  /*6830*/  STL [R1+0x1228], R18 ;  /* 0x0012281201007387 */ /* 0x0001e20000100800 */
[----:B------:R-:W-:Y:S02]  /*6840*/  IABS R15, R18 ;  /* 0x00000012000f7213 */ /* 0x000fe40000000000 */
[----:B------:R-:W-:-:S02]  /*6850*/  IMAD R38, R8, R91, R38 ;  /* 0x0000005b08267224 */ /* 0x000fc400078e0226 */
[----:B------:R-:W-:Y:S01]  /*6860*/  IMAD.MOV R92, RZ, RZ, -R92 ;  /* 0x000000ffff5c7224 */ /* 0x000fe200078e0a5c */
[----:B0-----:R-:W3:Y:S01]  /*6870*/  LDL R18, [R1+0xf50] ;  /* 0x000f500001127983 */ /* 0x001ee20000100800 */
[----:B------:R-:W-:-:S04]  /*6880*/  IMAD.HI.U32 R91, R9, R12, RZ ;  /* 0x0000000c095b7227 */ /* 0x000fc800078e00ff */
[----:B------:R-:W-:Y:S02]  /*6890*/  IMAD R13, R8, R92, R13 ;  /* 0x0000005c080d7224 */ /* 0x000fe400078e020d */
[----:B------:R-:W-:-:S04]  /*68a0*/  IMAD.MOV R92, RZ, RZ, -R91 ;  /* 0x000000ffff5c7224 */ /* 0x000fc800078e0a5b */
[C---:B------:R-:W-:Y:S02]  /*68b0*/  IMAD R12, R8.reuse, R92, R12 ;  /* 0x0000005c080c7224 */ /* 0x040fe400078e020c */
[----:B------:R-:W4:Y:S01]  /*68c0*/  LDL R92, [R1+0xf44] ;  /* 0x000f4400015c7983 */ /* 0x000f220000100800 */
[----:B------:R-:W-:Y:S02]  /*68d0*/  ISETP.GT.U32.AND P5, PT, R8, R83, PT ;  /* 0x000000530800720c */ /* 0x000fe40003fa4070 */
[----:B------:R-:W-:Y:S01]  /*68e0*/  ISETP.NE.AND P1, PT, R10, RZ, PT ;  /* 0x000000ff0a00720c */ /* 0x000fe20003f25270 */
[----:B------:R-:W-:Y:S01]  /*68f0*/  @!P2 IMAD.MOV R39, RZ, RZ, -R39 ;  /* 0x000000ffff27a224 */ /* 0x000fe200078e0a27 */
[----:B------:R-:W-:-:S09]  /*6900*/  ISETP.GT.U32.AND P0, PT, R8, R14, PT ;  /* 0x0000000e0800720c */ /* 0x000fd20003f04070 */
[--C-:B------:R-:W-:Y:S02]  /*6910*/  @!P5 IMAD.IADD R83, R83, 0x1, -R8.reuse ;  /* 0x000000015353d824 */ /* 0x100fe400078e0a08 */
[----:B------:R-:W-:Y:S02]  /*6920*/  @!P1 LOP3.LUT R39, RZ, R10, RZ, 0x33, !PT ;  /* 0x0000000aff279212 */ /* 0x000fe400078e33ff */
[C---:B------:R-:W-:Y:S02]  /*6930*/  ISETP.GT.U32.AND P1, PT, R8.reuse, R86, PT ;  /* 0x000000560800720c */ /* 0x040fe40003f24070 */
[----:B------:R-:W-:Y:S01]  /*6940*/  ISETP.GT.U32.AND P6, PT, R8, R82, PT ;  /* 0x000000520800720c */ /* 0x000fe20003fc4070 */
[----:B------:R-:W-:Y:S01]  /*6950*/  @!P0 IMAD.IADD R14, R14, 0x1, -R8 ;  /* 0x000000010e0e8824 */ /* 0x000fe200078e0a08 */
[C---:B------:R-:W-:Y:S01]  /*6960*/  ISETP.GT.U32.AND P4, PT, R8.reuse, R16, PT ;  /* 0x000000100800720c */ /* 0x040fe20003f84070 */
[----:B------:R-:W4:Y:S01]  /*6970*/  LDL R10, [R1+0xf7c] ;  /* 0x000f7c00010a7983 */ /* 0x000f220000100800 */
[----:B------:R-:W-:-:S07]  /*6980*/  ISETP.GT.U32.AND P0, PT, R8, R85, PT ;  /* 0x000000550800720c */ /* 0x000fce0003f04070 */
[--C-:B------:R-:W-:Y:S02]  /*6990*/  @!P1 IMAD.IADD R86, R86, 0x1, -R8.reuse ;  /* 0x0000000156569824 */ /* 0x100fe400078e0a08 */
[--C-:B------:R-:W-:Y:S01]  /*69a0*/  @!P6 IMAD.IADD R82, R82, 0x1, -R8.reuse ;  /* 0x000000015252e824 */ /* 0x100fe200078e0a08 */
[----:B------:R-:W-:Y:S01]  /*69b0*/  ISETP.GT.U32.AND P6, PT, R8, R14, PT ;  /* 0x0000000e0800720c */ /* 0x000fe20003fc4070 */
[--C-:B------:R-:W-:Y:S01]  /*69c0*/  @!P4 IMAD.IADD R16, R16, 0x1, -R8.reuse ;  /* 0x000000011010c824 */ /* 0x100fe200078e0a08 */
[----:B------:R-:W-:Y:S01]  /*69d0*/  ISETP.GT.U32.AND P2, PT, R8, R84, PT ;  /* 0x000000540800720c */ /* 0x000fe20003f44070 */
[----:B------:R-:W-:Y:S01]  /*69e0*/  @!P0 IMAD.IADD R85, R85, 0x1, -R8 ;  /* 0x0000000155558824 */ /* 0x000fe200078e0a08 */
[----:B------:R-:W-:Y:S01]  /*69f0*/  ISETP.GE.AND P4, PT, R0, RZ, PT ;  /* 0x000000ff0000720c */ /* 0x000fe20003f86270 */
[----:B------:R-:W-:-:S04]  /*6a00*/  IMAD.HI.U32 R91, R9, R15, RZ ;  /* 0x0000000f095b7227 */ /* 0x000fc800078e00ff */
[----:B------:R-:W-:-:S04]  /*6a10*/  IMAD.MOV R91, RZ, RZ, -R91 ;  /* 0x000000ffff5b7224 */ /* 0x000fc800078e0a5b */
[--C-:B------:R-:W-:Y:S02]  /*6a20*/  @!P6 IMAD.IADD R14, R14, 0x1, -R8.reuse ;  /* 0x000000010e0ee824 */ /* 0x100fe400078e0a08 */
[----:B------:R-:W-:Y:S01]  /*6a30*/  @!P2 IMAD.IADD R84, R84, 0x1, -R8 ;  /* 0x000000015454a824 */ /* 0x000fe200078e0a08 */
[C---:B------:R-:W-:Y:S01]  /*6a40*/  ISETP.GT.U32.AND P2, PT, R8.reuse, R82, PT ;  /* 0x000000520800720c */ /* 0x040fe20003f44070 */
[----:B------:R-:W-:Y:S02]  /*6a50*/  @!P4 IMAD.MOV R14, RZ, RZ, -R14 ;  /* 0x000000ffff0ec224 */ /* 0x000fe400078e0a0e */
[----:B------:R-:W-:Y:S02]  /*6a60*/  IMAD R15, R8, R91, R15 ;  /* 0x0000005b080f7224 */ /* 0x000fe400078e020f */
[----:B------:R-:W4:Y:S08]  /*6a70*/  LDL R91, [R1+0xf60] ;  /* 0x000f6000015b7983 */ /* 0x000f300000100800 */
[----:B------:R-:W-:Y:S01]  /*6a80*/  @!P2 IMAD.IADD R82, R82, 0x1, -R8 ;  /* 0x000000015252a824 */ /* 0x000fe200078e0a08 */
[----:B------:R-:W-:-:S13]  /*6a90*/  ISETP.GT.U32.AND P2, PT, R8, R16, PT ;  /* 0x000000100800720c */ /* 0x000fda0003f44070 */
[----:B------:R-:W-:Y:S01]  /*6aa0*/  @!P2 IMAD.IADD R16, R16, 0x1, -R8 ;  /* 0x000000011010a824 */ /* 0x000fe200078e0a08 */
[----:B--2---:R-:W-:-:S13]  /*6ab0*/  ISETP.GT.U32.AND P3, PT, R8, R81, PT ;  /* 0x000000510800720c */ /* 0x004fda0003f64070 */
[----:B------:R-:W-:-:S05]  /*6ac0*/  @!P3 IMAD.IADD R81, R81, 0x1, -R8 ;  /* 0x000000015151b824 */ /* 0x000fca00078e0a08 */
[----:B------:R-:W-:Y:S02]  /*6ad0*/  ISETP.GT.U32.AND P5, PT, R8, R81, PT ;  /* 0x000000510800720c */ /* 0x000fe40003fa4070 */
[----:B---3--:R-:W-:-:S11]  /*6ae0*/  ISETP.GE.AND P1, PT, R18, RZ, PT ;  /* 0x000000ff1200720c */ /* 0x008fd60003f26270 */
[----:B------:R-:W-:-:S04]  /*6af0*/  @!P5 IMAD.IADD R81, R81, 0x1, -R8 ;  /* 0x000000015151d824 */ /* 0x000fc800078e0a08 */
[----:B------:R-:W-:Y:S02]  /*6b00*/  IMAD.MOV.U32 R18, RZ, RZ, R81 ;  /* 0x000000ffff127224 */ /* 0x000fe400078e0051 */
[----:B------:R-:W2:Y:S01]  /*6b10*/  LDL R81, [R1+0xf5c] ;  /* 0x000f5c0001517983 */ /* 0x000ea20000100800 */
[----:B----4-:R-:W-:-:S03]  /*6b20*/  ISETP.GE.AND P0, PT, R92, RZ, PT ;  /* 0x000000ff5c00720c */ /* 0x010fc60003f06270 */
[----:B------:R-:W3:Y:S04]  /*6b30*/  LDL R92, [R1+0xf80] ;  /* 0x000f8000015c7983 */ /* 0x000ee80000100800 */
[----:B------:R-:W-:Y:S06]  /*6b40*/  STL [R1+0x3c], R14 ;  /* 0x00003c0e01007387 */ /* 0x000fec0000100800 */
[----:B------:R-:W-:-:S05]  /*6b50*/  @!P0 IMAD.MOV R18, RZ, RZ, -R18 ;  /* 0x000000ffff128224 */ /* 0x000fca00078e0a12 */
[----:B------:R0:W-:Y:S04]  /*6b60*/  STL [R1+0x38], R18 ;  /* 0x0000381201007387 */ /* 0x0001e80000100800 */
[----:B0-----:R-:W4:Y:S01]  /*6b70*/  LDL.LU R18, [R1+0x1378] ;  /* 0x0013780001127983 */ /* 0x001f220000300800 */
[----:B------:R-:W-:-:S04]  /*6b80*/  IMAD.MOV.U32 R14, RZ, RZ, R82 ;  /* 0x000000ffff0e7224 */ /* 0x000fc800078e0052 */
[----:B------:R-:W-:-:S05]  /*6b90*/  @!P1 IMAD.MOV R14, RZ, RZ, -R14 ;  /* 0x000000ffff0e9224 */ /* 0x000fca00078e0a0e */
[----:B------:R0:W-:Y:S02]  /*6ba0*/  STL [R1+0x2d4], R14 ;  /* 0x0002d40e01007387 */ /* 0x0001e40000100800 */
[----:B0-----:R-:W-:-:S05]  /*6bb0*/  VIADD R14, R0, 0xf8 ;  /* 0x000000f8000e7836 */ /* 0x001fca0000000000 */
[----:B------:R-:W-:Y:S04]  /*6bc0*/  STL [R1+0x11b8], R14 ;  /* 0x0011b80e01007387 */ /* 0x000fe80000100800 */
[----:B------:R0:W-:Y:S04]  /*6bd0*/  STL [R1+0x1300], R16 ;  /* 0x0013001001007387 */ /* 0x0001e80000100800 */
[----:B0-----:R-:W4:Y:S01]  /*6be0*/  LDL R16, [R1+0xfa4] ;  /* 0x000fa40001107983 */ /* 0x001f220000100800 */
[C---:B------:R-:W-:Y:S02]  /*6bf0*/  ISETP.GT.U32.AND P3, PT, R8.reuse, R90, PT ;  /* 0x0000005a0800720c */ /* 0x040fe40003f64070 */
[----:B------:R-:W-:-:S02]  /*6c00*/  ISETP.GT.U32.AND P5, PT, R8, R85, PT ;  /* 0x000000550800720c */ /* 0x000fc40003fa4070 */
[----:B------:R-:W-:-:S09]  /*6c10*/  ISETP.GT.U32.AND P4, PT, R8, R17, PT ;  /* 0x000000110800720c */ /* 0x000fd20003f84070 */
[--C-:B------:R-:W-:Y:S01]  /*6c20*/  @!P3 IMAD.IADD R90, R90, 0x1, -R8.reuse ;  /* 0x000000015a5ab824 */ /* 0x100fe200078e0a08 */
[C---:B------:R-:W-:Y:S01]  /*6c30*/  ISETP.GT.U32.AND P3, PT, R8.reuse, R83, PT ;  /* 0x000000530800720c */ /* 0x040fe20003f64070 */
[--C-:B------:R-:W-:Y:S01]  /*6c40*/  @!P5 IMAD.IADD R85, R85, 0x1, -R8.reuse ;  /* 0x000000015555d824 */ /* 0x100fe200078e0a08 */
[----:B------:R-:W-:Y:S01]  /*6c50*/  ISETP.GT.U32.AND P6, PT, R8, R84, PT ;  /* 0x000000540800720c */ /* 0x000fe20003fc4070 */
[----:B------:R-:W-:Y:S01]  /*6c60*/  @!P4 IMAD.IADD R17, R17, 0x1, -R8 ;  /* 0x000000011111c824 */ /* 0x000fe200078e0a08 */
[----:B------:R-:W-:-:S09]  /*6c70*/  ISETP.GE.AND P4, PT, R10, RZ, PT ;  /* 0x000000ff0a00720c */ /* 0x000fd20003f86270 */
[----:B------:R-:W-:-:S04]  /*6c80*/  @!P3 IMAD.IADD R83, R83, 0x1, -R8 ;  /* 0x000000015353b824 */ /* 0x000fc800078e0a08 */
[----:B------:R-:W-:Y:S01]  /*6c90*/  IMAD.MOV.U32 R10, RZ, RZ, R83 ;  /* 0x000000ffff0a7224 */ /* 0x000fe200078e0053 */
[C---:B------:R-:W-:Y:S01]  /*6ca0*/  ISETP.GT.U32.AND P0, PT, R8.reuse, R86, PT ;  /* 0x000000560800720c */ /* 0x040fe20003f04070 */
[----:B------:R-:W-:Y:S01]  /*6cb0*/  STL [R1+0x1304], R17 ;  /* 0x0013041101007387 */ /* 0x000fe20000100800 */
[----:B------:R-:W-:Y:S01]  /*6cc0*/  ISETP.GT.U32.AND P1, PT, R8, R90, PT ;  /* 0x0000005a0800720c */ /* 0x000fe20003f24070 */
[----:B------:R-:W-:Y:S01]  /*6cd0*/  @!P6 IMAD.IADD R84, R84, 0x1, -R8 ;  /* 0x000000015454e824 */ /* 0x000fe200078e0a08 */
[----:B------:R-:W-:-:S09]  /*6ce0*/  ISETP.GT.U32.AND P6, PT, R8, R88, PT ;  /* 0x000000580800720c */ /* 0x000fd20003fc4070 */
[--C-:B------:R-:W-:Y:S01]  /*6cf0*/  @!P0 IMAD.IADD R86, R86, 0x1, -R8.reuse ;  /* 0x0000000156568824 */ /* 0x100fe200078e0a08 */
[----:B------:R-:W-:Y:S01]  /*6d00*/  ISETP.GE.AND P0, PT, R91, RZ, PT ;  /* 0x000000ff5b00720c */ /* 0x000fe20003f06270 */
[----:B------:R-:W-:Y:S02]  /*6d10*/  IMAD.MOV.U32 R91, RZ, RZ, R85 ;  /* 0x000000ffff5b7224 */ /* 0x000fe400078e0055 */
[--C-:B------:R-:W-:Y:S02]  /*6d20*/  @!P1 IMAD.IADD R90, R90, 0x1, -R8.reuse ;  /* 0x000000015a5a9824 */ /* 0x100fe400078e0a08 */
[----:B------:R-:W-:Y:S02]  /*6d30*/  @!P6 IMAD.IADD R88, R88, 0x1, -R8 ;  /* 0x000000015858e824 */ /* 0x000fe400078e0a08 */
[----:B------:R-:W-:Y:S01]  /*6d40*/  @!P4 IMAD.MOV R91, RZ, RZ, -R91 ;  /* 0x000000ffff5bc224 */ /* 0x000fe200078e0a5b */
[----:B------:R-:W-:-:S13]  /*6d50*/  ISETP.GT.U32.AND P4, PT, R8, R21, PT ;  /* 0x000000150800720c */ /* 0x000fda0003f84070 */
[----:B------:R-:W-:Y:S01]  /*6d60*/  @!P4 IMAD.IADD R21, R21, 0x1, -R8 ;  /* 0x000000011515c824 */ /* 0x000fe200078e0a08 */
[----:B--2---:R-:W-:-:S13]  /*6d70*/  ISETP.GE.AND P5, PT, R81, RZ, PT ;  /* 0x000000ff5100720c */ /* 0x004fda0003fa6270 */
[----:B------:R-:W-:-:S05]  /*6d80*/  @!P5 IMAD.MOV R10, RZ, RZ, -R10 ;  /* 0x000000ffff0ad224 */ /* 0x000fca00078e0a0a */
[----:B------:R0:W-:Y:S04]  /*6d90*/  STL [R1+0x34], R10 ;  /* 0x0000340a01007387 */ /* 0x0001e80000100800 */
[----:B------:R-:W2:Y:S01]  /*6da0*/  LDL R82, [R1+0xfd4] ;  /* 0x000fd40001527983 */ /* 0x000ea20000100800 */
[----:B---3--:R-:W-:-:S03]  /*6db0*/  ISETP.GE.AND P1, PT, R92, RZ, PT ;  /* 0x000000ff5c00720c */ /* 0x008fc60003f26270 */
[----:B------:R-:W3:Y:S04]  /*6dc0*/  LDL R81, [R1+0xfd0] ;  /* 0x000fd00001517983 */ /* 0x000ee80000100800 */
[----:B0-----:R-:W3:Y:S01]  /*6dd0*/  LDL R10, [R1+0xfa0] ;  /* 0x000fa000010a7983 */ /* 0x001ee20000100800 */
[----:B----4-:R-:W-:Y:S01]  /*6de0*/  ISETP.GT.U32.AND P6, PT, R8, R18, PT ;  /* 0x000000120800720c */ /* 0x010fe20003fc4070 */
[----:B------:R-:W-:-:S04]  /*6df0*/  IMAD.MOV.U32 R92, RZ, RZ, R84 ;  /* 0x000000ffff5c7224 */ /* 0x000fc800078e0054 */
[----:B------:R-:W-:Y:S02]  /*6e00*/  @!P0 IMAD.MOV R92, RZ, RZ, -R92 ;  /* 0x000000ffff5c8224 */ /* 0x000fe400078e0a5c */
[----:B------:R-:W-:-:S03]  /*6e10*/  @!P1 IMAD.MOV R86, RZ, RZ, -R86 ;  /* 0x000000ffff569224 */ /* 0x000fc600078e0a56 */
[----:B------:R0:W-:Y:S03]  /*6e20*/  STL [R1+0x1308], R92 ;  /* 0x0013085c01007387 */ /* 0x0001e60000100800 */
[----:B------:R-:W-:Y:S01]  /*6e30*/  @!P6 IMAD.IADD R18, R18, 0x1, -R8 ;  /* 0x000000011212e824 */ /* 0x000fe200078e0a08 */
[----:B------:R1:W-:Y:S04]  /*6e40*/  STL [R1+0x130c], R91 ;  /* 0x00130c5b01007387 */ /* 0x0003e80000100800 */
[----:B------:R4:W-:Y:S04]  /*6e50*/  STL [R1+0x1310], R86 ;  /* 0x0013105601007387 */ /* 0x0009e80000100800 */
[----:B------:R-:W-:Y:S04]  /*6e60*/  STL [R1+0x1314], R18 ;  /* 0x0013141201007387 */ /* 0x000fe80000100800 */
[----:B------:R-:W-:Y:S04]  /*6e70*/  STL [R1+0x1318], R21 ;  /* 0x0013181501007387 */ /* 0x000fe80000100800 */
[----:B------:R-:W4:Y:S01]  /*6e80*/  LDL R17, [R1+0x10f0] ;  /* 0x0010f00001117983 */ /* 0x000f220000100800 */
[----:B------:R-:W-:-:S03]  /*6e90*/  ISETP.GE.AND P1, PT, R16, RZ, PT ;  /* 0x000000ff1000720c */ /* 0x000fc60003f26270 */
[----:B------:R-:W4:Y:S04]  /*6ea0*/  LDL R84, [R1+0x10e0] ;  /* 0x0010e00001547983 */ /* 0x000f280000100800 */
[----:B------:R-:W4:Y:S01]  /*6eb0*/  LDL R16, [R1+0x10b8] ;  /* 0x0010b80001107983 */ /* 0x000f220000100800 */
[C---:B------:R-:W-:Y:S02]  /*6ec0*/  ISETP.GT.U32.AND P3, PT, R8.reuse, R87, PT ;  /* 0x000000570800720c */ /* 0x040fe40003f64070 */
[C---:B------:R-:W-:Y:S01]  /*6ed0*/  ISETP.GT.U32.AND P2, PT, R8.reuse, R89, PT ;  /* 0x000000590800720c */ /* 0x040fe20003f44070 */
[----:B------:R-:W4:Y:S10]  /*6ee0*/  LDL R83, [R1+0x10d8] ;  /* 0x0010d80001537983 */ /* 0x000f340000100800 */
[----:B------:R-:W-:Y:S01]  /*6ef0*/  @!P3 IMAD.IADD R87, R87, 0x1, -R8 ;  /* 0x000000015757b824 */ /* 0x000fe200078e0a08 */
[----:B------:R-:W-:-:S02]  /*6f00*/  ISETP.GT.U32.AND P3, PT, R8, R63, PT ;  /* 0x0000003f0800720c */ /* 0x000fc40003f64070 */
[C---:B------:R-:W-:Y:S01]  /*6f10*/  ISETP.GT.U32.AND P0, PT, R8.reuse, R88, PT ;  /* 0x000000580800720c */ /* 0x040fe20003f04070 */
[----:B------:R-:W-:Y:S01]  /*6f20*/  @!P2 IMAD.IADD R89, R89, 0x1, -R8 ;  /* 0x000000015959a824 */ /* 0x000fe200078e0a08 */
[----:B------:R-:W-:-:S04]  /*6f30*/  ISETP.GT.U32.AND P2, PT, R8, R87, PT ;  /* 0x000000570800720c */ /* 0x000fc80003f44070 */
[----:B------:R-:W-:-:S05]  /*6f40*/  ISETP.GT.U32.AND P5, PT, R8, R89, PT ;  /* 0x000000590800720c */ /* 0x000fca0003fa4070 */
[----:B------:R-:W-:-:S05]  /*6f50*/  @!P3 IMAD.IADD R63, R63, 0x1, -R8 ;  /* 0x000000013f3fb824 */ /* 0x000fca00078e0a08 */
[----:B------:R-:W-:Y:S01]  /*6f60*/  ISETP.GT.U32.AND P3, PT, R8, R63, PT ;  /* 0x0000003f0800720c */ /* 0x000fe20003f64070 */
[--C-:B------:R-:W-:Y:S01]  /*6f70*/  @!P0 IMAD.IADD R88, R88, 0x1, -R8.reuse ;  /* 0x0000000158588824 */ /* 0x100fe200078e0a08 */
[C---:B------:R-:W-:Y:S02]  /*6f80*/  ISETP.GT.U32.AND P0, PT, R8.reuse, R66, PT ;  /* 0x000000420800720c */ /* 0x040fe40003f04070 */
[C---:B------:R-:W-:Y:S01]  /*6f90*/  ISETP.GT.U32.AND P6, PT, R8.reuse, R65, PT ;  /* 0x000000410800720c */ /* 0x040fe20003fc4070 */
[--C-:B------:R-:W-:Y:S01]  /*6fa0*/  @!P2 IMAD.IADD R87, R87, 0x1, -R8.reuse ;  /* 0x000000015757a824 */ /* 0x100fe200078e0a08 */
[C---:B------:R-:W-:Y:S01]  /*6fb0*/  ISETP.GT.U32.AND P2, PT, R8.reuse, R64, PT ;  /* 0x000000400800720c */ /* 0x040fe20003f44070 */
[----:B------:R-:W-:Y:S01]  /*6fc0*/  @!P5 IMAD.IADD R89, R89, 0x1, -R8 ;  /* 0x000000015959d824 */ /* 0x000fe200078e0a08 */
[----:B------:R-:W-:-:S05]  /*6fd0*/  ISETP.GT.U32.AND P5, PT, R8, R67, PT ;  /* 0x000000430800720c */ /* 0x000fca0003fa4070 */
[--C-:B------:R-:W-:Y:S02]  /*6fe0*/  @!P3 IMAD.IADD R63, R63, 0x1, -R8.reuse ;  /* 0x000000013f3fb824 */ /* 0x100fe400078e0a08 */
[--C-:B------:R-:W-:Y:S01]  /*6ff0*/  @!P0 IMAD.IADD R66, R66, 0x1, -R8.reuse ;  /* 0x0000000142428824 */ /* 0x100fe200078e0a08 */
[----:B------:R-:W-:Y:S01]  /*7000*/  ISETP.GT.U32.AND P0, PT, R8, R20, PT ;  /* 0x000000140800720c */ /* 0x000fe20003f04070 */
[--C-:B------:R-:W-:Y:S02]  /*7010*/  @!P6 IMAD.IADD R65, R65, 0x1, -R8.reuse ;  /* 0x000000014141e824 */ /* 0x100fe400078e0a08 */
[--C-:B------:R-:W-:Y:S02]  /*7020*/  @!P2 IMAD.IADD R64, R64, 0x1, -R8.reuse ;  /* 0x000000014040a824 */ /* 0x100fe400078e0a08 */
[----:B------:R-:W-:Y:S01]  /*7030*/  @!P5 IMAD.IADD R67, R67, 0x1, -R8 ;  /* 0x000000014343d824 */ /* 0x000fe200078e0a08 */
[----:B------:R-:W-:Y:S01]  /*7040*/  ISETP.GT.U32.AND P5, PT, R8, R65, PT ;  /* 0x000000410800720c */ /* 0x000fe20003fa4070 */
[----:B------:R-:W-:-:S06]  /*7050*/  @!P1 IMAD.MOV R90, RZ, RZ, -R90 ;  /* 0x000000ffff5a9224 */ /* 0x000fcc00078e0a5a */
[----:B------:R-:W-:Y:S01]  /*7060*/  @!P0 IMAD.IADD R20, R20, 0x1, -R8 ;  /* 0x0000000114148824 */ /* 0x000fe200078e0a08 */
[----:B------:R-:W-:-:S05]  /*7070*/  ISETP.GT.U32.AND P0, PT, R8, R70, PT ;  /* 0x000000460800720c */ /* 0x000fca0003f04070 */
[----:B------:R-:W-:Y:S01]  /*7080*/  @!P5 IMAD.IADD R65, R65, 0x1, -R8 ;  /* 0x000000014141d824 */ /* 0x000fe200078e0a08 */
[----:B------:R-:W-:-:S07]  /*7090*/  ISETP.GT.U32.AND P5, PT, R8, R71, PT ;  /* 0x000000470800720c */ /* 0x000fce0003fa4070 */
[----:B------:R-:W-:-:S06]  /*70a0*/  @!P0 IMAD.IADD R70, R70, 0x1, -R8 ;  /* 0x0000000146468824 */ /* 0x000fcc00078e0a08 */
[----:B------:R-:W-:Y:S01]  /*70b0*/  @!P5 IMAD.IADD R71, R71, 0x1, -R8 ;  /* 0x000000014747d824 */ /* 0x000fe200078e0a08 */
[----:B--2---:R-:W-:Y:S02]  /*70c0*/  ISETP.GE.AND P3, PT, R82, RZ, PT ;  /* 0x000000ff5200720c */ /* 0x004fe40003f66270 */
[----:B------:R-:W2:Y:S01]  /*70d0*/  LDL R82, [R1+0x1044] ;  /* 0x0010440001527983 */ /* 0x000ea20000100800 */
[----:B---3--:R-:W-:Y:S02]  /*70e0*/  ISETP.GE.AND P4, PT, R10, RZ, PT ;  /* 0x000000ff0a00720c */ /* 0x008fe40003f86270 */
[----:B------:R-:W-:Y:S02]  /*70f0*/  ISETP.GE.AND P2, PT, R81, RZ, PT ;  /* 0x000000ff5100720c */ /* 0x000fe40003f46270 */
[----:B------:R-:W3:Y:S09]  /*7100*/  LDL R81, [R1+0x103c] ;  /* 0x00103c0001517983 */ /* 0x000ef20000100800 */
[----:B------:R-:W-:Y:S01]  /*7110*/  @!P4 IMAD.MOV R87, RZ, RZ, -R87 ;  /* 0x000000ffff57c224 */ /* 0x000fe200078e0a57 */
[----:B------:R-:W-:Y:S01]  /*7120*/  ISETP.GT.U32.AND P4, PT, R8, R19, PT ;  /* 0x000000130800720c */ /* 0x000fe20003f84070 */
[----:B------:R-:W-:-:S02]  /*7130*/  @!P3 IMAD.MOV R88, RZ, RZ, -R88 ;  /* 0x000000ffff58b224 */ /* 0x000fc400078e0a58 */
[----:B------:R-:W-:Y:S01]  /*7140*/  @!P2 IMAD.MOV R89, RZ, RZ, -R89 ;  /* 0x000000ffff59a224 */ /* 0x000fe200078e0a59 */
[----:B------:R-:W-:Y:S04]  /*7150*/  STL [R1+0x131c], R90 ;  /* 0x00131c5a01007387 */ /* 0x000fe80000100800 */
[----:B------:R-:W-:Y:S05]  /*7160*/  STL [R1+0x1320], R87 ;  /* 0x0013205701007387 */ /* 0x000fea0000100800 */
[----:B------:R-:W-:Y:S01]  /*7170*/  @!P4 IMAD.IADD R19, R19, 0x1, -R8 ;  /* 0x000000011313c824 */ /* 0x000fe200078e0a08 */
[----:B------:R-:W-:Y:S04]  /*7180*/  STL [R1+0x1324], R88 ;  /* 0x0013245801007387 */ /* 0x000fe80000100800 */
[----:B------:R-:W-:Y:S01]  /*7190*/  STL [R1+0x1328], R89 ;  /* 0x0013285901007387 */ /* 0x000fe20000100800 */
[----:B----4-:R-:W-:-:S03]  /*71a0*/  ISETP.GE.AND P0, PT, R17, RZ, PT ;  /* 0x000000ff1100720c */ /* 0x010fc60003f06270 */
        /* <DEDUP_REMOVED lines=8> */
[----:B0-----:R-:W4:Y:S01]  /*7230*/  LDL R92, [R1+0xfc8] ;  /* 0x000fc800015c7983 */ /* 0x001f220000100800 */
[C---:B------:R-:W-:Y:S02]  /*7240*/  ISETP.GT.U32.AND P1, PT, R8.reuse, R64, PT ;  /* 0x000000400800720c */ /* 0x040fe40003f24070 */
[C---:B------:R-:W-:Y:S01]  /*7250*/  ISETP.GT.U32.AND P4, PT, R8.reuse, R73, PT ;  /* 0x000000490800720c */ /* 0x040fe20003f84070 */
[----:B-1----:R-:W4:Y:S01]  /*7260*/  LDL R91, [R1+0xfdc] ;  /* 0x000fdc00015b7983 */ /* 0x002f220000100800 */
[----:B------:R-:W-:-:S03]  /*7270*/  ISETP.GT.U32.AND P2, PT, R8, R67, PT ;  /* 0x000000430800720c */ /* 0x000fc60003f44070 */
[----:B------:R-:W4:Y:S02]  /*7280*/  LDL R86, [R1+0xfd8] ;  /* 0x000fd80001567983 */ /* 0x000f240000100800 */
[--C-:B------:R-:W-:Y:S02]  /*7290*/  @!P6 IMAD.IADD R68, R68, 0x1, -R8.reuse ;  /* 0x000000014444e824 */ /* 0x100fe400078e0a08 */
[--C-:B------:R-:W-:Y:S01]  /*72a0*/  @!P3 IMAD.IADD R66, R66, 0x1, -R8.reuse ;  /* 0x000000014242b824 */ /* 0x100fe200078e0a08 */
[C---:B------:R-:W-:Y:S02]  /*72b0*/  ISETP.GT.U32.AND P3, PT, R8.reuse, R72, PT ;  /* 0x000000480800720c */ /* 0x040fe40003f64070 */
[----:B------:R-:W-:Y:S01]  /*72c0*/  ISETP.GT.U32.AND P6, PT, R8, R68, PT ;  /* 0x000000440800720c */ /* 0x000fe20003fc4070 */
[----:B------:R-:W-:Y:S01]  /*72d0*/  @!P1 IMAD.IADD R64, R64, 0x1, -R8 ;  /* 0x0000000140409824 */ /* 0x000fe200078e0a08 */
[----:B------:R-:W-:-:S09]  /*72e0*/  ISETP.GT.U32.AND P1, PT, R8, R69, PT ;  /* 0x000000450800720c */ /* 0x000fd20003f24070 */
[--C-:B------:R-:W-:Y:S02]  /*72f0*/  @!P3 IMAD.IADD R72, R72, 0x1, -R8.reuse ;  /* 0x000000014848b824 */ /* 0x100fe400078e0a08 */
[--C-:B------:R-:W-:Y:S01]  /*7300*/  @!P6 IMAD.IADD R68, R68, 0x1, -R8.reuse ;  /* 0x000000014444e824 */ /* 0x100fe200078e0a08 */
[----:B------:R-:W-:Y:S01]  /*7310*/  ISETP.GE.AND P6, PT, R84, RZ, PT ;  /* 0x000000ff5400720c */ /* 0x000fe20003fc6270 */
[--C-:B------:R-:W-:Y:S01]  /*7320*/  @!P1 IMAD.IADD R69, R69, 0x1, -R8.reuse ;  /* 0x0000000145459824 */ /* 0x100fe200078e0a08 */
[----:B------:R-:W-:Y:S01]  /*7330*/  ISETP.GE.AND P1, PT, R83, RZ, PT ;  /* 0x000000ff5300720c */ /* 0x000fe20003f26270 */
[----:B------:R-:W-:Y:S01]  /*7340*/  IMAD.MOV.U32 R84, RZ, RZ, R63 ;  /* 0x000000ffff547224 */ /* 0x000fe200078e003f */
[----:B------:R-:W-:Y:S01]  /*7350*/  IABS R14, R14 ;  /* 0x0000000e000e7213 */ /* 0x000fe20000000000 */
[----:B------:R-:W-:Y:S02]  /*7360*/  @!P4 IMAD.IADD R73, R73, 0x1, -R8 ;  /* 0x000000014949c824 */ /* 0x000fe400078e0a08 */
[----:B------:R-:W-:-:S06]  /*7370*/  IMAD.MOV.U32 R83, RZ, RZ, R64 ;  /* 0x000000ffff537224 */ /* 0x000fcc00078e0040 */
[----:B------:R-:W-:Y:S01]  /*7380*/  @!P6 IMAD.MOV R84, RZ, RZ, -R84 ;  /* 0x000000ffff54e224 */ /* 0x000fe200078e0a54 */
[----:B------:R-:W-:Y:S01]  /*7390*/  ISETP.GT.U32.AND P6, PT, R8, R72, PT ;  /* 0x000000480800720c */ /* 0x000fe20003fc4070 */
[----:B------:R-:W-:-:S04]  /*73a0*/  IMAD.HI.U32 R10, R9, R14, RZ ;  /* 0x0000000e090a7227 */ /* 0x000fc800078e00ff */
[----:B------:R-:W-:Y:S02]  /*73b0*/  @!P2 IMAD.IADD R67, R67, 0x1, -R8 ;  /* 0x000000014343a824 */ /* 0x000fe400078e0a08 */
[----:B------:R-:W-:Y:S02]  /*73c0*/  IMAD.MOV R10, RZ, RZ, -R10 ;  /* 0x000000ffff0a7224 */ /* 0x000fe400078e0a0a */
[----:B------:R-:W-:Y:S01]  /*73d0*/  @!P1 IMAD.MOV R83, RZ, RZ, -R83 ;  /* 0x000000ffff539224 */ /* 0x000fe200078e0a53 */
[----:B------:R-:W-:Y:S01]  /*73e0*/  STL [R1+0x1334], R84 ;  /* 0x0013345401007387 */ /* 0x000fe20000100800 */
[----:B------:R-:W-:Y:S02]  /*73f0*/  IMAD R14, R8, R10, R14 ;  /* 0x0000000a080e7224 */ /* 0x000fe400078e020e */
[----:B------:R-:W-:Y:S01]  /*7400*/  @!P6 IMAD.IADD R72, R72, 0x1, -R8 ;  /* 0x000000014848e824 */ /* 0x000fe200078e0a08 */
[----:B------:R-:W-:Y:S01]  /*7410*/  STL [R1+0x1338], R83 ;  /* 0x0013385301007387 */ /* 0x000fe20000100800 */
[----:B------:R-:W-:Y:S01]  /*7420*/  VIADD R10, R0, 0xf9 ;  /* 0x000000f9000a7836 */ /* 0x000fe20000000000 */
[----:B------:R-:W-:-:S02]  /*7430*/  ISETP.GT.U32.AND P6, PT, R8, R78, PT ;  /* 0x0000004e0800720c */ /* 0x000fc40003fc4070 */
[----:B------:R-:W-:-:S11]  /*7440*/  ISETP.GT.U32.AND P1, PT, R8, R70, PT ;  /* 0x000000460800720c */ /* 0x000fd60003f24070 */
[--C-:B------:R-:W-:Y:S02]  /*7450*/  @!P6 IMAD.IADD R78, R78, 0x1, -R8.reuse ;  /* 0x000000014e4ee824 */ /* 0x100fe400078e0a08 */
[----:B------:R-:W-:Y:S01]  /*7460*/  @!P1 IMAD.IADD R70, R70, 0x1, -R8 ;  /* 0x0000000146469824 */ /* 0x000fe200078e0a08 */
[----:B------:R-:W-:-:S13]  /*7470*/  ISETP.GT.U32.AND P1, PT, R8, R76, PT ;  /* 0x0000004c0800720c */ /* 0x000fda0003f24070 */
[----:B------:R-:W-:Y:S01]  /*7480*/  @!P1 IMAD.IADD R76, R76, 0x1, -R8 ;  /* 0x000000014c4c9824 */ /* 0x000fe200078e0a08 */
[----:B--2---:R-:W-:Y:S01]  /*7490*/  ISETP.GE.AND P3, PT, R82, RZ, PT ;  /* 0x000000ff5200720c */ /* 0x004fe20003f66270 */
[----:B------:R-:W-:-:S04]  /*74a0*/  IMAD.MOV.U32 R82, RZ, RZ, R65 ;  /* 0x000000ffff527224 */ /* 0x000fc800078e0041 */
[----:B------:R-:W-:Y:S01]  /*74b0*/  @!P0 IMAD.MOV R82, RZ, RZ, -R82 ;  /* 0x000000ffff528224 */ /* 0x000fe200078e0a52 */
[----:B------:R-:W-:Y:S02]  /*74c0*/  ISETP.GT.U32.AND P0, PT, R8, R71, PT ;  /* 0x000000470800720c */ /* 0x000fe40003f04070 */
[----:B---3--:R-:W-:Y:S01]  /*74d0*/  ISETP.GE.AND P4, PT, R81, RZ, PT ;  /* 0x000000ff5100720c */ /* 0x008fe20003f86270 */
[----:B------:R-:W-:-:S10]  /*74e0*/  IMAD.MOV.U32 R81, RZ, RZ, R66 ;  /* 0x000000ffff517224 */ /* 0x000fd400078e0042 */
[----:B------:R-:W-:Y:S01]  /*74f0*/  @!P0 IMAD.IADD R71, R71, 0x1, -R8 ;  /* 0x0000000147478824 */ /* 0x000fe200078e0a08 */
[----:B------:R-:W-:Y:S01]  /*7500*/  ISETP.GT.U32.AND P0, PT, R8, R77, PT ;  /* 0x0000004d0800720c */ /* 0x000fe20003f04070 */
[----:B------:R-:W-:Y:S02]  /*7510*/  @!P5 IMAD.MOV R81, RZ, RZ, -R81 ;  /* 0x000000ffff51d224 */ /* 0x000fe400078e0a51 */
[----:B------:R-:W-:Y:S01]  /*7520*/  @!P3 IMAD.MOV R67, RZ, RZ, -R67 ;  /* 0x000000ffff43b224 */ /* 0x000fe200078e0a43 */
[----:B------:R-:W-:Y:S01]  /*7530*/  STL [R1+0x133c], R82 ;  /* 0x00133c5201007387 */ /* 0x000fe20000100800 */
[----:B------:R-:W-:-:S03]  /*7540*/  @!P4 IMAD.MOV R68, RZ, RZ, -R68 ;  /* 0x000000ffff44c224 */ /* 0x000fc600078e0a44 */
[----:B------:R-:W-:Y:S04]  /*7550*/  STL [R1+0x1340], R81 ;  /* 0x0013405101007387 */ /* 0x000fe80000100800 */
[----:B------:R-:W-:Y:S01]  /*7560*/  STL [R1+0x1344], R67 ;  /* 0x0013444301007387 */ /* 0x000fe20000100800 */
[----:B------:R-:W-:-:S03]  /*7570*/  @!P0 IMAD.IADD R77, R77, 0x1, -R8 ;  /* 0x000000014d4d8824 */ /* 0x000fc600078e0a08 */
[----:B------:R0:W-:Y:S04]  /*7580*/  STL [R1+0x1348], R0 ;  /* 0x0013480001007387 */ /* 0x0001e80000100800 */
[----:B------:R1:W-:Y:S04]  /*7590*/  STL [R1+0x1160], R10 ;  /* 0x0011600a01007387 */ /* 0x0003e80000100800 */
[----:B------:R-:W-:Y:S01]  /*75a0*/  STL [R1+0x134c], R68 ;  /* 0x00134c4401007387 */ /* 0x000fe20000100800 */
[----:B----4-:R-:W-:Y:S01]  /*75b0*/  ISETP.GE.AND P6, PT, R16, RZ, PT ;  /* 0x000000ff1000720c */ /* 0x010fe20003fc6270 */
[----:B0-----:R-:W0:Y:S01]  /*75c0*/  LDC R0, c[0x0][0x3a0] ;  /* 0x0000e800ff007b82 */ /* 0x001e220000000800 */
[----:B------:R-:W-:Y:S01]  /*75d0*/  ISETP.GE.AND P0, PT, R17, RZ, PT ;  /* 0x000000ff1100720c */ /* 0x000fe20003f06270 */
[----:B------:R-:W2:Y:S04]  /*75e0*/  LDL R16, [R1+0x10cc] ;  /* 0x0010cc0001107983 */ /* 0x000ea80000100800 */
[----:B------:R-:W3:Y:S01]  /*75f0*/  LDL R17, [R1+0x1088] ;  /* 0x0010880001117983 */ /* 0x000ee20000100800 */
[----:B------:R-:W-:-:S03]  /*7600*/  ISETP.GE.AND P1, PT, R85, RZ, PT ;  /* 0x000000ff5500720c */ /* 0x000fc60003f26270 */
[----:B------:R-:W4:Y:S01]  /*7610*/  LDL R85, [R1+0x1090] ;  /* 0x0010900001557983 */ /* 0x000f220000100800 */
[----:B------:R-:W-:-:S13]  /*7620*/  ISETP.GT.U32.AND P2, PT, R8, R74, PT ;  /* 0x0000004a0800720c */ /* 0x000fda0003f44070 */
[----:B------:R-:W-:Y:S01]  /*7630*/  @!P2 IMAD.IADD R74, R74, 0x1, -R8 ;  /* 0x000000014a4aa824 */ /* 0x000fe200078e0a08 */
[----:B------:R-:W-:-:S13]  /*7640*/  ISETP.GT.U32.AND P2, PT, R8, R69, PT ;  /* 0x000000450800720c */ /* 0x000fda0003f44070 */
[----:B------:R-:W-:Y:S01]  /*7650*/  @!P2 IMAD.IADD R69, R69, 0x1, -R8 ;  /* 0x000000014545a824 */ /* 0x000fe200078e0a08 */
[C---:B------:R-:W-:Y:S02]  /*7660*/  ISETP.GT.U32.AND P2, PT, R8.reuse, R80, PT ;  /* 0x000000500800720c */ /* 0x040fe40003f44070 */
[C---:B------:R-:W-:Y:S02]  /*7670*/  ISETP.GT.U32.AND P4, PT, R8.reuse, R75, PT ;  /* 0x0000004b0800720c */ /* 0x040fe40003f84070 */
[C---:B------:R-:W-:Y:S02]  /*7680*/  ISETP.GT.U32.AND P3, PT, R8.reuse, R73, PT ;  /* 0x000000490800720c */ /* 0x040fe40003f64070 */
[----:B------:R-:W-:-:S07]  /*7690*/  ISETP.GT.U32.AND P5, PT, R8, R74, PT ;  /* 0x0000004a0800720c */ /* 0x000fce0003fa4070 */
[----:B------:R-:W-:Y:S01]  /*76a0*/  @!P2 IMAD.IADD R80, R80, 0x1, -R8 ;  /* 0x000000015050a824 */ /* 0x000fe200078e0a08 */
[----:B------:R-:W-:Y:S02]  /*76b0*/  ISETP.GE.AND P2, PT, R92, RZ, PT ;  /* 0x000000ff5c00720c */ /* 0x000fe40003f46270 */
[----:B------:R-:W4:Y:S01]  /*76c0*/  LDL R92, [R1+0x1050] ;  /* 0x00105000015c7983 */ /* 0x000f220000100800 */
[----:B------:R-:W-:Y:S01]  /*76d0*/  @!P1 IMAD.MOV R72, RZ, RZ, -R72 ;  /* 0x000000ffff489224 */ /* 0x000fe200078e0a48 */
[----:B------:R-:W-:Y:S01]  /*76e0*/  ISETP.GT.U32.AND P1, PT, R8, R77, PT ;  /* 0x0000004d0800720c */ /* 0x000fe20003f24070 */
[--C-:B------:R-:W-:Y:S01]  /*76f0*/  @!P4 IMAD.IADD R75, R75, 0x1, -R8.reuse ;  /* 0x000000014b4bc824 */ /* 0x100fe200078e0a08 */
[----:B------:R-:W-:Y:S01]  /*7700*/  ISETP.GE.AND P4, PT, R91, RZ, PT ;  /* 0x000000ff5b00720c */ /* 0x000fe20003f86270 */
[--C-:B------:R-:W-:Y:S01]  /*7710*/  @!P3 IMAD.IADD R73, R73, 0x1, -R8.reuse ;  /* 0x000000014949b824 */ /* 0x100fe200078e0a08 */
[----:B------:R-:W4:Y:S01]  /*7720*/  LDL R91, [R1+0x1058] ;  /* 0x00105800015b7983 */ /* 0x000f220000100800 */
[--C-:B------:R-:W-:Y:S01]  /*7730*/  @!P5 IMAD.IADD R74, R74, 0x1, -R8.reuse ;  /* 0x000000014a4ad824 */ /* 0x100fe200078e0a08 */
[----:B------:R-:W-:Y:S01]  /*7740*/  ISETP.GE.AND P5, PT, R86, RZ, PT ;  /* 0x000000ff5600720c */ /* 0x000fe20003fa6270 */
[----:B------:R-:W-:Y:S01]  /*7750*/  @!P0 IMAD.MOV R73, RZ, RZ, -R73 ;  /* 0x000000ffff498224 */ /* 0x000fe200078e0a49 */
[C---:B------:R-:W-:Y:S01]  /*7760*/  ISETP.GT.U32.AND P0, PT, R8.reuse, R78, PT ;  /* 0x0000004e0800720c */ /* 0x040fe20003f04070 */
[----:B------:R-:W4:Y:S04]  /*7770*/  LDL R86, [R1+0x104c] ;  /* 0x00104c0001567983 */ /* 0x000f280000100800 */
[----:B------:R-:W-:Y:S01]  /*7780*/  @!P1 IMAD.IADD R77, R77, 0x1, -R8 ;  /* 0x000000014d4d9824 */ /* 0x000fe200078e0a08 */
[----:B------:R-:W-:Y:S01]  /*7790*/  ISETP.GT.U32.AND P1, PT, R8, R41, PT ;  /* 0x000000290800720c */ /* 0x000fe20003f24070 */
[----:B------:R-:W-:-:S02]  /*77a0*/  @!P4 IMAD.MOV R70, RZ, RZ, -R70 ;  /* 0x000000ffff46c224 */ /* 0x000fc400078e0a46 */
[----:B------:R-:W-:Y:S02]  /*77b0*/  @!P2 IMAD.MOV R71, RZ, RZ, -R71 ;  /* 0x000000ffff47a224 */ /* 0x000fe400078e0a47 */
[----:B------:R-:W-:Y:S02]  /*77c0*/  @!P5 IMAD.MOV R69, RZ, RZ, -R69 ;  /* 0x000000ffff45d224 */ /* 0x000fe400078e0a45 */
[----:B------:R-:W-:Y:S01]  /*77d0*/  @!P0 IMAD.IADD R78, R78, 0x1, -R8 ;  /* 0x000000014e4e8824 */ /* 0x000fe200078e0a08 */
[C---:B------:R-:W-:Y:S01]  /*77e0*/  ISETP.GT.U32.AND P0, PT, R8.reuse, R42, PT ;  /* 0x0000002a0800720c */ /* 0x040fe20003f04070 */
[----:B------:R-:W-:Y:S01]  /*77f0*/  @!P6 IMAD.MOV R74, RZ, RZ, -R74 ;  /* 0x000000ffff4ae224 */ /* 0x000fe200078e0a4a */
[----:B------:R-:W-:Y:S01]  /*7800*/  STL [R1+0x1350], R69 ;  /* 0x0013504501007387 */ /* 0x000fe20000100800 */
[----:B------:R-:W-:-:S03]  /*7810*/  ISETP.GT.U32.AND P2, PT, R8, R76, PT ;  /* 0x0000004c0800720c */ /* 0x000fc60003f44070 */
[----:B------:R-:W-:Y:S01]  /*7820*/  STL [R1+0x1354], R70 ;  /* 0x0013544601007387 */ /* 0x000fe20000100800 */
[----:B------:R-:W-:-:S03]  /*7830*/  @!P1 IMAD.IADD R41, R41, 0x1, -R8 ;  /* 0x0000000129299824 */ /* 0x000fc600078e0a08 */
[----:B------:R-:W-:Y:S04]  /*7840*/  STL [R1+0x1358], R71 ;  /* 0x0013584701007387 */ /* 0x000fe80000100800 */
[----:B------:R-:W-:Y:S04]  /*7850*/  STL [R1+0x135c], R72 ;  /* 0x00135c4801007387 */ /* 0x000fe80000100800 */
[----:B------:R-:W-:Y:S04]  /*7860*/  STL [R1+0x1360], R73 ;  /* 0x0013604901007387 */ /* 0x000fe80000100800 */
[----:B------:R-:W-:Y:S04]  /*7870*/  STL [R1+0x1364], R74 ;  /* 0x0013644a01007387 */ /* 0x000fe80000100800 */
[----:B------:R0:W-:Y:S01]  /*7880*/  STL [R1+0x1368], R9 ;  /* 0x0013680901007387 */ /* 0x0001e20000100800 */
[----:B------:R-:W-:-:S02]  /*7890*/  @!P0 IMAD.IADD R42, R42, 0x1, -R8 ;  /* 0x000000012a2a8824 */ /* 0x000fc400078e0a08 */
[----:B------:R-:W-:Y:S01]  /*78a0*/  @!P2 IMAD.IADD R76, R76, 0x1, -R8 ;  /* 0x000000014c4ca824 */ /* 0x000fe200078e0a08 */
[----:B------:R-:W-:-:S13]  /*78b0*/  ISETP.GT.U32.AND P2, PT, R8, R40, PT ;  /* 0x000000280800720c */ /* 0x000fda0003f44070 */
[----:B------:R-:W-:Y:S01]  /*78c0*/  @!P2 IMAD.IADD R40, R40, 0x1, -R8 ;  /* 0x000000012828a824 */ /* 0x000fe200078e0a08 */
[----:B---3--:R-:W-:Y:S02]  /*78d0*/  ISETP.GE.AND P1, PT, R17, RZ, PT ;  /* 0x000000ff1100720c */ /* 0x008fe40003f26270 */
[----:B------:R-:W3:Y:S01]  /*78e0*/  LDL R17, [R1+0x113c] ;  /* 0x00113c0001117983 */ /* 0x000ee20000100800 */
[----:B--2---:R-:W-:-:S03]  /*78f0*/  ISETP.GE.AND P0, PT, R16, RZ, PT ;  /* 0x000000ff1000720c */ /* 0x004fc60003f06270 */
[----:B------:R-:W2:Y:S01]  /*7900*/  LDL R16, [R1+0x1144] ;  /* 0x0011440001107983 */ /* 0x000ea20000100800 */
[----:B----4-:R-:W-:-:S03]  /*7910*/  ISETP.GE.AND P2, PT, R85, RZ, PT ;  /* 0x000000ff5500720c */ /* 0x010fc60003f46270 */
[----:B------:R-:W4:Y:S01]  /*7920*/  LDL R85, [R1+0x110c] ;  /* 0x00110c0001557983 */ /* 0x000f220000100800 */
[C---:B------:R-:W-:Y:S02]  /*7930*/  ISETP.GT.U32.AND P4, PT, R8.reuse, R80, PT ;  /* 0x000000500800720c */ /* 0x040fe40003f84070 */
[----:B------:R-:W-:-:S11]  /*7940*/  ISETP.GT.U32.AND P3, PT, R8, R79, PT ;  /* 0x0000004f0800720c */ /* 0x000fd60003f64070 */
[--C-:B------:R-:W-:Y:S01]  /*7950*/  @!P4 IMAD.IADD R80, R80, 0x1, -R8.reuse ;  /* 0x000000015050c824 */ /* 0x100fe200078e0a08 */
[----:B------:R-:W-:Y:S01]  /*7960*/  ISETP.GT.U32.AND P4, PT, R8, R5, PT ;  /* 0x000000050800720c */ /* 0x000fe20003f84070 */
[----:B------:R-:W-:-:S05]  /*7970*/  @!P3 IMAD.IADD R79, R79, 0x1, -R8 ;  /* 0x000000014f4fb824 */ /* 0x000fca00078e0a08 */
[----:B------:R-:W-:-:S07]  /*7980*/  ISETP.GT.U32.AND P5, PT, R8, R79, PT ;  /* 0x0000004f0800720c */ /* 0x000fce0003fa4070 */
[--C-:B------:R-:W-:Y:S01]  /*7990*/  @!P4 IMAD.IADD R5, R5, 0x1, -R8.reuse ;  /* 0x000000010505c824 */ /* 0x100fe200078e0a08 */
[----:B------:R-:W-:Y:S02]  /*79a0*/  ISETP.GT.U32.AND P3, PT, R8, R75, PT ;  /* 0x0000004b0800720c */ /* 0x000fe40003f64070 */
[----:B------:R-:W-:Y:S02]  /*79b0*/  ISETP.GE.AND P4, PT, R92, RZ, PT ;  /* 0x000000ff5c00720c */ /* 0x000fe40003f86270 */
[----:B------:R-:W4:Y:S01]  /*79c0*/  LDL R92, [R1+0x10f8] ;  /* 0x0010f800015c7983 */ /* 0x000f220000100800 */
[----:B------:R-:W-:Y:S01]  /*79d0*/  @!P5 IMAD.IADD R79, R79, 0x1, -R8 ;  /* 0x000000014f4fd824 */ /* 0x000fe200078e0a08 */
[----:B------:R-:W-:Y:S02]  /*79e0*/  ISETP.GE.AND P5, PT, R91, RZ, PT ;  /* 0x000000ff5b00720c */ /* 0x000fe40003fa6270 */
[----:B------:R-:W4:Y:S07]  /*79f0*/  LDL R91, [R1+0x1108] ;  /* 0x00110800015b7983 */ /* 0x000f2e0000100800 */
[----:B------:R-:W-:Y:S01]  /*7a00*/  @!P4 IMAD.MOV R76, RZ, RZ, -R76 ;  /* 0x000000ffff4cc224 */ /* 0x000fe200078e0a4c */
[----:B------:R-:W-:Y:S01]  /*7a10*/  ISETP.GT.U32.AND P4, PT, R8, R40, PT ;  /* 0x000000280800720c */ /* 0x000fe20003f84070 */
[----:B------:R-:W-:Y:S01]  /*7a20*/  @!P3 IMAD.IADD R75, R75, 0x1, -R8 ;  /* 0x000000014b4bb824 */ /* 0x000fe200078e0a08 */
[----:B------:R-:W-:Y:S01]  /*7a30*/  ISETP.GE.AND P3, PT, R86, RZ, PT ;  /* 0x000000ff5600720c */ /* 0x000fe20003f66270 */
[----:B------:R-:W-:Y:S01]  /*7a40*/  @!P2 IMAD.MOV R77, RZ, RZ, -R77 ;  /* 0x000000ffff4da224 */ /* 0x000fe200078e0a4d */
[----:B------:R-:W-:Y:S01]  /*7a50*/  ISETP.GT.U32.AND P2, PT, R8, R41, PT ;  /* 0x000000290800720c */ /* 0x000fe20003f44070 */
[----:B------:R-:W-:-:S08]  /*7a60*/  @!P5 IMAD.MOV R80, RZ, RZ, -R80 ;  /* 0x000000ffff50d224 */ /* 0x000fd000078e0a50 */
[--C-:B------:R-:W-:Y:S01]  /*7a70*/  @!P4 IMAD.IADD R40, R40, 0x1, -R8.reuse ;  /* 0x000000012828c824 */ /* 0x100fe200078e0a08 */
[C---:B------:R-:W-:Y:S01]  /*7a80*/  ISETP.GT.U32.AND P4, PT, R8.reuse, R47, PT ;  /* 0x0000002f0800720c */ /* 0x040fe20003f84070 */
[----:B------:R-:W-:Y:S01]  /*7a90*/  @!P3 IMAD.MOV R75, RZ, RZ, -R75 ;  /* 0x000000ffff4bb224 */ /* 0x000fe200078e0a4b */
[----:B------:R-:W4:Y:S01]  /*7aa0*/  LDL R86, [R1+0x10c4] ;  /* 0x0010c40001567983 */ /* 0x000f220000100800 */
[--C-:B------:R-:W-:Y:S01]  /*7ab0*/  @!P2 IMAD.IADD R41, R41, 0x1, -R8.reuse ;  /* 0x000000012929a824 */ /* 0x100fe200078e0a08 */
[C---:B------:R-:W-:Y:S02]  /*7ac0*/  ISETP.GT.U32.AND P2, PT, R8.reuse, R48, PT ;  /* 0x000000300800720c */ /* 0x040fe40003f44070 */
[----:B------:R-:W-:Y:S01]  /*7ad0*/  ISETP.GT.U32.AND P5, PT, R8, R5, PT ;  /* 0x000000050800720c */ /* 0x000fe20003fa4070 */
[----:B------:R-:W-:Y:S04]  /*7ae0*/  STL [R1+0x136c], R75 ;  /* 0x00136c4b01007387 */ /* 0x000fe80000100800 */
[----:B------:R-:W-:Y:S02]  /*7af0*/  STL [R1+0x1370], R80 ;  /* 0x0013705001007387 */ /* 0x000fe40000100800 */
[----:B------:R-:W-:-:S02]  /*7b00*/  @!P4 IMAD.IADD R47, R47, 0x1, -R8 ;  /* 0x000000012f2fc824 */ /* 0x000fc400078e0a08 */
[----:B------:R-:W-:Y:S02]  /*7b10*/  STL [R1+0x1374], R76 ;  /* 0x0013744c01007387 */ /* 0x000fe40000100800 */
[--C-:B------:R-:W-:Y:S02]  /*7b20*/  @!P2 IMAD.IADD R48, R48, 0x1, -R8.reuse ;  /* 0x000000013030a824 */ /* 0x100fe400078e0a08 */
        /* <DEDUP_REMOVED lines=9> */
[----:B------:R-:W-:-:S13]  /*7bc0*/  ISETP.GT.U32.AND P6, PT, R8, R4, PT ;  /* 0x000000040800720c */ /* 0x000fda0003fc4070 */
[----:B------:R-:W-:-:S05]  /*7bd0*/  @!P6 IMAD.IADD R4, R4, 0x1, -R8 ;  /* 0x000000010404e824 */ /* 0x000fca00078e0a08 */
[----:B------:R-:W-:-:S13]  /*7be0*/  ISETP.GT.U32.AND P3, PT, R8, R4, PT ;  /* 0x000000040800720c */ /* 0x000fda0003f64070 */
[----:B------:R-:W-:Y:S01]  /*7bf0*/  @!P3 IMAD.IADD R4, R4, 0x1, -R8 ;  /* 0x000000010404b824 */ /* 0x000fe200078e0a08 */
[C---:B------:R-:W-:Y:S01]  /*7c00*/  ISETP.GT.U32.AND P3, PT, R8.reuse, R45, PT ;  /* 0x0000002d0800720c */ /* 0x040fe20003f64070 */
[----:B------:R-:W-:Y:S01]  /*7c10*/  @!P0 IMAD.MOV R79, RZ, RZ, -R79 ;  /* 0x000000ffff4f8224 */ /* 0x000fe200078e0a4f */
[C---:B------:R-:W-:Y:S02]  /*7c20*/  ISETP.GT.U32.AND P0, PT, R8.reuse, R44, PT ;  /* 0x0000002c0800720c */ /* 0x040fe40003f04070 */
[----:B-1----:R-:W-:Y:S02]  /*7c30*/  IABS R10, R10 ;  /* 0x0000000a000a7213 */ /* 0x002fe40000000000 */
[----:B------:R-:W-:-:S07]  /*7c40*/  ISETP.GT.U32.AND P6, PT, R8, R43, PT ;  /* 0x0000002b0800720c */ /* 0x000fce0003fc4070 */
[----:B------:R-:W-:Y:S01]  /*7c50*/  @!P3 IMAD.IADD R45, R45, 0x1, -R8 ;  /* 0x000000012d2db824 */ /* 0x000fe200078e0a08 */
[----:B------:R-:W-:Y:S01]  /*7c60*/  ISETP.GE.AND P3, PT, R92, RZ, PT ;  /* 0x000000ff5c00720c */ /* 0x000fe20003f66270 */
[----:B------:R-:W-:Y:S01]  /*7c70*/  IMAD.HI.U32 R63, R9, R10, RZ ;  /* 0x0000000a093f7227 */ /* 0x000fe200078e00ff */
[----:B------:R-:W4:Y:S03]  /*7c80*/  LDL R92, [R1+0x1164] ;  /* 0x00116400015c7983 */ /* 0x000f260000100800 */
[----:B------:R-:W-:Y:S02]  /*7c90*/  IMAD.MOV.U32 R64, RZ, RZ, R40 ;  /* 0x000000ffff407224 */ /* 0x000fe400078e0028 */
[----:B------:R-:W-:Y:S02]  /*7ca0*/  IMAD.MOV R63, RZ, RZ, -R63 ;  /* 0x000000ffff3f7224 */ /* 0x000fe400078e0a3f */
[----:B------:R-:W-:Y:S01]  /*7cb0*/  @!P0 IMAD.IADD R44, R44, 0x1, -R8 ;  /* 0x000000012c2c8824 */ /* 0x000fe200078e0a08 */
[----:B------:R-:W-:-:S03]  /*7cc0*/  ISETP.GE.AND P0, PT, R91, RZ, PT ;  /* 0x000000ff5b00720c */ /* 0x000fc60003f06270 */
[----:B------:R-:W-:Y:S01]  /*7cd0*/  @!P3 IMAD.MOV R64, RZ, RZ, -R64 ;  /* 0x000000ffff40b224 */ /* 0x000fe200078e0a40 */
[C---:B------:R-:W-:Y:S01]  /*7ce0*/  ISETP.GT.U32.AND P3, PT, R8.reuse, R46, PT ;  /* 0x0000002e0800720c */ /* 0x040fe20003f64070 */
[C---:B------:R-:W-:Y:S01]  /*7cf0*/  IMAD R10, R8.reuse, R63, R10 ;  /* 0x0000003f080a7224 */ /* 0x040fe200078e020a */
[----:B------:R-:W4:Y:S01]  /*7d00*/  LDL R91, [R1+0x1168] ;  /* 0x00116800015b7983 */ /* 0x000f220000100800 */
[----:B------:R-:W-:Y:S02]  /*7d10*/  IMAD.MOV.U32 R63, RZ, RZ, R41 ;  /* 0x000000ffff3f7224 */ /* 0x000fe400078e0029 */
[----:B------:R-:W-:Y:S02]  /*7d20*/  @!P6 IMAD.IADD R43, R43, 0x1, -R8 ;  /* 0x000000012b2be824 */ /* 0x000fe400078e0a08 */
[----:B------:R-:W-:Y:S01]  /*7d30*/  @!P5 IMAD.MOV R63, RZ, RZ, -R63 ;  /* 0x000000ffff3fd224 */ /* 0x000fe200078e0a3f */
[C---:B------:R-:W-:Y:S02]  /*7d40*/  ISETP.GT.U32.AND P5, PT, R8.reuse, R47, PT ;  /* 0x0000002f0800720c */ /* 0x040fe40003fa4070 */
[----:B------:R-:W-:-:S03]  /*7d50*/  ISETP.GT.U32.AND P6, PT, R8, R43, PT ;  /* 0x0000002b0800720c */ /* 0x000fc60003fc4070 */
[----:B------:R-:W-:Y:S01]  /*7d60*/  @!P3 IMAD.IADD R46, R46, 0x1, -R8 ;  /* 0x000000012e2eb824 */ /* 0x000fe200078e0a08 */
[----:B------:R-:W-:Y:S01]  /*7d70*/  ISETP.GT.U32.AND P3, PT, R8, R53, PT ;  /* 0x000000350800720c */ /* 0x000fe20003f64070 */
[----:B------:R-:W-:-:S04]  /*7d80*/  IMAD.MOV.U32 R65, RZ, RZ, R5 ;  /* 0x000000ffff417224 */ /* 0x000fc800078e0005 */
[----:B------:R-:W-:Y:S02]  /*7d90*/  @!P0 IMAD.MOV R65, RZ, RZ, -R65 ;  /* 0x000000ffff418224 */ /* 0x000fe400078e0a41 */
[--C-:B------:R-:W-:Y:S01]  /*7da0*/  @!P5 IMAD.IADD R47, R47, 0x1, -R8.reuse ;  /* 0x000000012f2fd824 */ /* 0x100fe200078e0a08 */
[----:B------:R-:W-:Y:S01]  /*7db0*/  ISETP.GT.U32.AND P5, PT, R8, R54, PT ;  /* 0x000000360800720c */ /* 0x000fe20003fa4070 */
[--C-:B------:R-:W-:Y:S01]  /*7dc0*/  @!P6 IMAD.IADD R43, R43, 0x1, -R8.reuse ;  /* 0x000000012b2be824 */ /* 0x100fe200078e0a08 */
[----:B------:R-:W-:Y:S02]  /*7dd0*/  ISETP.GE.AND P6, PT, R86, RZ, PT ;  /* 0x000000ff5600720c */ /* 0x000fe40003fc6270 */
[----:B------:R-:W-:Y:S01]  /*7de0*/  ISETP.GT.U32.AND P0, PT, R8, R45, PT ;  /* 0x0000002d0800720c */ /* 0x000fe20003f04070 */
[----:B------:R-:W4:Y:S01]  /*7df0*/  LDL R86, [R1+0x1140] ;  /* 0x0011400001567983 */ /* 0x000f220000100800 */
[----:B------:R-:W-:-:S07]  /*7e00*/  @!P3 IMAD.IADD R53, R53, 0x1, -R8 ;  /* 0x000000013535b824 */ /* 0x000fce00078e0a08 */
[----:B------:R-:W-:-:S04]  /*7e10*/  @!P5 IMAD.IADD R54, R54, 0x1, -R8 ;  /* 0x000000013636d824 */ /* 0x000fc800078e0a08 */
        /* <DEDUP_REMOVED lines=9> */
[----:B------:R-:W-:Y:S01]  /*7eb0*/  @!P1 IMAD.MOV R78, RZ, RZ, -R78 ;  /* 0x000000ffff4e9224 */ /* 0x000fe200078e0a4e */
[----:B------:R-:W-:-:S13]  /*7ec0*/  ISETP.GT.U32.AND P1, PT, R8, R42, PT ;  /* 0x0000002a0800720c */ /* 0x000fda0003f24070 */
[----:B------:R-:W-:Y:S01]  /*7ed0*/  @!P1 IMAD.IADD R42, R42, 0x1, -R8 ;  /* 0x000000012a2a9824 */ /* 0x000fe200078e0a08 */
[----:B------:R-:W-:-:S03]  /*7ee0*/  ISETP.GT.U32.AND P1, PT, R8, R49, PT ;  /* 0x000000310800720c */ /* 0x000fc60003f24070 */
[----:B------:R-:W-:-:S10]  /*7ef0*/  @!P4 IMAD.MOV R42, RZ, RZ, -R42 ;  /* 0x000000ffff2ac224 */ /* 0x000fd400078e0a2a */
[----:B------:R-:W-:Y:S01]  /*7f00*/  @!P1 IMAD.IADD R49, R49, 0x1, -R8 ;  /* 0x0000000131319824 */ /* 0x000fe200078e0a08 */
[C---:B------:R-:W-:Y:S02]  /*7f10*/  ISETP.GT.U32.AND P1, PT, R8.reuse, R44, PT ;  /* 0x0000002c0800720c */ /* 0x040fe40003f24070 */
[C---:B------:R-:W-:Y:S01]  /*7f20*/  ISETP.GT.U32.AND P4, PT, R8.reuse, R48, PT ;  /* 0x000000300800720c */ /* 0x040fe20003f84070 */
[----:B------:R-:W-:Y:S01]  /*7f30*/  @!P2 IMAD.MOV R43, RZ, RZ, -R43 ;  /* 0x000000ffff2ba224 */ /* 0x000fe200078e0a2b */
[----:B------:R-:W-:Y:S01]  /*7f40*/  ISETP.GT.U32.AND P2, PT, R8, R62, PT ;  /* 0x0000003e0800720c */ /* 0x000fe20003f44070 */
[----:B------:R-:W-:-:S08]  /*7f50*/  IMAD.MOV.U32 R66, RZ, RZ, R4 ;  /* 0x000000ffff427224 */ /* 0x000fd000078e0004 */
[--C-:B------:R-:W-:Y:S01]  /*7f60*/  @!P1 IMAD.IADD R44, R44, 0x1, -R8.reuse ;  /* 0x000000012c2c9824 */ /* 0x100fe200078e0a08 */
[----:B------:R-:W-:Y:S01]  /*7f70*/  ISETP.GT.U32.AND P1, PT, R8, R51, PT ;  /* 0x000000330800720c */ /* 0x000fe20003f24070 */
[----:B------:R-:W-:Y:S01]  /*7f80*/  @!P4 IMAD.IADD R48, R48, 0x1, -R8 ;  /* 0x000000013030c824 */ /* 0x000fe200078e0a08 */
[C---:B------:R-:W-:Y:S01]  /*7f90*/  ISETP.GT.U32.AND P4, PT, R8.reuse, R55, PT ;  /* 0x000000370800720c */ /* 0x040fe20003f84070 */
[----:B------:R-:W-:Y:S01]  /*7fa0*/  @!P6 IMAD.MOV R66, RZ, RZ, -R66 ;  /* 0x000000ffff42e224 */ /* 0x000fe200078e0a42 */
[----:B------:R-:W-:Y:S01]  /*7fb0*/  ISETP.GT.U32.AND P6, PT, R8, R49, PT ;  /* 0x000000310800720c */ /* 0x000fe20003fc4070 */
[----:B------:R-:W-:-:S08]  /*7fc0*/  @!P2 IMAD.IADD R62, R62, 0x1, -R8 ;  /* 0x000000013e3ea824 */ /* 0x000fd000078e0a08 */
[----:B------:R-:W-:Y:S01]  /*7fd0*/  @!P1 IMAD.IADD R51, R51, 0x1, -R8 ;  /* 0x0000000133339824 */ /* 0x000fe200078e0a08 */
[----:B------:R-:W-:Y:S02]  /*7fe0*/  ISETP.GE.AND P1, PT, R92, RZ, PT ;  /* 0x000000ff5c00720c */ /* 0x000fe40003f26270 */
[----:B------:R-:W-:Y:S01]  /*7ff0*/  ISETP.GE.AND P2, PT, R91, RZ, PT ;  /* 0x000000ff5b00720c */ /* 0x000fe20003f46270 */
[----:B------:R-:W-:Y:S01]  /*8000*/  @!P3 IMAD.MOV R48, RZ, RZ, -R48 ;  /* 0x000000ffff30b224 */ /* 0x000fe200078e0a30 */
[C---:B------:R-:W-:Y:S01]  /*8010*/  ISETP.GT.U32.AND P3, PT, R8.reuse, R54, PT ;  /* 0x000000360800720c */ /* 0x040fe20003f64070 */
[--C-:B------:R-:W-:Y:S01]  /*8020*/  @!P4 IMAD.IADD R55, R55, 0x1, -R8.reuse ;  /* 0x000000013737c824 */ /* 0x100fe200078e0a08 */
[----:B------:R-:W-:Y:S01]  /*8030*/  ISETP.GT.U32.AND P4, PT, R8, R62, PT ;  /* 0x0000003e0800720c */ /* 0x000fe20003f84070 */
[----:B------:R-:W-:-:S06]  /*8040*/  @!P6 IMAD.IADD R49, R49, 0x1, -R8 ;  /* 0x000000013131e824 */ /* 0x000fcc00078e0a08 */
[----:B------:R-:W-:Y:S01]  /*8050*/  @!P1 IMAD.MOV R46, RZ, RZ, -R46 ;  /* 0x000000ffff2e9224 */ /* 0x000fe200078e0a2e */
[C---:B------:R-:W-:Y:S01]  /*8060*/  ISETP.GT.U32.AND P1, PT, R8.reuse, R52, PT ;  /* 0x000000340800720c */ /* 0x040fe20003f24070 */
[----:B------:R-:W-:Y:S01]  /*8070*/  @!P5 IMAD.MOV R49, RZ, RZ, -R49 ;  /* 0x000000ffff31d224 */ /* 0x000fe200078e0a31 */
[C---:B------:R-:W-:Y:S01]  /*8080*/  ISETP.GT.U32.AND P5, PT, R8.reuse, R56, PT ;  /* 0x000000380800720c */ /* 0x040fe20003fa4070 */
[----:B------:R-:W-:Y:S01]  /*8090*/  @!P2 IMAD.MOV R45, RZ, RZ, -R45 ;  /* 0x000000ffff2da224 */ /* 0x000fe200078e0a2d */
[C---:B------:R-:W-:Y:S01]  /*80a0*/  ISETP.GT.U32.AND P2, PT, R8.reuse, R51, PT ;  /* 0x000000330800720c */ /* 0x040fe20003f44070 */
[----:B------:R-:W-:Y:S01]  /*80b0*/  @!P0 IMAD.MOV R47, RZ, RZ, -R47 ;  /* 0x000000ffff2f8224 */ /* 0x000fe200078e0a2f */
[----:B------:R-:W-:Y:S01]  /*80c0*/  ISETP.GT.U32.AND P0, PT, R8, R53, PT ;  /* 0x000000350800720c */ /* 0x000fe20003f04070 */
[--C-:B------:R-:W-:Y:S01]  /*80d0*/  @!P3 IMAD.IADD R54, R54, 0x1, -R8.reuse ;  /* 0x000000013636b824 */ /* 0x100fe200078e0a08 */
[----:B------:R-:W-:Y:S01]  /*80e0*/  ISETP.GT.U32.AND P3, PT, R8, R61, PT ;  /* 0x0000003d0800720c */ /* 0x000fe20003f64070 */
[----:B------:R-:W-:Y:S01]  /*80f0*/  @!P4 IMAD.IADD R62, R62, 0x1, -R8 ;  /* 0x000000013e3ec824 */ /* 0x000fe200078e0a08 */
[----:B------:R-:W-:-:S03]  /*8100*/  ISETP.GT.U32.AND P4, PT, R8, R57, PT ;  /* 0x000000390800720c */ /* 0x000fc60003f84070 */
[--C-:B------:R-:W-:Y:S01]  /*8110*/  @!P1 IMAD.IADD R52, R52, 0x1, -R8.reuse ;  /* 0x0000000134349824 */ /* 0x100fe200078e0a08 */
[----:B------:R-:W-:Y:S01]  /*8120*/  ISETP.GE.AND P6, PT, R86, RZ, PT ;  /* 0x000000ff5600720c */ /* 0x000fe20003fc6270 */
[--C-:B------:R-:W-:Y:S01]  /*8130*/  @!P5 IMAD.IADD R56, R56, 0x1, -R8.reuse ;  /* 0x000000013838d824 */ /* 0x100fe200078e0a08 */
[C---:B------:R-:W-:Y:S01]  /*8140*/  ISETP.GT.U32.AND P1, PT, R8.reuse, R59, PT ;  /* 0x0000003b0800720c */ /* 0x040fe20003f24070 */
[--C-:B------:R-:W-:Y:S01]  /*8150*/  @!P2 IMAD.IADD R51, R51, 0x1, -R8.reuse ;  /* 0x000000013333a824 */ /* 0x100fe200078e0a08 */
[C---:B------:R-:W-:Y:S01]  /*8160*/  ISETP.GT.U32.AND P2, PT, R8.reuse, R58, PT ;  /* 0x0000003a0800720c */ /* 0x040fe20003f44070 */
[--C-:B------:R-:W-:Y:S01]  /*8170*/  @!P0 IMAD.IADD R53, R53, 0x1, -R8.reuse ;  /* 0x0000000135358824 */ /* 0x100fe200078e0a08 */
[C---:B------:R-:W-:Y:S01]  /*8180*/  ISETP.GT.U32.AND P0, PT, R8.reuse, R60, PT ;  /* 0x0000003c0800720c */ /* 0x040fe20003f04070 */
[--C-:B------:R-:W-:Y:S01]  /*8190*/  @!P3 IMAD.IADD R61, R61, 0x1, -R8.reuse ;  /* 0x000000013d3db824 */ /* 0x100fe200078e0a08 */
[----:B------:R-:W-:Y:S01]  /*81a0*/  ISETP.GT.U32.AND P3, PT, R8, R56, PT ;  /* 0x000000380800720c */ /* 0x000fe20003f64070 */
[----:B------:R-:W-:-:S04]  /*81b0*/  @!P4 IMAD.IADD R57, R57, 0x1, -R8 ;  /* 0x000000013939c824 */ /* 0x000fc800078e0a08 */
[----:B------:R-:W-:Y:S01]  /*81c0*/  @!P6 IMAD.MOV R44, RZ, RZ, -R44 ;  /* 0x000000ffff2ce224 */ /* 0x000fe200078e0a2c */
[----:B------:R-:W-:Y:S01]  /*81d0*/  ISETP.GT.U32.AND P6, PT, R8, R55, PT ;  /* 0x000000370800720c */ /* 0x000fe20003fc4070 */
[--C-:B------:R-:W-:Y:S01]  /*81e0*/  @!P1 IMAD.IADD R59, R59, 0x1, -R8.reuse ;  /* 0x000000013b3b9824 */ /* 0x100fe200078e0a08 */
[----:B------:R-:W-:Y:S01]  /*81f0*/  ISETP.GE.AND P1, PT, R36, RZ, PT ;  /* 0x000000ff2400720c */ /* 0x000fe20003f26270 */
[--C-:B------:R-:W-:Y:S01]  /*8200*/  @!P2 IMAD.IADD R58, R58, 0x1, -R8.reuse ;  /* 0x000000013a3aa824 */ /* 0x100fe200078e0a08 */
[----:B------:R-:W-:Y:S01]  /*8210*/  ISETP.GE.AND P2, PT, R93, RZ, PT ;  /* 0x000000ff5d00720c */ /* 0x000fe20003f46270 */
[--C-:B------:R-:W-:Y:S01]  /*8220*/  @!P0 IMAD.IADD R60, R60, 0x1, -R8.reuse ;  /* 0x000000013c3c8824 */ /* 0x100fe200078e0a08 */
[----:B------:R-:W-:Y:S01]  /*8230*/  ISETP.GE.AND P0, PT, R35, RZ, PT ;  /* 0x000000ff2300720c */ /* 0x000fe20003f06270 */
[----:B------:R-:W-:Y:S01]  /*8240*/  @!P3 IMAD.IADD R56, R56, 0x1, -R8 ;  /* 0x000000013838b824 */ /* 0x000fe200078e0a08 */
[----:B------:R-:W-:-:S05]  /*8250*/  ISETP.GT.U32.AND P3, PT, R8, R2, PT ;  /* 0x000000020800720c */ /* 0x000fca0003f64070 */
[----:B------:R-:W-:Y:S02]  /*8260*/  @!P6 IMAD.IADD R55, R55, 0x1, -R8 ;  /* 0x000000013737e824 */ /* 0x000fe400078e0a08 */
[----:B------:R-:W-:Y:S01]  /*8270*/  @!P1 IMAD.MOV R54, RZ, RZ, -R54 ;  /* 0x000000ffff369224 */ /* 0x000fe200078e0a36 */
[C---:B------:R-:W-:Y:S01]  /*8280*/  ISETP.GT.U32.AND P1, PT, R8.reuse, R61, PT ;  /* 0x0000003d0800720c */ /* 0x040fe20003f24070 */
[----:B------:R-:W-:Y:S01]  /*8290*/  @!P2 IMAD.MOV R53, RZ, RZ, -R53 ;  /* 0x000000ffff35a224 */ /* 0x000fe200078e0a35 */
[C---:B------:R-:W-:Y:S01]  /*82a0*/  ISETP.GT.U32.AND P2, PT, R8.reuse, R60, PT ;  /* 0x0000003c0800720c */ /* 0x040fe20003f44070 */
[----:B------:R-:W-:Y:S01]  /*82b0*/  @!P0 IMAD.MOV R55, RZ, RZ, -R55 ;  /* 0x000000ffff378224 */ /* 0x000fe200078e0a37 */
[----:B------:R-:W-:Y:S01]  /*82c0*/  ISETP.GT.U32.AND P0, PT, R8, R50, PT ;  /* 0x000000320800720c */ /* 0x000fe20003f04070 */
[----:B------:R-:W-:Y:S01]  /*82d0*/  @!P3 IMAD.IADD R2, R2, 0x1, -R8 ;  /* 0x000000010202b824 */ /* 0x000fe200078e0a08 */
[----:B------:R-:W-:-:S07]  /*82e0*/  ISETP.GE.AND P3, PT, R30, RZ, PT ;  /* 0x000000ff1e00720c */ /* 0x000fce0003f66270 */
[--C-:B------:R-:W-:Y:S01]  /*82f0*/  @!P1 IMAD.IADD R61, R61, 0x1, -R8.reuse ;  /* 0x000000013d3d9824 */ /* 0x100fe200078e0a08 */
[----:B------:R-:W-:Y:S01]  /*8300*/  ISETP.GE.AND P1, PT, R32, RZ, PT ;  /* 0x000000ff2000720c */ /* 0x000fe20003f26270 */
[--C-:B------:R-:W-:Y:S01]  /*8310*/  @!P2 IMAD.IADD R60, R60, 0x1, -R8.reuse ;  /* 0x000000013c3ca824 */ /* 0x100fe200078e0a08 */
[----:B------:R-:W-:Y:S01]  /*8320*/  ISETP.GE.AND P2, PT, R33, RZ, PT ;  /* 0x000000ff2100720c */ /* 0x000fe20003f46270 */
[----:B------:R-:W-:Y:S01]  /*8330*/  @!P0 IMAD.IADD R50, R50, 0x1, -R8 ;  /* 0x0000000132328824 */ /* 0x000fe200078e0a08 */
[----:B------:R-:W-:Y:S01]  /*8340*/  ISETP.GE.AND P0, PT, R31, RZ, PT ;  /* 0x000000ff1f00720c */ /* 0x000fe20003f06270 */
[----:B------:R-:W-:Y:S01]  /*8350*/  @!P3 IMAD.MOV R60, RZ, RZ, -R60 ;  /* 0x000000ffff3cb224 */ /* 0x000fe200078e0a3c */
[----:B------:R-:W-:-:S13]  /*8360*/  ISETP.GT.U32.AND P3, PT, R8, R7, PT ;  /* 0x000000070800720c */ /* 0x000fda0003f64070 */
[----:B------:R-:W-:Y:S01]  /*8370*/  @!P3 IMAD.IADD R7, R7, 0x1, -R8 ;  /* 0x000000010707b824 */ /* 0x000fe200078e0a08 */
[----:B------:R-:W-:Y:S01]  /*8380*/  ISETP.GE.AND P3, PT, R25, RZ, PT ;  /* 0x000000ff1900720c */ /* 0x000fe20003f66270 */
[C---:B0-----:R-:W-:Y:S02]  /*8390*/  VIADD R5, R0.reuse, 0xffffffff ;  /* 0xffffffff00057836 */ /* 0x041fe40000000000 */
[----:B------:R-:W-:Y:S01]  /*83a0*/  VIADD R4, R0, 0xfffffff7 ;  /* 0xfffffff700047836 */ /* 0x000fe20000000000 */
[----:B---3--:R-:W-:Y:S02]  /*83b0*/  ISETP.GE.AND P5, PT, R17, RZ, PT ;  /* 0x000000ff1100720c */ /* 0x008fe40003fa6270 */
[----:B--2---:R-:W-:-:S11]  /*83c0*/  ISETP.GE.AND P4, PT, R16, RZ, PT ;  /* 0x000000ff1000720c */ /* 0x004fd60003f86270 */
[----:B------:R-:W-:Y:S01]  /*83d0*/  @!P5 IMAD.MOV R51, RZ, RZ, -R51 ;  /* 0x000000ffff33d224 */ /* 0x000fe200078e0a33 */
[C---:B------:R-:W-:Y:S01]  /*83e0*/  ISETP.GT.U32.AND P5, PT, R8.reuse, R57, PT ;  /* 0x000000390800720c */ /* 0x040fe20003fa4070 */
[----:B------:R-:W-:Y:S01]  /*83f0*/  @!P4 IMAD.MOV R52, RZ, RZ, -R52 ;  /* 0x000000ffff34c224 */ /* 0x000fe200078e0a34 */
[----:B------:R-:W-:Y:S02]  /*8400*/  ISETP.GT.U32.AND P4, PT, R8, R58, PT ;  /* 0x0000003a0800720c */ /* 0x000fe40003f84070 */
[----:B----4-:R-:W-:-:S09]  /*8410*/  ISETP.GE.AND P6, PT, R85, RZ, PT ;  /* 0x000000ff5500720c */ /* 0x010fd20003fc6270 */
[--C-:B------:R-:W-:Y:S01]  /*8420*/  @!P5 IMAD.IADD R57, R57, 0x1, -R8.reuse ;  /* 0x000000013939d824 */ /* 0x100fe200078e0a08 */
[----:B------:R-:W-:Y:S01]  /*8430*/  ISETP.GT.U32.AND P5, PT, R8, R3, PT ;  /* 0x000000030800720c */ /* 0x000fe20003fa4070 */
[----:B------:R-:W-:Y:S01]  /*8440*/  @!P4 IMAD.IADD R58, R58, 0x1, -R8 ;  /* 0x000000013a3ac824 */ /* 0x000fe200078e0a08 */
[C---:B------:R-:W-:Y:S01]  /*8450*/  ISETP.GT.U32.AND P4, PT, R8.reuse, R6, PT ;  /* 0x000000060800720c */ /* 0x040fe20003f84070 */
[----:B------:R-:W-:Y:S01]  /*8460*/  @!P6 IMAD.MOV R62, RZ, RZ, -R62 ;  /* 0x000000ffff3ee224 */ /* 0x000fe200078e0a3e */
[----:B------:R-:W-:-:S09]  /*8470*/  ISETP.GT.U32.AND P6, PT, R8, R59, PT ;  /* 0x0000003b0800720c */ /* 0x000fd20003fc4070 */
[--C-:B------:R-:W-:Y:S01]  /*8480*/  @!P5 IMAD.IADD R3, R3, 0x1, -R8.reuse ;  /* 0x000000010303d824 */ /* 0x100fe200078e0a08 */
[----:B------:R-:W-:Y:S01]  /*8490*/  ISETP.GE.AND P5, PT, R29, RZ, PT ;  /* 0x000000ff1d00720c */ /* 0x000fe20003fa6270 */
[--C-:B------:R-:W-:Y:S02]  /*84a0*/  @!P4 IMAD.IADD R6, R6, 0x1, -R8.reuse ;  /* 0x000000010606c824 */ /* 0x100fe400078e0a08 */
[----:B------:R-:W-:Y:S01]  /*84b0*/  @!P6 IMAD.IADD R59, R59, 0x1, -R8 ;  /* 0x000000013b3be824 */ /* 0x000fe200078e0a08 */
[----:B------:R-:W-:Y:S01]  /*84c0*/  ISETP.GE.AND P6, PT, R34, RZ, PT ;  /* 0x000000ff2200720c */ /* 0x000fe20003fc6270 */
[----:B------:R-:W-:Y:S01]  /*84d0*/  @!P1 IMAD.MOV R58, RZ, RZ, -R58 ;  /* 0x000000ffff3a9224 */ /* 0x000fe200078e0a3a */
[C---:B------:R-:W-:Y:S02]  /*84e0*/  ISETP.GT.U32.AND P1, PT, R8.reuse, R6, PT ;  /* 0x000000060800720c */ /* 0x040fe40003f24070 */
[----:B------:R-:W-:-:S05]  /*84f0*/  ISETP.GT.U32.AND P4, PT, R8, R50, PT ;  /* 0x000000320800720c */ /* 0x000fca0003f84070 */
[----:B------:R-:W-:Y:S01]  /*8500*/  @!P5 IMAD.MOV R61, RZ, RZ, -R61 ;  /* 0x000000ffff3dd224 */ /* 0x000fe200078e0a3d */
[C---:B------:R-:W-:Y:S01]  /*8510*/  ISETP.GT.U32.AND P5, PT, R8.reuse, R37, PT ;  /* 0x000000250800720c */ /* 0x040fe20003fa4070 */
[----:B------:R-:W-:Y:S01]  /*8520*/  @!P2 IMAD.MOV R57, RZ, RZ, -R57 ;  /* 0x000000ffff39a224 */ /* 0x000fe200078e0a39 */
[----:B------:R-:W-:Y:S01]  /*8530*/  ISETP.GT.U32.AND P2, PT, R8, R3, PT ;  /* 0x000000030800720c */ /* 0x000fe20003f44070 */
[----:B------:R-:W-:Y:S01]  /*8540*/  @!P0 IMAD.MOV R59, RZ, RZ, -R59 ;  /* 0x000000ffff3b8224 */ /* 0x000fe200078e0a3b */
[----:B------:R-:W-:Y:S01]  /*8550*/  ISETP.GE.AND P0, PT, R28, RZ, PT ;  /* 0x000000ff1c00720c */ /* 0x000fe20003f06270 */
[----:B------:R-:W-:Y:S01]  /*8560*/  @!P6 IMAD.MOV R56, RZ, RZ, -R56 ;  /* 0x000000ffff38e224 */ /* 0x000fe200078e0a38 */
[----:B------:R-:W-:Y:S01]  /*8570*/  ISETP.GT.U32.AND P6, PT, R8, R2, PT ;  /* 0x000000020800720c */ /* 0x000fe20003fc4070 */
[--C-:B------:R-:W-:Y:S01]  /*8580*/  @!P1 IMAD.IADD R6, R6, 0x1, -R8.reuse ;  /* 0x0000000106069824 */ /* 0x100fe200078e0a08 */
[----:B------:R-:W-:Y:S01]  /*8590*/  ISETP.GE.AND P1, PT, R26, RZ, PT ;  /* 0x000000ff1a00720c */ /* 0x000fe20003f26270 */
[----:B------:R-:W-:-:S04]  /*85a0*/  @!P4 IMAD.IADD R50, R50, 0x1, -R8 ;  /* 0x000000013232c824 */ /* 0x000fc800078e0a08 */
[--C-:B------:R-:W-:Y:S02]  /*85b0*/  @!P5 IMAD.IADD R37, R37, 0x1, -R8.reuse ;  /* 0x000000012525d824 */ /* 0x100fe400078e0a08 */
[----:B------:R-:W-:Y:S02]  /*85c0*/  @!P2 IMAD.IADD R3, R3, 0x1, -R8 ;  /* 0x000000010303a824 */ /* 0x000fe400078e0a08 */
[----:B------:R-:W-:Y:S01]  /*85d0*/  @!P0 IMAD.MOV R50, RZ, RZ, -R50 ;  /* 0x000000ffff328224 */ /* 0x000fe200078e0a32 */
[C---:B------:R-:W-:Y:S01]  /*85e0*/  ISETP.GT.U32.AND P0, PT, R8.reuse, R37, PT ;  /* 0x000000250800720c */ /* 0x040fe20003f04070 */
[----:B------:R-:W-:Y:S01]  /*85f0*/  @!P3 IMAD.MOV R6, RZ, RZ, -R6 ;  /* 0x000000ffff06b224 */ /* 0x000fe200078e0a06 */
[C---:B------:R-:W-:Y:S02]  /*8600*/  ISETP.GT.U32.AND P5, PT, R8.reuse, R7, PT ;  /* 0x000000070800720c */ /* 0x040fe40003fa4070 */
[----:B------:R-:W-:Y:S01]  /*8610*/  ISETP.GT.U32.AND P3, PT, R8, R38, PT ;  /* 0x000000260800720c */ /* 0x000fe20003f64070 */
[----:B------:R-:W-:-:S02]  /*8620*/  IMAD.MOV.U32 R41, RZ, RZ, R3 ;  /* 0x000000ffff297224 */ /* 0x000fc400078e0003 */
[----:B------:R-:W-:Y:S02]  /*8630*/  @!P6 IMAD.IADD R2, R2, 0x1, -R8 ;  /* 0x000000010202e824 */ /* 0x000fe400078e0a08 */
[----:B------:R-:W-:Y:S01]  /*8640*/  @!P1 IMAD.MOV R41, RZ, RZ, -R41 ;  /* 0x000000ffff299224 */ /* 0x000fe200078e0a29 */
[----:B------:R-:W-:Y:S01]  /*8650*/  ISETP.GE.AND P1, PT, R23, RZ, PT ;  /* 0x000000ff1700720c */ /* 0x000fe20003f26270 */
[----:B------:R-:W-:Y:S02]  /*8660*/  IMAD.MOV.U32 R9, RZ, RZ, R2 ;  /* 0x000000ffff097224 */ /* 0x000fe400078e0002 */
[----:B------:R-:W-:Y:S02]  /*8670*/  VIADD R2, R0, 0xffffffef ;  /* 0xffffffef00027836 */ /* 0x000fe40000000000 */
[--C-:B------:R-:W-:Y:S02]  /*8680*/  @!P0 IMAD.IADD R37, R37, 0x1, -R8.reuse ;  /* 0x0000000125258824 */ /* 0x100fe400078e0a08 */
[--C-:B------:R-:W-:Y:S01]  /*8690*/  @!P5 IMAD.IADD R7, R7, 0x1, -R8.reuse ;  /* 0x000000010707d824 */ /* 0x100fe200078e0a08 */
[----:B------:R-:W-:Y:S01]  /*86a0*/  ISETP.GE.U32.AND P5, PT, R2, 0x7fffff70, PT ;  /* 0x7fffff700200780c */ /* 0x000fe20003fa6070 */
[----:B------:R-:W-:-:S02]  /*86b0*/  @!P3 IMAD.IADD R38, R38, 0x1, -R8 ;  /* 0x000000012626b824 */ /* 0x000fc400078e0a08 */
[----:B------:R-:W-:Y:S02]  /*86c0*/  VIADD R2, R0, 0xffffffe7 ;  /* 0xffffffe700027836 */ /* 0x000fe40000000000 */
[----:B------:R-:W-:Y:S01]  /*86d0*/  IMAD.MOV.U32 R0, RZ, RZ, R37 ;  /* 0x000000ffff007224 */ /* 0x000fe200078e0025 */
[----:B------:R-:W-:-:S03]  /*86e0*/  ISETP.GT.U32.AND P3, PT, R8, R38, PT ;  /* 0x000000260800720c */ /* 0x000fc60003f64070 */
[----:B------:R-:W-:Y:S01]  /*86f0*/  @!P1 IMAD.MOV R0, RZ, RZ, -R0 ;  /* 0x000000ffff009224 */ /* 0x000fe200078e0a00 */
[----:B------:R-:W-:-:S09]  /*8700*/  ISETP.GT.U32.AND P1, PT, R8, R13, PT ;  /* 0x0000000d0800720c */ /* 0x000fd20003f24070 */
[----:B------:R-:W-:Y:S01]  /*8710*/  @!P3 IMAD.IADD R38, R38, 0x1, -R8 ;  /* 0x000000012626b824 */ /* 0x000fe200078e0a08 */
[----:B------:R-:W-:-:S03]  /*8720*/  ISETP.GT.U32.AND P3, PT, R8, R12, PT ;  /* 0x0000000c0800720c */ /* 0x000fc60003f64070 */
[----:B------:R-:W-:-:S05]  /*8730*/  @!P1 IMAD.IADD R13, R13, 0x1, -R8 ;  /* 0x000000010d0d9824 */ /* 0x000fca00078e0a08 */
[----:B------:R-:W-:-:S05]  /*8740*/  ISETP.GT.U32.AND P1, PT, R8, R13, PT ;  /* 0x0000000d0800720c */ /* 0x000fca0003f24070 */
[----:B------:R-:W-:-:S05]  /*8750*/  @!P3 IMAD.IADD R12, R12, 0x1, -R8 ;  /* 0x000000010c0cb824 */ /* 0x000fca00078e0a08 */
[----:B------:R-:W-:-:S03]  /*8760*/  ISETP.GT.U32.AND P3, PT, R8, R12, PT ;  /* 0x0000000c0800720c */ /* 0x000fc60003f64070 */
[----:B------:R-:W-:Y:S01]  /*8770*/  @!P1 IMAD.IADD R13, R13, 0x1, -R8 ;  /* 0x000000010d0d9824 */ /* 0x000fe200078e0a08 */
[----:B------:R-:W-:-:S09]  /*8780*/  ISETP.GT.U32.AND P1, PT, R8, R15, PT ;  /* 0x0000000f0800720c */ /* 0x000fd20003f24070 */
[----:B------:R-:W-:Y:S01]  /*8790*/  @!P3 IMAD.IADD R12, R12, 0x1, -R8 ;  /* 0x000000010c0cb824 */ /* 0x000fe200078e0a08 */
[----:B------:R-:W-:-:S03]  /*87a0*/  ISETP.GT.U32.AND P3, PT, R8, R14, PT ;  /* 0x0000000e0800720c */ /* 0x000fc60003f64070 */
[----:B------:R-:W-:-:S05]  /*87b0*/  @!P1 IMAD.IADD R15, R15, 0x1, -R8 ;  /* 0x000000010f0f9824 */ /* 0x000fca00078e0a08 */
[----:B------:R-:W-:-:S05]  /*87c0*/  ISETP.GT.U32.AND P1, PT, R8, R15, PT ;  /* 0x0000000f0800720c */ /* 0x000fca0003f24070 */
[--C-:B------:R-:W-:Y:S01]  /*87d0*/  @!P3 IMAD.IADD R14, R14, 0x1, -R8.reuse ;  /* 0x000000010e0eb824 */ /* 0x100fe200078e0a08 */
[----:B------:R-:W-:Y:S02]  /*87e0*/  ISETP.GE.AND P3, PT, R11, RZ, PT ;  /* 0x000000ff0b00720c */ /* 0x000fe40003f66270 */
[----:B------:R-:W-:Y:S02]  /*87f0*/  ISETP.GE.U32.AND P4, PT, R5, 0x7fffff80, PT ;  /* 0x7fffff800500780c */ /* 0x000fe40003f86070 */
[----:B------:R-:W-:Y:S02]  /*8800*/  ISETP.GE.U32.AND P6, PT, R4, 0x7fffff78, PT ;  /* 0x7fffff780400780c */ /* 0x000fe40003fc6070 */
[----:B------:R-:W0:Y:S01]  /*8810*/  LDC.64 R4, c[0x0][0x3a8] ;  /* 0x0000ea00ff047b82 */ /* 0x000e220000000a00 */
[----:B------:R-:W-:Y:S01]  /*8820*/  @!P1 IMAD.IADD R15, R15, 0x1, -R8 ;  /* 0x000000010f0f9824 */ /* 0x000fe200078e0a08 */
[----:B------:R-:W-:Y:S02]  /*8830*/  ISETP.GT.U32.AND P1, PT, R8, R10, PT ;  /* 0x0000000a0800720c */ /* 0x000fe40003f24070 */
[----:B------:R-:W-:-:S03]  /*8840*/  ISETP.GE.AND P2, PT, R27, RZ, PT ;  /* 0x000000ff1b00720c */ /* 0x000fc60003f46270 */
[----:B------:R-:W-:Y:S01]  /*8850*/  @!P3 IMAD.MOV R38, RZ, RZ, -R38 ;  /* 0x000000ffff26b224 */ /* 0x000fe200078e0a26 */
[----:B------:R-:W-:Y:S01]  /*8860*/  ISETP.GT.U32.AND P3, PT, R8, R14, PT ;  /* 0x0000000e0800720c */ /* 0x000fe20003f64070 */
[----:B------:R-:W-:-:S06]  /*8870*/  IMAD R3, R39, UR4, RZ ;  /* 0x0000000427037c24 */ /* 0x000fcc000f8e02ff */
[--C-:B------:R-:W-:Y:S02]  /*8880*/  @!P1 IMAD.IADD R10, R10, 0x1, -R8.reuse ;  /* 0x000000010a0a9824 */ /* 0x100fe400078e0a08 */
[----:B------:R-:W-:Y:S01]  /*8890*/  @!P2 IMAD.MOV R9, RZ, RZ, -R9 ;  /* 0x000000ffff09a224 */ /* 0x000fe200078e0a09 */
[----:B------:R-:W-:Y:S02]  /*88a0*/  ISETP.GE.U32.AND P0, PT, R2, 0x7fffff68, PT ;  /* 0x7fffff680200780c */ /* 0x000fe40003f06070 */
[----:B------:R-:W-:Y:S01]  /*88b0*/  ISETP.GT.U32.AND P1, PT, R8, R10, PT ;  /* 0x0000000a0800720c */ /* 0x000fe20003f24070 */
[----:B------:R-:W-:Y:S01]  /*88c0*/  @!P3 IMAD.IADD R14, R14, 0x1, -R8 ;  /* 0x000000010e0eb824 */ /* 0x000fe200078e0a08 */
[----:B------:R-:W-:Y:S01]  /*88d0*/  STL [R1+0x1c0], R9 ;  /* 0x0001c00901007387 */ /* 0x000fe20000100800 */
[----:B------:R-:W-:-:S03]  /*88e0*/  IADD3 R2, P3, PT, R3, UR12, RZ ;  /* 0x0000000c03027c10 */ /* 0x000fc6000ff7e0ff */
[----:B------:R1:W-:Y:S01]  /*88f0*/  STL [R1+0x1bc], R6 ;  /* 0x0001bc0601007387 */ /* 0x0003e20000100800 */
[----:B------:R-:W-:Y:S01]  /*8900*/  LEA.HI.X.SX32 R3, R3, UR13, 0x1, P3 ;  /* 0x0000000d03037c11 */ /* 0x000fe200098f0eff */
[----:B------:R-:W-:Y:S02]  /*8910*/  IMAD.MOV.U32 R40, RZ, RZ, R7 ;  /* 0x000000ffff287224 */ /* 0x000fe400078e0007 */
[C---:B0-----:R-:W-:Y:S02]  /*8920*/  IMAD R7, R4.reuse, 0x3, RZ ;  /* 0x0000000304077824 */ /* 0x041fe400078e02ff */
[----:B-1----:R-:W-:Y:S01]  /*8930*/  IMAD.SHL.U32 R6, R4, 0x2, RZ ;  /* 0x0000000204067824 */ /* 0x002fe200078e00ff */
[----:B------:R-:W-:Y:S04]  /*8940*/  STL [R1+0x1b8], R0 ;  /* 0x0001b80001007387 */ /* 0x000fe80000100800 */
[----:B------:R-:W-:Y:S01]  /*8950*/  IADD3 R76, P3, PT, R6, R2, RZ ;  /* 0x00000002064c7210 */ /* 0x000fe20007f7e0ff */
[----:B------:R-:W-:-:S04]  /*8960*/  @!P1 IMAD.IADD R10, R10, 0x1, -R8 ;  /* 0x000000010a0a9824 */ /* 0x000fc800078e0a08 */
[----:B------:R0:W-:Y:S01]  /*8970*/  STL [R1+0x1e0], R76 ;  /* 0x0001e04c01007387 */ /* 0x0001e20000100800 */
[----:B------:R-:W-:Y:S01]  /*8980*/  LEA.HI.X.SX32 R6, R6, R3, 0x1, P3 ;  /* 0x0000000306067211 */ /* 0x000fe200018f0eff */
[----:B------:R-:W-:Y:S01]  /*8990*/  IMAD.SHL.U32 R37, R4, 0x4, RZ ;  /* 0x0000000404257824 */ /* 0x000fe200078e00ff */
[----:B0-----:R-:W-:-:S05]  /*89a0*/  IADD3 R76, P1, PT, R7, R2, RZ ;  /* 0x00000002074c7210 */ /* 0x001fca0007f3e0ff */
[----:B------:R0:W-:Y:S01]  /*89b0*/  STL [R1+0x1e8], R76 ;  /* 0x0001e84c01007387 */ /* 0x0001e20000100800 */
[----:B------:R-:W-:-:S03]  /*89c0*/  IMAD R85, R4, 0x5, RZ ;  /* 0x0000000504557824 */ /* 0x000fc600078e02ff */
[----:B0-----:R0:W5:Y:S04]  /*89d0*/  LDL.LU R76, [R1+0x1374] ;  /* 0x00137400014c7983 */ /* 0x0011680000300800 */
[----:B------:R1:W-:Y:S01]  /*89e0*/  STL [R1+0x1dc], R6 ;  /* 0x0001dc0601007387 */ /* 0x0003e20000100800 */
[----:B------:R-:W-:Y:S01]  /*89f0*/  IMAD R80, R4, 0x6, RZ ;  /* 0x0000000604507824 */ /* 0x000fe200078e02ff */
[----:B-1----:R-:W-:-:S05]  /*8a00*/  IADD3 R6, P3, PT, R37, R2, RZ ;  /* 0x0000000225067210 */ /* 0x002fca0007f7e0ff */
[----:B------:R1:W-:Y:S01]  /*8a10*/  STL [R1+0x1f0], R6 ;  /* 0x0001f00601007387 */ /* 0x0003e20000100800 */
[-C--:B------:R-:W-:Y:S02]  /*8a20*/  LEA.HI.X.SX32 R37, R37, R3.reuse, 0x1, P3 ;  /* 0x0000000325257211 */ /* 0x080fe400018f0eff */
[----:B-1----:R-:W-:Y:S02]  /*8a30*/  LEA.HI.X.SX32 R6, R7, R3, 0x1, P1 ;  /* 0x0000000307067211 */ /* 0x002fe400008f0eff */
[----:B------:R-:W-:-:S03]  /*8a40*/  IADD3 R7, P1, PT, R85, R2, RZ ;  /* 0x0000000255077210 */ /* 0x000fc60007f3e0ff */
[----:B------:R1:W-:Y:S04]  /*8a50*/  STL [R1+0x1e4], R6 ;  /* 0x0001e40601007387 */ /* 0x0003e80000100800 */
[----:B------:R2:W-:Y:S01]  /*8a60*/  STL [R1+0x1f8], R7 ;  /* 0x0001f80701007387 */ /* 0x0005e20000100800 */
[----:B-1----:R-:W-:Y:S02]  /*8a70*/  IADD3 R6, P3, PT, R80, R2, RZ ;  /* 0x0000000250067210 */ /* 0x002fe40007f7e0ff */
[-C--:B--2---:R-:W-:Y:S01]  /*8a80*/  LEA.HI.X.SX32 R7, R85, R3.reuse, 0x1, P1 ;  /* 0x0000000355077211 */ /* 0x084fe200008f0eff */
[----:B------:R-:W-:Y:S01]  /*8a90*/  IMAD R85, R4, 0x7, RZ ;  /* 0x0000000704557824 */ /* 0x000fe200078e02ff */
[----:B------:R1:W-:Y:S01]  /*8aa0*/  STL [R1+0x1ec], R37 ;  /* 0x0001ec2501007387 */ /* 0x0003e20000100800 */
[----:B------:R-:W-:-:S03]  /*8ab0*/  LEA.HI.X.SX32 R80, R80, R3, 0x1, P3 ;  /* 0x0000000350507211 */ /* 0x000fc600018f0eff */
[----:B------:R2:W-:Y:S04]  /*8ac0*/  STL [R1+0x200], R6 ;  /* 0x0002000601007387 */ /* 0x0005e80000100800 */
[----:B------:R-:W-:Y:S01]  /*8ad0*/  STL [R1+0x1f4], R7 ;  /* 0x0001f40701007387 */ /* 0x000fe20000100800 */
[----:B-1----:R-:W-:Y:S01]  /*8ae0*/  IMAD.SHL.U32 R37, R4, 0x8, RZ ;  /* 0x0000000804257824 */ /* 0x002fe200078e00ff */
[----:B--2---:R-:W-:-:S05]  /*8af0*/  IADD3 R6, P1, PT, R85, R2, RZ ;  /* 0x0000000255067210 */ /* 0x004fca0007f3e0ff */
[----:B------:R1:W-:Y:S01]  /*8b00*/  STL [R1+0x208], R6 ;  /* 0x0002080601007387 */ /* 0x0003e20000100800 */
[----:B------:R-:W-:-:S03]  /*8b10*/  LEA.HI.X.SX32 R85, R85, R3, 0x1, P1 ;  /* 0x0000000355557211 */ /* 0x000fc600008f0eff */
[----:B------:R2:W-:Y:S01]  /*8b20*/  STL [R1+0x1fc], R80 ;  /* 0x0001fc5001007387 */ /* 0x0005e20000100800 */
[----:B-1----:R-:W-:Y:S01]  /*8b30*/  IMAD R6, R4, 0x9, RZ ;  /* 0x0000000904067824 */ /* 0x002fe200078e02ff */
[----:B--2---:R-:W-:-:S05]  /*8b40*/  IADD3 R80, P3, PT, R37, R2, RZ ;  /* 0x0000000225507210 */ /* 0x004fca0007f7e0ff */
[----:B------:R1:W-:Y:S01]  /*8b50*/  STL [R1+0x210], R80 ;  /* 0x0002105001007387 */ /* 0x0003e20000100800 */
[----:B------:R-:W-:Y:S01]  /*8b60*/  LEA.HI.X.SX32 R37, R37, R3, 0x1, P3 ;  /* 0x0000000325257211 */ /* 0x000fe200018f0eff */
[----:B------:R-:W-:Y:S02]  /*8b70*/  IMAD R75, R4, 0xa, RZ ;  /* 0x0000000a044b7824 */ /* 0x000fe400078e02ff */
[----:B-1----:R0:W5:Y:S04]  /*8b80*/  LDL.LU R80, [R1+0x1370] ;  /* 0x0013700001507983 */ /* 0x0021680000300800 */
[----:B------:R1:W-:Y:S02]  /*8b90*/  STL [R1+0x204], R85 ;  /* 0x0002045501007387 */ /* 0x0003e40000100800 */
[----:B-1----:R-:W-:-:S05]  /*8ba0*/  IADD3 R85, P1, PT, R6, R2, RZ ;  /* 0x0000000206557210 */ /* 0x002fca0007f3e0ff */
[----:B------:R-:W-:Y:S04]  /*8bb0*/  STL [R1+0x218], R85 ;  /* 0x0002185501007387 */ /* 0x000fe80000100800 */
[----:B------:R1:W-:Y:S01]  /*8bc0*/  STL [R1+0x20c], R37 ;  /* 0x00020c2501007387 */ /* 0x0003e20000100800 */
[----:B------:R-:W-:Y:S01]  /*8bd0*/  IMAD R89, R4, 0xb, RZ ;  /* 0x0000000b04597824 */ /* 0x000fe200078e02ff */
[----:B-1----:R-:W-:-:S05]  /*8be0*/  IADD3 R37, P3, PT, R75, R2, RZ ;  /* 0x000000024b257210 */ /* 0x002fca0007f7e0ff */
[----:B------:R1:W-:Y:S01]  /*8bf0*/  STL [R1+0x220], R37 ;  /* 0x0002202501007387 */ /* 0x0003e20000100800 */
[-C--:B------:R-:W-:Y:S02]  /*8c00*/  LEA.HI.X.SX32 R75, R75, R3.reuse, 0x1, P3 ;  /* 0x000000034b4b7211 */ /* 0x080fe400018f0eff */
[----:B-1----:R-:W-:Y:S01]  /*8c10*/  LEA.HI.X.SX32 R37, R6, R3, 0x1, P1 ;  /* 0x0000000306257211 */ /* 0x002fe200008f0eff */
[----:B------:R-:W-:-:S04]  /*8c20*/  IMAD R6, R4, 0xc, RZ ;  /* 0x0000000c04067824 */ /* 0x000fc800078e02ff */
[----:B------:R1:W-:Y:S02]  /*8c30*/  STL [R1+0x214], R37 ;  /* 0x0002142501007387 */ /* 0x0003e40000100800 */
[----:B-1----:R-:W-:-:S05]  /*8c40*/  IADD3 R37, P1, PT, R89, R2, RZ ;  /* 0x0000000259257210 */ /* 0x002fca0007f3e0ff */
[----:B------:R-:W-:Y:S01]  /*8c50*/  STL [R1+0x228], R37 ;  /* 0x0002282501007387 */ /* 0x000fe20000100800 */
[----:B------:R-:W-:-:S03]  /*8c60*/  LEA.HI.X.SX32 R89, R89, R3, 0x1, P1 ;  /* 0x0000000359597211 */ /* 0x000fc600008f0eff */
[----:B------:R1:W-:Y:S01]  /*8c70*/  STL [R1+0x21c], R75 ;  /* 0x00021c4b01007387 */ /* 0x0003e20000100800 */
[----:B------:R-:W-:Y:S01]  /*8c80*/  IMAD R9, R4, 0xd, RZ ;  /* 0x0000000d04097824 */ /* 0x000fe200078e02ff */
[----:B-1----:R-:W-:-:S05]  /*8c90*/  IADD3 R75, P3, PT, R6, R2, RZ ;  /* 0x00000002064b7210 */ /* 0x002fca0007f7e0ff */
[----:B------:R1:W-:Y:S01]  /*8ca0*/  STL [R1+0x230], R75 ;  /* 0x0002304b01007387 */ /* 0x0003e20000100800 */
[----:B------:R-:W-:Y:S01]  /*8cb0*/  LEA.HI.X.SX32 R6, R6, R3, 0x1, P3 ;  /* 0x0000000306067211 */ /* 0x000fe200018f0eff */
[C---:B------:R-:W-:Y:S02]  /*8cc0*/  IMAD R74, R4.reuse, 0xe, RZ ;  /* 0x0000000e044a7824 */ /* 0x040fe400078e02ff */
[----:B-1----:R0:W5:Y:S04]  /*8cd0*/  LDL.LU R75, [R1+0x136c] ;  /* 0x00136c00014b7983 */ /* 0x0021680000300800 */
[----:B------:R1:W-:Y:S01]  /*8ce0*/  STL [R1+0x224], R89 ;  /* 0x0002245901007387 */ /* 0x0003e20000100800 */
[----:B------:R-:W-:Y:S01]  /*8cf0*/  IMAD R88, R4, 0xf, RZ ;  /* 0x0000000f04587824 */ /* 0x000fe200078e02ff */
[----:B-1----:R-:W-:-:S05]  /*8d00*/  IADD3 R89, P1, PT, R9, R2, RZ ;  /* 0x0000000209597210 */ /* 0x002fca0007f3e0ff */
[----:B------:R-:W-:Y:S01]  /*8d10*/  STL [R1+0x238], R89 ;  /* 0x0002385901007387 */ /* 0x000fe20000100800 */
[----:B------:R-:W-:-:S03]  /*8d20*/  LEA.HI.X.SX32 R9, R9, R3, 0x1, P1 ;  /* 0x0000000309097211 */ /* 0x000fc600008f0eff */
[----:B------:R1:W-:Y:S02]  /*8d30*/  STL [R1+0x22c], R6 ;  /* 0x00022c0601007387 */ /* 0x0003e40000100800 */
[----:B-1----:R-:W-:-:S05]  /*8d40*/  IADD3 R6, P3, PT, R74, R2, RZ ;  /* 0x000000024a067210 */ /* 0x002fca0007f7e0ff */
[----:B------:R1:W-:Y:S01]  /*8d50*/  STL [R1+0x240], R6 ;  /* 0x0002400601007387 */ /* 0x0003e20000100800 */
[----:B------:R-:W-:-:S03]  /*8d60*/  LEA.HI.X.SX32 R74, R74, R3, 0x1, P3 ;  /* 0x000000034a4a7211 */ /* 0x000fc600018f0eff */
[----:B------:R2:W-:Y:S01]  /*8d70*/  STL [R1+0x234], R9 ;  /* 0x0002340901007387 */ /* 0x0005e20000100800 */
[----:B-1----:R-:W-:Y:S01]  /*8d80*/  IMAD.SHL.U32 R6, R4, 0x10, RZ ;  /* 0x0000001004067824 */ /* 0x002fe200078e00ff */
[----:B--2---:R-:W-:-:S05]  /*8d90*/  IADD3 R9, P1, PT, R88, R2, RZ ;  /* 0x0000000258097210 */ /* 0x004fca0007f3e0ff */
[----:B------:R1:W-:Y:S01]  /*8da0*/  STL [R1+0x248], R9 ;  /* 0x0002480901007387 */ /* 0x0003e20000100800 */
[----:B------:R-:W-:Y:S01]  /*8db0*/  LEA.HI.X.SX32 R88, R88, R3, 0x1, P1 ;  /* 0x0000000358587211 */ /* 0x000fe200008f0eff */
[----:B------:R-:W-:Y:S02]  /*8dc0*/  IMAD R73, R4, 0x11, RZ ;  /* 0x0000001104497824 */ /* 0x000fe400078e02ff */
[----:B-1----:R-:W2:Y:S04]  /*8dd0*/  LDL.LU R9, [R1+0x1368] ;  /* 0x0013680001097983 */ /* 0x002ea80000300800 */
[----:B------:R1:W-:Y:S02]  /*8de0*/  STL [R1+0x23c], R74 ;  /* 0x00023c4a01007387 */ /* 0x0003e40000100800 */
        /* <DEDUP_REMOVED lines=15> */
[----:B-1----:R-:W-:Y:S01]  /*8ee0*/  IMAD R6, R4, 0x14, RZ ;  /* 0x0000001404067824 */ /* 0x002fe200078e02ff */
[----:B---3--:R-:W-:-:S05]  /*8ef0*/  IADD3 R73, P1, PT, R87, R2, RZ ;  /* 0x0000000257497210 */ /* 0x008fca0007f3e0ff */
[----:B------:R1:W-:Y:S01]  /*8f00*/  STL [R1+0xa88], R73 ;  /* 0x000a884901007387 */ /* 0x0003e20000100800 */
[----:B------:R-:W-:Y:S01]  /*8f10*/  LEA.HI.X.SX32 R87, R87, R3, 0x1, P1 ;  /* 0x0000000357577211 */ /* 0x000fe200008f0eff */
[----:B------:R-:W-:Y:S02]  /*8f20*/  IMAD R90, R4, 0x15, RZ ;  /* 0x00000015045a7824 */ /* 0x000fe400078e02ff */
[----:B-1----:R0:W5:Y:S04]  /*8f30*/  LDL.LU R73, [R1+0x1360] ;  /* 0x0013600001497983 */ /* 0x0021680000300800 */
        /* <DEDUP_REMOVED lines=110> */
[----:B-1----:R-:W3:Y:S04]  /*9620*/  LDL.LU R0, [R1+0x1348] ;  /* 0x0013480001007983 */ /* 0x002ee80000300800 */
        /* <DEDUP_REMOVED lines=11> */
[----:B----4-:R-:W-:-:S05]  /*96e0*/  IADD3 R34, P1, PT, R35, R2, RZ ;  /* 0x0000000223227210 */ /* 0x010fca0007f3e0ff */
        /* <DEDUP_REMOVED lines=112> */
[----:B------:R-:W-:Y:S02]  /*9df0*/  IMAD R25, R4, 0x42, RZ ;  /* 0x0000004204197824 */ /* 0x000fe400078e02ff */
[----:B-1----:R0:W5:Y:S04]  /*9e00*/  LDL.LU R19, [R1+0x1330] ;  /* 0x0013300001137983 */ /* 0x0021680000300800 */
[----:B------:R1:W-:Y:S01]  /*9e10*/  STL [R1+0xbe4], R27 ;  /* 0x000be41b01007387 */ /* 0x0003e20000100800 */
[----:B------:R-:W-:Y:S02]  /*9e20*/  ISETP.GE.AND P2, PT, R24, RZ, PT ;  /* 0x000000ff1800720c */ /* 0x000fe40003f46270 */
[----:B-1----:R-:W-:Y:S01]  /*9e30*/  IADD3 R27, P1, PT, R39, R2, RZ ;  /* 0x00000002271b7210 */ /* 0x002fe20007f3e0ff */
[----:B------:R-:W-:-:S04]  /*9e40*/  IMAD R24, R4, 0x43, RZ ;  /* 0x0000004304187824 */ /* 0x000fc800078e02ff */
[----:B------:R-:W-:Y:S04]  /*9e50*/  STL [R1+0xbf8], R27 ;  /* 0x000bf81b01007387 */ /* 0x000fe80000100800 */
[----:B------:R1:W-:Y:S02]  /*9e60*/  STL [R1+0xbec], R6 ;  /* 0x000bec0601007387 */ /* 0x0003e40000100800 */
[----:B-1----:R-:W-:Y:S02]  /*9e70*/  IADD3 R6, P3, PT, R25, R2, RZ ;  /* 0x0000000219067210 */ /* 0x002fe40007f7e0ff */
[-C--:B------:R-:W-:Y:S01]  /*9e80*/  LEA.HI.X.SX32 R25, R39, R3.reuse, 0x1, P1 ;  /* 0x0000000327197211 */ /* 0x080fe200008f0eff */
[----:B------:R-:W-:Y:S02]  /*9e90*/  IMAD R39, R4, 0x42, RZ ;  /* 0x0000004204277824 */ /* 0x000fe400078e02ff */
[----:B------:R1:W-:Y:S04]  /*9ea0*/  STL [R1+0xc00], R6 ;  /* 0x000c000601007387 */ /* 0x0003e80000100800 */
[----:B------:R4:W-:Y:S01]  /*9eb0*/  STL [R1+0xbf4], R25 ;  /* 0x000bf41901007387 */ /* 0x0009e20000100800 */
[----:B------:R-:W-:Y:S01]  /*9ec0*/  LEA.HI.X.SX32 R39, R39, R3, 0x1, P3 ;  /* 0x0000000327277211 */ /* 0x000fe200018f0eff */
[----:B------:R-:W-:-:S02]  /*9ed0*/  @!P2 IMAD.MOV R40, RZ, RZ, -R40 ;  /* 0x000000ffff28a224 */ /* 0x000fc400078e0a28 */
[----:B-1----:R-:W-:Y:S01]  /*9ee0*/  IMAD R6, R4, 0x44, RZ ;  /* 0x0000004404067824 */ /* 0x002fe200078e02ff */
[----:B----4-:R-:W-:Y:S02]  /*9ef0*/  IADD3 R25, P1, PT, R24, R2, RZ ;  /* 0x0000000218197210 */ /* 0x010fe40007f3e0ff */
[----:B------:R-:W-:-:S03]  /*9f00*/  ISETP.NE.U32.AND P2, PT, R22, RZ, PT ;  /* 0x000000ff1600720c */ /* 0x000fc60003f45070 */
[----:B------:R-:W-:Y:S01]  /*9f10*/  STL [R1+0xc08], R25 ;  /* 0x000c081901007387 */ /* 0x000fe20000100800 */
[----:B------:R-:W-:-:S03]  /*9f20*/  IMAD R22, R4, 0x45, RZ ;  /* 0x0000004504167824 */ /* 0x000fc600078e02ff */
[----:B------:R1:W-:Y:S01]  /*9f30*/  STL [R1+0xbfc], R39 ;  /* 0x000bfc2701007387 */ /* 0x0003e20000100800 */
[----:B------:R-:W-:Y:S02]  /*9f40*/  LEA.HI.X.SX32 R24, R24, R3, 0x1, P1 ;  /* 0x0000000318187211 */ /* 0x000fe400008f0eff */
[----:B-1----:R-:W-:-:S05]  /*9f50*/  IADD3 R39, P3, PT, R6, R2, RZ ;  /* 0x0000000206277210 */ /* 0x002fca0007f7e0ff */
[----:B------:R1:W-:Y:S01]  /*9f60*/  STL [R1+0xc10], R39 ;  /* 0x000c102701007387 */ /* 0x0003e20000100800 */
[----:B------:R-:W-:-:S03]  /*9f70*/  IMAD R20, R4, 0x46, RZ ;  /* 0x0000004604147824 */ /* 0x000fc600078e02ff */
[----:B------:R-:W-:Y:S01]  /*9f80*/  STL [R1+0xc04], R24 ;  /* 0x000c041801007387 */ /* 0x000fe20000100800 */
[----:B-1----:R-:W-:-:S05]  /*9f90*/  IADD3 R39, P1, PT, R22, R2, RZ ;  /* 0x0000000216277210 */ /* 0x002fca0007f3e0ff */
[----:B------:R1:W-:Y:S01]  /*9fa0*/  STL [R1+0xc18], R39 ;  /* 0x000c182701007387 */ /* 0x0003e20000100800 */
[-C--:B------:R-:W-:Y:S02]  /*9fb0*/  LEA.HI.X.SX32 R22, R22, R3.reuse, 0x1, P1 ;  /* 0x0000000316167211 */ /* 0x080fe400008f0eff */
[----:B-1----:R-:W-:Y:S01]  /*9fc0*/  LEA.HI.X.SX32 R39, R6, R3, 0x1, P3 ;  /* 0x0000000306277211 */ /* 0x002fe200018f0eff */
[----:B------:R-:W-:-:S04]  /*9fd0*/  IMAD R6, R4, 0x47, RZ ;  /* 0x0000004704067824 */ /* 0x000fc800078e02ff */
        /* <DEDUP_REMOVED lines=19> */
[----:B------:R-:W-:Y:S04]  /*a110*/  STL [R1+0xc38], R6 ;  /* 0x000c380601007387 */ /* 0x000fe80000100800 */
[----:B------:R1:W-:Y:S01]  /*a120*/  STL [R1+0xc2c], R39 ;  /* 0x000c2c2701007387 */ /* 0x0003e20000100800 */
[----:B------:R-:W-:Y:S01]  /*a130*/  LEA.HI.X.SX32 R7, R7, R3, 0x1, P1 ;  /* 0x0000000307077211 */ /* 0x000fe200008f0eff */
[----:B------:R-:W-:Y:S01]  /*a140*/  IMAD R89, R4, 0x4c, RZ ;  /* 0x0000004c04597824 */ /* 0x000fe200078e02ff */
[----:B-1----:R-:W-:-:S05]  /*a150*/  IADD3 R39, P3, PT, R85, R2, RZ ;  /* 0x0000000255277210 */ /* 0x002fca0007f7e0ff */
[----:B------:R1:W-:Y:S01]  /*a160*/  STL [R1+0xc40], R39 ;  /* 0x000c402701007387 */ /* 0x0003e20000100800 */
[----:B------:R-:W-:-:S03]  /*a170*/  LEA.HI.X.SX32 R85, R85, R3, 0x1, P3 ;  /* 0x0000000355557211 */ /* 0x000fc600018f0eff */
[----:B------:R-:W-:Y:S01]  /*a180*/  STL [R1+0xc34], R7 ;  /* 0x000c340701007387 */ /* 0x000fe20000100800 */
[----:B-1----:R-:W-:-:S05]  /*a190*/  IADD3 R39, P1, PT, R37, R2, RZ ;  /* 0x0000000225277210 */ /* 0x002fca0007f3e0ff */
[----:B------:R1:W-:Y:S04]  /*a1a0*/  STL [R1+0xc48], R39 ;  /* 0x000c482701007387 */ /* 0x0003e80000100800 */
[----:B------:R4:W-:Y:S01]  /*a1b0*/  STL [R1+0xc3c], R85 ;  /* 0x000c3c5501007387 */ /* 0x0009e20000100800 */
[----:B------:R-:W-:Y:S01]  /*a1c0*/  LEA.HI.X.SX32 R37, R37, R3, 0x1, P1 ;  /* 0x0000000325257211 */ /* 0x000fe200008f0eff */
[C---:B-1----:R-:W-:Y:S01]  /*a1d0*/  IMAD R39, R4.reuse, 0x4d, RZ ;  /* 0x0000004d04277824 */ /* 0x042fe200078e02ff */
[----:B----4-:R-:W-:Y:S01]  /*a1e0*/  IADD3 R85, P3, PT, R89, R2, RZ ;  /* 0x0000000259557210 */ /* 0x010fe20007f7e0ff */
[----:B------:R-:W-:-:S04]  /*a1f0*/  IMAD R88, R4, 0x4e, RZ ;  /* 0x0000004e04587824 */ /* 0x000fc800078e02ff */
[----:B------:R1:W-:Y:S01]  /*a200*/  STL [R1+0xc50], R85 ;  /* 0x000c505501007387 */ /* 0x0003e20000100800 */
[----:B------:R-:W-:-:S03]  /*a210*/  LEA.HI.X.SX32 R89, R89, R3, 0x1, P3 ;  /* 0x0000000359597211 */ /* 0x000fc600018f0eff */
[----:B------:R-:W-:Y:S01]  /*a220*/  STL [R1+0xc44], R37 ;  /* 0x000c442501007387 */ /* 0x000fe20000100800 */
[----:B-1----:R-:W-:-:S05]  /*a230*/  IADD3 R85, P1, PT, R39, R2, RZ ;  /* 0x0000000227557210 */ /* 0x002fca0007f3e0ff */
[----:B------:R1:W-:Y:S01]  /*a240*/  STL [R1+0xc58], R85 ;  /* 0x000c585501007387 */ /* 0x0003e20000100800 */
[----:B------:R-:W-:-:S03]  /*a250*/  LEA.HI.X.SX32 R39, R39, R3, 0x1, P1 ;  /* 0x0000000327277211 */ /* 0x000fc600008f0eff */
[----:B------:R4:W-:Y:S01]  /*a260*/  STL [R1+0xc4c], R89 ;  /* 0x000c4c5901007387 */ /* 0x0009e20000100800 */
[----:B-1----:R-:W-:Y:S01]  /*a270*/  IMAD R85, R4, 0x4f, RZ ;  /* 0x0000004f04557824 */ /* 0x002fe200078e02ff */
[----:B----4-:R-:W-:-:S05]  /*a280*/  IADD3 R89, P3, PT, R88, R2, RZ ;  /* 0x0000000258597210 */ /* 0x010fca0007f7e0ff */
[----:B------:R1:W-:Y:S01]  /*a290*/  STL [R1+0xc60], R89 ;  /* 0x000c605901007387 */ /* 0x0003e20000100800 */
[----:B------:R-:W-:Y:S01]  /*a2a0*/  LEA.HI.X.SX32 R88, R88, R3, 0x1, P3 ;  /* 0x0000000358587211 */ /* 0x000fe200018f0eff */
[----:B------:R-:W-:Y:S02]  /*a2b0*/  IMAD R87, R4, 0x50, RZ ;  /* 0x0000005004577824 */ /* 0x000fe400078e02ff */
[----:B-1----:R0:W5:Y:S04]  /*a2c0*/  LDL.LU R89, [R1+0x1328] ;  /* 0x0013280001597983 */ /* 0x0021680000300800 */
        /* <DEDUP_REMOVED lines=148> */
[----:B------:R1:W-:Y:S04]  /*ac10*/  STL [R1+0xd38], R27 ;  /* 0x000d381b01007387 */ /* 0x0003e80000100800 */
[----:B-1----:R0:W5:Y:S04]  /*ac20*/  LDL.LU R27, [R1+0x12d0] ;  /* 0x0012d000011b7983 */ /* 0x0021680000300800 */
[----:B------:R1:W-:Y:S01]  /*ac30*/  STL [R1+0xd2c], R25 ;  /* 0x000d2c1901007387 */ /* 0x0003e20000100800 */
[----:B------:R-:W-:Y:S02]  /*ac40*/  LEA.HI.X.SX32 R24, R24, R3, 0x1, P3 ;  /* 0x0000000318187211 */ /* 0x000fe400018f0eff */
[----:B-1----:R-:W-:Y:S01]  /*ac50*/  IADD3 R25, P1, PT, R22, R2, RZ ;  /* 0x0000000216197210 */ /* 0x002fe20007f3e0ff */
[----:B------:R-:W-:-:S04]  /*ac60*/  IMAD R6, R4, 0x6c, RZ ;  /* 0x0000006c04067824 */ /* 0x000fc800078e02ff */
[----:B------:R1:W-:Y:S02]  /*ac70*/  STL [R1+0xd40], R25 ;  /* 0x000d401901007387 */ /* 0x0003e40000100800 */
[----:B-1----:R-:W-:Y:S01]  /*ac80*/  IMAD R25, R4, 0x7e, RZ ;  /* 0x0000007e04197824 */ /* 0x002fe200078e02ff */
[----:B------:R-:W-:-:S05]  /*ac90*/  LEA.HI.X.SX32 R22, R22, R3, 0x1, P1 ;  /* 0x0000000316167211 */ /* 0x000fca00008f0eff */
[----:B------:R0:W5:Y:S04]  /*aca0*/  LDL.LU R25, [R1+0x12cc] ;  /* 0x0012cc0001197983 */ /* 0x0001680000300800 */
        /* <DEDUP_REMOVED lines=10> */
[----:B------:R-:W-:-:S03]  /*ad50*/  IMAD R39, R4, 0x70, RZ ;  /* 0x0000007004277824 */ /* 0x000fc600078e02ff */
[----:B-1----:R0:W5:Y:S04]  /*ad60*/  LDL.LU R22, [R1+0x12c4] ;  /* 0x0012c40001167983 */ /* 0x0021680000300800 */
[----:B------:R1:W-:Y:S01]  /*ad70*/  STL [R1+0xd44], R6 ;  /* 0x000d440601007387 */ /* 0x0003e20000100800 */
[----:B------:R-:W-:Y:S01]  /*ad80*/  IMAD R85, R4, 0x71, RZ ;  /* 0x0000007104557824 */ /* 0x000fe200078e02ff */
[----:B-1----:R-:W-:-:S05]  /*ad90*/  IADD3 R6, P3, PT, R37, R2, RZ ;  /* 0x0000000225067210 */ /* 0x002fca0007f7e0ff */
[----:B------:R1:W-:Y:S02]  /*ada0*/  STL [R1+0xd58], R6 ;  /* 0x000d580601007387 */ /* 0x0003e40000100800 */
[----:B-1----:R-:W-:Y:S02]  /*adb0*/  LEA.HI.X.SX32 R6, R7, R3, 0x1, P1 ;  /* 0x0000000307067211 */ /* 0x002fe400008f0eff */
[----:B------:R-:W-:-:S03]  /*adc0*/  IADD3 R7, P1, PT, R39, R2, RZ ;  /* 0x0000000227077210 */ /* 0x000fc60007f3e0ff */
[----:B------:R1:W-:Y:S04]  /*add0*/  STL [R1+0xd4c], R6 ;  /* 0x000d4c0601007387 */ /* 0x0003e80000100800 */
[----:B------:R4:W-:Y:S01]  /*ade0*/  STL [R1+0xd60], R7 ;  /* 0x000d600701007387 */ /* 0x0009e20000100800 */
[----:B-1----:R-:W-:Y:S01]  /*adf0*/  IMAD R6, R4, 0x72, RZ ;  /* 0x0000007204067824 */ /* 0x002fe200078e02ff */
[----:B----4-:R-:W-:Y:S02]  /*ae00*/  LEA.HI.X.SX32 R7, R37, R3, 0x1, P3 ;  /* 0x0000000325077211 */ /* 0x010fe400018f0eff */
[----:B------:R-:W-:-:S03]  /*ae10*/  IADD3 R37, P3, PT, R85, R2, RZ ;  /* 0x0000000255257210 */ /* 0x000fc60007f7e0ff */
[----:B------:R1:W-:Y:S04]  /*ae20*/  STL [R1+0xd54], R7 ;  /* 0x000d540701007387 */ /* 0x0003e80000100800 */
[----:B------:R4:W-:Y:S01]  /*ae30*/  STL [R1+0xd68], R37 ;  /* 0x000d682501007387 */ /* 0x0009e20000100800 */
[----:B-1----:R-:W-:Y:S02]  /*ae40*/  LEA.HI.X.SX32 R7, R39, R3, 0x1, P1 ;  /* 0x0000000327077211 */ /* 0x002fe400008f0eff */
[----:B----4-:R-:W-:-:S03]  /*ae50*/  IADD3 R37, P1, PT, R6, R2, RZ ;  /* 0x0000000206257210 */ /* 0x010fc60007f3e0ff */
[----:B------:R-:W-:Y:S04]  /*ae60*/  STL [R1+0xd5c], R7 ;  /* 0x000d5c0701007387 */ /* 0x000fe80000100800 */
[----:B------:R1:W-:Y:S01]  /*ae70*/  STL [R1+0xd70], R37 ;  /* 0x000d702501007387 */ /* 0x0003e20000100800 */
[-C--:B------:R-:W-:Y:S02]  /*ae80*/  LEA.HI.X.SX32 R6, R6, R3.reuse, 0x1, P1 ;  /* 0x0000000306067211 */ /* 0x080fe400008f0eff */
[----:B-1----:R-:W-:Y:S01]  /*ae90*/  LEA.HI.X.SX32 R37, R85, R3, 0x1, P3 ;  /* 0x0000000355257211 */ /* 0x002fe200018f0eff */
[C---:B------:R-:W-:Y:S02]  /*aea0*/  IMAD R85, R4.reuse, 0x73, RZ ;  /* 0x0000007304557824 */ /* 0x040fe400078e02ff */
[----:B------:R-:W-:-:S03]  /*aeb0*/  IMAD R7, R4, 0x74, RZ ;  /* 0x0000007404077824 */ /* 0x000fc600078e02ff */
[CC--:B------:R-:W-:Y:S01]  /*aec0*/  IADD3 R39, P3, PT, R85.reuse, R2.reuse, RZ ;  /* 0x0000000255277210 */ /* 0x0c0fe20007f7e0ff */
[----:B------:R1:W-:Y:S03]  /*aed0*/  STL [R1+0xd64], R37 ;  /* 0x000d642501007387 */ /* 0x0003e60000100800 */
[----:B------:R-:W-:Y:S01]  /*aee0*/  LEA.HI.X.SX32 R85, R85, R3, 0x1, P3 ;  /* 0x0000000355557211 */ /* 0x000fe200018f0eff */
[----:B------:R4:W-:Y:S01]  /*aef0*/  STL [R1+0xd78], R39 ;  /* 0x000d782701007387 */ /* 0x0009e20000100800 */
[----:B-1----:R-:W-:-:S03]  /*af00*/  IADD3 R37, P1, PT, R7, R2, RZ ;  /* 0x0000000207257210 */ /* 0x002fc60007f3e0ff */
[----:B------:R3:W-:Y:S01]  /*af10*/  STL [R1+0xd6c], R6 ;  /* 0x000d6c0601007387 */ /* 0x0007e20000100800 */
[----:B----4-:R-:W-:-:S03]  /*af20*/  IMAD R39, R4, 0x75, RZ ;  /* 0x0000007504277824 */ /* 0x010fc600078e02ff */
[----:B------:R1:W-:Y:S01]  /*af30*/  STL [R1+0xd80], R37 ;  /* 0x000d802501007387 */ /* 0x0003e20000100800 */
[----:B------:R-:W-:-:S03]  /*af40*/  LEA.HI.X.SX32 R7, R7, R3, 0x1, P1 ;  /* 0x0000000307077211 */ /* 0x000fc600008f0eff */
[----:B------:R4:W-:Y:S01]  /*af50*/  STL [R1+0xd74], R85 ;  /* 0x000d745501007387 */ /* 0x0009e20000100800 */
[----:B---3--:R-:W-:Y:S02]  /*af60*/  VIADD R6, R0, 0xd5 ;  /* 0x000000d500067836 */ /* 0x008fe40000000000 */
[----:B-1----:R-:W-:Y:S01]  /*af70*/  IMAD R37, R4, 0x76, RZ ;  /* 0x0000007604257824 */ /* 0x002fe200078e02ff */
[C---:B----4-:R-:W-:Y:S02]  /*af80*/  IADD3 R85, P3, PT, R39.reuse, R2, RZ ;  /* 0x0000000227557210 */ /* 0x050fe40007f7e0ff */
[----:B------:R-:W-:Y:S04]  /*af90*/  STL [R1+0xf84], R6 ;  /* 0x000f840601007387 */ /* 0x000fe80000100800 */
[----:B------:R1:W-:Y:S01]  /*afa0*/  STL [R1+0xd88], R85 ;  /* 0x000d885501007387 */ /* 0x0003e20000100800 */
[----:B------:R-:W-:-:S03]  /*afb0*/  LEA.HI.X.SX32 R39, R39, R3, 0x1, P3 ;  /* 0x0000000327277211 */ /* 0x000fc600018f0eff */
[----:B------:R3:W-:Y:S01]  /*afc0*/  STL [R1+0xd7c], R7 ;  /* 0x000d7c0701007387 */ /* 0x0007e20000100800 */
[----:B-1----:R-:W-:Y:S01]  /*afd0*/  IADD3 R85, P1, PT, R37, R2, RZ ;  /* 0x0000000225557210 */ /* 0x002fe20007f3e0ff */
[----:B---3--:R-:W-:-:S04]  /*afe0*/  IMAD R7, R4, 0x78, RZ ;  /* 0x0000007804077824 */ /* 0x008fc800078e02ff */
[----:B------:R1:W-:Y:S04]  /*aff0*/  STL [R1+0xd90], R85 ;  /* 0x000d905501007387 */ /* 0x0003e80000100800 */
[----:B------:R3:W-:Y:S01]  /*b000*/  STL [R1+0xd84], R39 ;  /* 0x000d842701007387 */ /* 0x0007e20000100800 */
[----:B-1----:R-:W-:Y:S01]  /*b010*/  IABS R85, R6 ;  /* 0x0000000600557213 */ /* 0x002fe20000000000 */
[C---:B------:R-:W-:Y:S01]  /*b020*/  IMAD R6, R4.reuse, 0x79, RZ ;  /* 0x0000007904067824 */ /* 0x040fe200078e02ff */
[----:B---3--:R-:W-:Y:S01]  /*b030*/  IADD3 R39, P3, PT, R7, R2, RZ ;  /* 0x0000000207277210 */ /* 0x008fe20007f7e0ff */
[----:B------:R-:W-:-:S04]  /*b040*/  IMAD R23, R4, 0x7a, RZ ;  /* 0x0000007a04177824 */ /* 0x000fc800078e02ff */
[----:B------:R1:W-:Y:S01]  /*b050*/  STL [R1+0xd98], R39 ;  /* 0x000d982701007387 */ /* 0x0003e20000100800 */
[-C--:B------:R-:W-:Y:S02]  /*b060*/  LEA.HI.X.SX32 R7, R7, R3.reuse, 0x1, P3 ;  /* 0x0000000307077211 */ /* 0x080fe400018f0eff */
[----:B-1----:R-:W-:Y:S02]  /*b070*/  LEA.HI.X.SX32 R39, R37, R3, 0x1, P1 ;  /* 0x0000000325277211 */ /* 0x002fe400008f0eff */
[----:B------:R-:W-:-:S03]  /*b080*/  IADD3 R37, P1, PT, R6, R2, RZ ;  /* 0x0000000206257210 */ /* 0x000fc60007f3e0ff */
[----:B------:R1:W-:Y:S04]  /*b090*/  STL [R1+0xd8c], R39 ;  /* 0x000d8c2701007387 */ /* 0x0003e80000100800 */
[----:B------:R3:W-:Y:S01]  /*b0a0*/  STL [R1+0xda0], R37 ;  /* 0x000da02501007387 */ /* 0x0007e20000100800 */
[----:B------:R-:W-:Y:S01]  /*b0b0*/  LEA.HI.X.SX32 R6, R6, R3, 0x1, P1 ;  /* 0x0000000306067211 */ /* 0x000fe200008f0eff */
[----:B-1----:R-:W-:Y:S01]  /*b0c0*/  IMAD R39, R4, 0x7b, RZ ;  /* 0x0000007b04277824 */ /* 0x002fe200078e02ff */
[-C--:B---3--:R-:W-:Y:S01]  /*b0d0*/  IADD3 R37, P3, PT, R23, R2.reuse, RZ ;  /* 0x0000000217257210 */ /* 0x088fe20007f7e0ff */
[----:B------:R-:W-:Y:S04]  /*b0e0*/  STL [R1+0xd94], R7 ;  /* 0x000d940701007387 */ /* 0x000fe80000100800 */
[----:B------:R1:W-:Y:S04]  /*b0f0*/  STL [R1+0xda8], R37 ;  /* 0x000da82501007387 */ /* 0x0003e80000100800 */
[----:B------:R-:W-:Y:S01]  /*b100*/  STL [R1+0xd9c], R6 ;  /* 0x000d9c0601007387 */ /* 0x000fe20000100800 */
[----:B-1----:R-:W-:-:S05]  /*b110*/  IADD3 R37, P1, PT, R39, R2, RZ ;  /* 0x0000000227257210 */ /* 0x002fca0007f3e0ff */
[----:B------:R1:W-:Y:S02]  /*b120*/  STL [R1+0xdb0], R37 ;  /* 0x000db02501007387 */ /* 0x0003e40000100800 */
[----:B-1----:R-:W1:Y:S01]  /*b130*/  S2R R37, SR_TID.X ;  /* 0x0000000000257919 */ /* 0x002e620000002100 */
[-C--:B------:R-:W-:Y:S01]  /*b140*/  LEA.HI.X.SX32 R23, R23, R3.reuse, 0x1, P3 ;  /* 0x0000000317177211 */ /* 0x080fe200018f0eff */
[----:B------:R-:W-:Y:S01]  /*b150*/  IMAD R7, R4, 0x7c, RZ ;  /* 0x0000007c04077824 */ /* 0x000fe200078e02ff */
[----:B------:R-:W-:-:S03]  /*b160*/  LEA.HI.X.SX32 R39, R39, R3, 0x1, P1 ;  /* 0x0000000327277211 */ /* 0x000fc600008f0eff */
[----:B------:R3:W-:Y:S01]  /*b170*/  STL [R1+0xda4], R23 ;  /* 0x000da41701007387 */ /* 0x0007e20000100800 */
[----:B------:R-:W-:Y:S01]  /*b180*/  IMAD R11, R4, 0x7d, RZ ;  /* 0x0000007d040b7824 */ /* 0x000fe200078e02ff */
[----:B---3--:R-:W-:-:S05]  /*b190*/  IADD3 R23, P3, PT, R7, R2, RZ ;  /* 0x0000000207177210 */ /* 0x008fca0007f7e0ff */
[----:B------:R3:W-:Y:S04]  /*b1a0*/  STL [R1+0xdb8], R23 ;  /* 0x000db81701007387 */ /* 0x0007e80000100800 */
[----:B---3--:R0:W5:Y:S01]  /*b1b0*/  LDL.LU R23, [R1+0x12c0] ;  /* 0x0012c00001177983 */ /* 0x0081620000300800 */
[----:B-1----:R-:W-:-:S03]  /*b1c0*/  LOP3.LUT R37, R37, 0x7f, RZ, 0xc0, !PT ;  /* 0x0000007f25257812 */ /* 0x002fc600078ec0ff */
[----:B------:R1:W-:Y:S01]  /*b1d0*/  STL [R1+0xdac], R39 ;  /* 0x000dac2701007387 */ /* 0x0003e20000100800 */
[----:B------:R-:W-:Y:S01]  /*b1e0*/  LEA.HI.X.SX32 R7, R7, R3, 0x1, P3 ;  /* 0x0000000307077211 */ /* 0x000fe200018f0eff */
[----:B-1----:R-:W-:Y:S01]  /*b1f0*/  IMAD R39, R37, R5, RZ ;  /* 0x0000000525277224 */ /* 0x002fe200078e02ff */
[----:B------:R-:W-:-:S05]  /*b200*/  IADD3 R37, P1, PT, R11, R2, RZ ;  /* 0x000000020b257210 */ /* 0x000fca0007f3e0ff */
[----:B------:R1:W-:Y:S01]  /*b210*/  STL [R1+0xdc0], R37 ;  /* 0x000dc02501007387 */ /* 0x0003e20000100800 */
[----:B------:R-:W-:Y:S01]  /*b220*/  LEA.HI.X.SX32 R11, R11, R3, 0x1, P1 ;  /* 0x000000030b0b7211 */ /* 0x000fe200008f0eff */
[----:B-1----:R-:W-:Y:S02]  /*b230*/  IMAD R37, R4, 0x7e, RZ ;  /* 0x0000007e04257824 */ /* 0x002fe400078e02ff */
[----:B------:R-:W-:Y:S03]  /*b240*/  STL [R1+0xdb4], R7 ;  /* 0x000db40701007387 */ /* 0x000fe60000100800 */
[----:B------:R-:W-:Y:S01]  /*b250*/  IADD3 R37, P1, PT, R37, R2, RZ ;  /* 0x0000000225257210 */ /* 0x000fe20007f3e0ff */
[----:B------:R1:W-:Y:S04]  /*b260*/  STL [R1+0xdbc], R11 ;  /* 0x000dbc0b01007387 */ /* 0x0003e80000100800 */
[----:B-1----:R0:W5:Y:S04]  /*b270*/  LDL.LU R11, [R1+0x12bc] ;  /* 0x0012bc00010b7983 */ /* 0x0021680000300800 */
[----:B------:R1:W-:Y:S02]  /*b280*/  STL [R1+0xdc8], R37 ;  /* 0x000dc82501007387 */ /* 0x0003e40000100800 */
[----:B-1----:R-:W1:Y:S01]  /*b290*/  LDC R37, c[0x0][0x3a0] ;  /* 0x0000e800ff257b82 */ /* 0x002e620000000800 */
[----:B--2---:R-:W-:Y:S01]  /*b2a0*/  IMAD.HI.U32 R6, R9, R85, RZ ;  /* 0x0000005509067227 */ /* 0x004fe200078e00ff */
[----:B------:R-:W-:Y:S01]  /*b2b0*/  USHF.L.U32 UR4, UR7, 0x15, URZ ;  /* 0x0000001507047899 */ /* 0x000fe200080006ff */
[----:B------:R-:W-:-:S02]  /*b2c0*/  IADD3 R7, P3, PT, R39, UR14, RZ ;  /* 0x0000000e27077c10 */ /* 0x000fc4000ff7e0ff */
[----:B------:R-:W-:Y:S01]  /*b2d0*/  IMAD.MOV R6, RZ, RZ, -R6 ;  /* 0x000000ffff067224 */ /* 0x000fe200078e0a06 */
[----:B------:R-:W-:-:S03]  /*b2e0*/  ULOP3.LUT UR4, UR4, 0x600000, URZ, 0xc0, !UPT ;  /* 0x0060000004047892 */ /* 0x000fc6000f8ec0ff */
[----:B------:R-:W-:Y:S01]  /*b2f0*/  IMAD R85, R8, R6, R85 ;  /* 0x0000000608557224 */ /* 0x000fe200078e0255 */
[----:B------:R-:W-:Y:S01]  /*b300*/  LEA.HI.X.SX32 R6, R39, UR15, 0x1, P3 ;  /* 0x0000000f27067c11 */ /* 0x000fe200098f0eff */
[----:B------:R-:W-:Y:S01]  /*b310*/  UIADD3 UR10, UPT, UPT, UR8, UR4, URZ ;  /* 0x00000004080a7290 */ /* 0x000fe2000fffe0ff */
[----:B------:R-:W2:Y:S02]  /*b320*/  LDCU.64 UR18, c[0x0][0x358] ;  /* 0x00006b00ff1277ac */ /* 0x000ea40008000a00 */
[----:B------:R-:W-:Y:S01]  /*b330*/  UMOV UR4, 0x1 ;  /* 0x0000000100047882 */ /* 0x000fe20000000000 */
[----:B-1----:R-:W-:Y:S01]  /*b340*/  VIADD R39, R37, 0xffffffdf ;  /* 0xffffffdf25277836 */ /* 0x002fe20000000000 */
[----:B0-2---:R-:W-:Y:S07]  /*b350*/  BRA.U UP0, `(.L_x_5) ;  /* 0x0000000100187547 */ /* 0x005fee000b800000 */
[----:B------:R-:W-:Y:S01]  /*b360*/  ELECT P3, URZ, PT ;  /* 0x0000000000ff782f */ /* 0x000fe20003860000 */
[----:B------:R-:W-:Y:S01]  /*b370*/  IMAD.MOV.U32 R37, RZ, RZ, 0x1 ;  /* 0x00000001ff257424 */ /* 0x000fe200078e00ff */
[----:B------:R-:W-:Y:S01]  /*b380*/  UMOV UR6, 0x40 ;  /* 0x0000004000067882 */ /* 0x000fe20000000000 */
[----:B------:R-:W-:Y:S01]  /*b390*/  UVIRTCOUNT.DEALLOC.SMPOOL 0x80 ;  /* 0x000000800000784c */ /* 0x000fe20000000000 */
[----:B------:R-:W-:-:S09]  /*b3a0*/  ULEA UR6, UR5, UR6, 0x18 ;  /* 0x0000000605067291 */ /* 0x000fd2000f8ec0ff */
[----:B------:R0:W-:Y:S03]  /*b3b0*/  @P3 STS.U8 [UR6], R37 ;  /* 0x00000025ff003988 */ /* 0x0001e60008000006 */
.L_x_5:
[----:B------:R-:W-:Y:S01]  /*b3c0*/  STL.64 [R1+0x1728], R12 ;  /* 0x0017280c01007387 */ /* 0x000fe20000100a00 */
[----:B------:R-:W-:Y:S01]  /*b3d0*/  VOTEU.ALL UP1, P2 ;  /* 0x0000000000ff7886 */ /* 0x000fe20001020000 */
[----:B0-----:R-:W-:Y:S01]  /*b3e0*/  IMAD R37, R4, 0x7e, RZ ;  /* 0x0000007e04257824 */ /* 0x001fe200078e02ff */
[----:B------:R-:W-:Y:S01]  /*b3f0*/  STTM.x64 tmem[UR10], RZ ;  /* 0x000000ff000079ed */ /* 0x000fe2000834000a */
[----:B------:R-:W-:Y:S01]  /*b400*/  STL.64 [R1+0x1760], R12 ;  /* 0x0017600c01007387 */ /* 0x000fe20000100a00 */
[----:B------:R-:W-:Y:S01]  /*b410*/  UIADD3 UR6, UPT, UPT, UR9, 0x18000, URZ ;  /* 0x0001800009067890 */ /* 0x000fe2000fffe0ff */
[----:B------:R-:W-:Y:S02]  /*b420*/  VOTEU.ALL UP2, P2 ;  /* 0x0000000000ff7886 */ /* 0x000fe40001040000 */
[----:B------:R-:W-:Y:S01]  /*b430*/  STL.64 [R1+0x1798], R12 ;  /* 0x0017980c01007387 */ /* 0x000fe20000100a00 */
[----:B------:R-:W-:Y:S01]  /*b440*/  ISETP.GE.U32.AND P3, PT, R39, 0x7fffff60, PT ;  /* 0x7fffff602700780c */ /* 0x000fe20003f66070 */
[----:B------:R-:W0:Y:S02]  /*b450*/  LDCU UR11, c[0x0][0x3b0] ;  /* 0x00007600ff0b77ac */ /* 0x000e240008000800 */
[----:B------:R-:W-:Y:S01]  /*b460*/  STL.64 [R1+0x17c8], R12 ;  /* 0x0017c80c01007387 */ /* 0x000fe20000100a00 */
[----:B------:R-:W1:Y:S03]  /*b470*/  LDCU UR5, c[0x0][0x3b0] ;  /* 0x00007600ff0577ac */ /* 0x000e660008000800 */
[----:B------:R-:W-:Y:S01]  /*b480*/  STL.64 [R1+0x1720], R14 ;  /* 0x0017200e01007387 */ /* 0x000fe20000100a00 */
[----:B------:R-:W2:Y:S03]  /*b490*/  LDCU UR15, c[0x0][0x3b0] ;  /* 0x00007600ff0f77ac */ /* 0x000ea60008000800 */
[----:B------:R-:W-:Y:S01]  /*b4a0*/  STL.64 [R1+0x1768], R14 ;  /* 0x0017680e01007387 */ /* 0x000fe20000100a00 */
[----:B------:R-:W3:Y:S03]  /*b4b0*/  LDCU UR17, c[0x0][0x3b0] ;  /* 0x00007600ff1177ac */ /* 0x000ee60008000800 */
[----:B------:R-:W-:Y:S01]  /*b4c0*/  STL.64 [R1+0x17b8], R14 ;  /* 0x0017b80e01007387 */ /* 0x000fe20000100a00 */
[----:B------:R-:W4:Y:S03]  /*b4d0*/  LDCU UR21, c[0x0][0x3b0] ;  /* 0x00007600ff1577ac */ /* 0x000f260008000800 */
[----:B------:R-:W-:Y:S01]  /*b4e0*/  STL.64 [R1+0x17f8], R14 ;  /* 0x0017f80e01007387 */ /* 0x000fe20000100a00 */
[----:B------:R-:W0:Y:S03]  /*b4f0*/  LDCU UR23, c[0x0][0x3b0] ;  /* 0x00007600ff1777ac */ /* 0x000e260008000800 */
[----:B-----5:R-:W-:Y:S01]  /*b500*/  STL.64 [R1+0x1718], R10 ;  /* 0x0017180a01007387 */ /* 0x020fe20000100a00 */
[----:B------:R-:W0:Y:S03]  /*b510*/  LDCU UR25, c[0x0][0x3b0] ;  /* 0x00007600ff1977ac */ /* 0x000e260008000800 */
[----:B------:R-:W-:Y:S01]  /*b520*/  STL.64 [R1+0x1730], R10 ;  /* 0x0017300a01007387 */ /* 0x000fe20000100a00 */
[----:B------:R-:W0:Y:S03]  /*b530*/  LDCU UR27, c[0x0][0x3b0] ;  /* 0x00007600ff1b77ac */ /* 0x000e260008000800 */
[----:B------:R0:W-:Y:S01]  /*b540*/  STL.64 [R1+0x1770], R10 ;  /* 0x0017700a01007387 */ /* 0x0001e20000100a00 */
[----:B------:R-:W0:Y:S03]  /*b550*/  LDCU UR29, c[0x0][0x3b0] ;  /* 0x00007600ff1d77ac */ /* 0x000e260008000800 */
[----:B------:R-:W-:Y:S01]  /*b560*/  STL.64 [R1+0x1710], R90 ;  /* 0x0017105a01007387 */ /* 0x000fe20000100a00 */
[----:B------:R-:W0:Y:S03]  /*b570*/  LDCU UR31, c[0x0][0x3b0] ;  /* 0x00007600ff1f77ac */ /* 0x000e260008000800 */
[----:B------:R-:W-:Y:S01]  /*b580*/  STL.64 [R1+0x1708], R86 ;  /* 0x0017085601007387 */ /* 0x000fe20000100a00 */
[----:B------:R-:W1:Y:S03]  /*b590*/  LDCU UR33, c[0x0][0x3b0] ;  /* 0x00007600ff2177ac */ /* 0x000e660008000800 */
[----:B------:R-:W-:Y:S01]  /*b5a0*/  STL.64 [R1+0x1738], R86 ;  /* 0x0017385601007387 */ /* 0x000fe20000100a00 */
[----:B------:R-:W1:Y:S01]  /*b5b0*/  LDCU UR14, c[0x0][0x3b0] ;  /* 0x00007600ff0e77ac */ /* 0x000e620008000800 */
[----:B------:R-:W-:Y:S02]  /*b5c0*/  STTM.x64 tmem[UR10+0x40], RZ ;  /* 0x000040ff000079ed */ /* 0x000fe4000834000a */
[----:B------:R-:W-:Y:S01]  /*b5d0*/  STL [R1+0x17d8], R86 ;  /* 0x0017d85601007387 */ /* 0x000fe20000100800 */
[----:B------:R-:W-:-:S04]  /*b5e0*/  @!UP1 UIADD3 UR12, UPT, UPT, -UR4, 0x100000, URZ ;  /* 0x00100000040c9890 */ /* 0x000fc8000fffe1ff */
[----:B------:R-:W-:Y:S02]  /*b5f0*/  @!UP1 USHF.L.U32 UR13, UR12, 0xb, URZ ;  /* 0x0000000b0c0d9899 */ /* 0x000fe400080006ff */
[----:B------:R-:W-:Y:S01]  /*b600*/  @!UP1 USHF.L.U32 UR12, UR12, 0x1, URZ ;  /* 0x000000010c0c9899 */ /* 0x000fe200080006ff */
[----:B0-----:R-:W0:Y:S01]  /*b610*/  LDC R11, c[0x0][0x3a0] ;  /* 0x0000e800ff0b7b82 */ /* 0x001e220000000800 */
[----:B------:R-:W0:Y:S01]  /*b620*/  LDCU UR35, c[0x0][0x3b0] ;  /* 0x00007600ff2377ac */ /* 0x000e220008000800 */
[----:B------:R-:W-:Y:S01]  /*b630*/  STL.64 [R1+0x1700], R88 ;  /* 0x0017005801007387 */ /* 0x000fe20000100a00 */
[----:B------:R-:W0:Y:S03]  /*b640*/  LDCU UR37, c[0x0][0x3b0] ;  /* 0x00007600ff2577ac */ /* 0x000e260008000800 */
[----:B------:R-:W-:Y:S01]  /*b650*/  STL [R1+0x1750], R88 ;  /* 0x0017505801007387 */ /* 0x000fe20000100800 */
[----:B------:R-:W0:Y:S03]  /*b660*/  LDCU UR39, c[0x0][0x3b0] ;  /* 0x00007600ff2777ac */ /* 0x000e260008000800 */
[----:B------:R-:W-:Y:S01]  /*b670*/  STL [R1+0x1778], R88 ;  /* 0x0017785801007387 */ /* 0x000fe20000100800 */
[----:B------:R-:W0:Y:S03]  /*b680*/  LDCU UR41, c[0x0][0x3b0] ;  /* 0x00007600ff2977ac */ /* 0x000e260008000800 */
[----:B------:R-:W-:Y:S01]  /*b690*/  STL.64 [R1+0x16f8], R82 ;  /* 0x0016f85201007387 */ /* 0x000fe20000100a00 */
        /* <DEDUP_REMOVED lines=73> */
[----:B------:R-:W-:Y:S04]  /*bb30*/  STL.64 [R1+0x1650], R40 ;  /* 0x0016502801007387 */ /* 0x000fe80000100a00 */
[----:B------:R-:W-:Y:S04]  /*bb40*/  STL.64 [R1+0x1648], R6 ;  /* 0x0016480601007387 */ /* 0x000fe80000100a00 */
[----:B------:R-:W-:Y:S04]  /*bb50*/  STL [R1+0x152c], R8 ;  /* 0x00152c0801007387 */ /* 0x000fe80000100800 */
[----:B------:R-:W-:Y:S04]  /*bb60*/  STL [R1+0x1528], R17 ;  /* 0x0015281101007387 */ /* 0x000fe80000100800 */
[----:B------:R-:W-:Y:S04]  /*bb70*/  STL [R1+0x1524], R16 ;  /* 0x0015241001007387 */ /* 0x000fe80000100800 */
[----:B------:R-:W-:Y:S04]  /*bb80*/  STL [R1+0x1520], R18 ;  /* 0x0015201201007387 */ /* 0x000fe80000100800 */
[----:B------:R-:W-:Y:S04]  /*bb90*/  STL [R1+0x151c], R21 ;  /* 0x00151c1501007387 */ /* 0x000fe80000100800 */
[----:B------:R-:W-:Y:S04]  /*bba0*/  STL [R1+0x1518], R20 ;  /* 0x0015181401007387 */ /* 0x000fe80000100800 */
[----:B------:R-:W-:Y:S04]  /*bbb0*/  STL [R1+0x1514], R19 ;  /* 0x0015141301007387 */ /* 0x000fe80000100800 */
[----:B------:R-:W-:Y:S04]  /*bbc0*/  STL [R1+0x1510], R0 ;  /* 0x0015100001007387 */ /* 0x000fe80000100800 */
[----:B------:R-:W-:Y:S01]  /*bbd0*/  STL [R1+0x150c], R9 ;  /* 0x00150c0901007387 */ /* 0x000fe20000100800 */
[----:B------:R-:W-:Y:S03]  /*bbe0*/  STTM.x64 tmem[UR10+0x80], RZ ;  /* 0x000080ff000079ed */ /* 0x000fe6000834000a */
[----:B------:R-:W-:Y:S01]  /*bbf0*/  STL [R1+0x1470], R23 ;  /* 0x0014701701007387 */ /* 0x000fe20000100800 */
[----:B------:R-:W-:Y:S03]  /*bc00*/  STTM.x64 tmem[UR10+0xc0], RZ ;  /* 0x0000c0ff000079ed */ /* 0x000fe6000834000a */
[----:B------:R-:W-:Y:S01]  /*bc10*/  STL [R1+0x15dc], R23 ;  /* 0x0015dc1701007387 */ /* 0x000fe20000100800 */
[----:B------:R-:W0:Y:S03]  /*bc20*/  FENCE.VIEW.ASYNC.T ;  /* 0x00000000000073c6 */ /* 0x000e260000000200 */
[----:B------:R-:W-:Y:S01]  /*bc30*/  STL [R1+0x146c], R22 ;  /* 0x00146c1601007387 */ /* 0x000fe20000100800 */
[----:B0-----:R-:W-:Y:S06]  /*bc40*/  BAR.SYNC.DEFER_BLOCKING 0x0 ;  /* 0x0000000000007b1d */ /* 0x001fec0000010000 */
[----:B------:R-:W-:Y:S04]  /*bc50*/  STL [R1+0x15d8], R22 ;  /* 0x0015d81601007387 */ /* 0x000fe80000100800 */
[----:B------:R-:W-:Y:S04]  /*bc60*/  STL [R1+0x1468], R24 ;  /* 0x0014681801007387 */ /* 0x000fe80000100800 */
[----:B------:R-:W-:Y:S04]  /*bc70*/  STL [R1+0x15d4], R24 ;  /* 0x0015d41801007387 */ /* 0x000fe80000100800 */
[----:B------:R-:W-:Y:S04]  /*bc80*/  STL [R1+0x1464], R25 ;  /* 0x0014641901007387 */ /* 0x000fe80000100800 */
[----:B------:R0:W-:Y:S04]  /*bc90*/  STL [R1+0x15d0], R25 ;  /* 0x0015d01901007387 */ /* 0x0001e80000100800 */
[----:B------:R-:W0:Y:S02]  /*bca0*/  FENCE.VIEW.ASYNC.S ;  /* 0x00000000000073c6 */ /* 0x000e240000000000 */
[----:B0-----:R0:W1:Y:S02]  /*bcb0*/  @!UP2 SYNCS.EXCH.64 URZ, [UR6], UR12 ;  /* 0x0000000c06ffa5b2 */ /* 0x0010640008000100 */
[----:B------:R-:W-:Y:S04]  /*bcc0*/  STL [R1+0x1460], R27 ;  /* 0x0014601b01007387 */ /* 0x000fe80000100800 */
[----:B------:R-:W-:Y:S01]  /*bcd0*/  STL [R1+0x15cc], R27 ;  /* 0x0015cc1b01007387 */ /* 0x000fe20000100800 */
[----:B------:R-:W-:-:S03]  /*bce0*/  LEA.HI.X.SX32 R25, R37, R3, 0x1, P1 ;  /* 0x0000000325197211 */ /* 0x000fc600008f0eff */
[----:B------:R-:W-:Y:S01]  /*bcf0*/  STL [R1+0x145c], R26 ;  /* 0x00145c1a01007387 */ /* 0x000fe20000100800 */
[----:B------:R-:W-:Y:S01]  /*bd00*/  PRMT R66, RZ, 0x7610, R66 ;  /* 0x00007610ff427816 */ /* 0x000fe20000000042 */
[----:B0-----:R-:W0:Y:S02]  /*bd10*/  LDCU UR13, c[0x0][0x3b0] ;  /* 0x00007600ff0d77ac */ /* 0x001e240008000800 */
[----:B------:R-:W-:Y:S01]  /*bd20*/  STL [R1+0x15c8], R26 ;  /* 0x0015c81a01007387 */ /* 0x000fe20000100800 */
[----:B------:R-:W-:Y:S01]  /*bd30*/  PRMT R83, RZ, 0x7610, R83 ;  /* 0x00007610ff537816 */ /* 0x000fe20000000053 */
[----:B------:R-:W0:Y:S01]  /*bd40*/  LDC R37, c[0x0][0x3a0] ;  /* 0x0000e800ff257b82 */ /* 0x000e220000000800 */
[----:B------:R-:W-:Y:S01]  /*bd50*/  PRMT R80, RZ, 0x7610, R80 ;  /* 0x00007610ff507816 */ /* 0x000fe20000000050 */
[----:B------:R-:W-:Y:S01]  /*bd60*/  STL [R1+0x1458], R28 ;  /* 0x0014581c01007387 */ /* 0x000fe20000100800 */
[----:B------:R-:W-:Y:S01]  /*bd70*/  PRMT R14, RZ, 0x7610, R14 ;  /* 0x00007610ff0e7816 */ /* 0x000fe2000000000e */
[----:B------:R-:W0:Y:S02]  /*bd80*/  LDCU UR12, c[0x0][0x3b0] ;  /* 0x00007600ff0c77ac */ /* 0x000e240008000800 */
        /* <DEDUP_REMOVED lines=15> */
[----:B-1----:R-:W-:Y:S06]  /*be80*/  BAR.SYNC.DEFER_BLOCKING 0x0 ;  /* 0x0000000000007b1d */ /* 0x002fec0000010000 */
        /* <DEDUP_REMOVED lines=9> */
[----:B------:R-:W-:-:S03]  /*bf20*/  IADD3 R12, P1, PT, R2, R4, RZ ;  /* 0x00000004020c7210 */ /* 0x000fc60007f3e0ff */
[----:B------:R-:W-:Y:S04]  /*bf30*/  STL [R1+0x12bc], R5 ;  /* 0x0012bc0501007387 */ /* 0x000fe80000100800 */
[----:B------:R-:W-:Y:S04]  /*bf40*/  STL [R1+0x130c], R5 ;  /* 0x00130c0501007387 */ /* 0x000fe80000100800 */
[----:B------:R-:W-:Y:S04]  /*bf50*/  STL [R1+0x148c], R5 ;  /* 0x00148c0501007387 */ /* 0x000fe80000100800 */
[----:B------:R-:W-:Y:S04]  /*bf60*/  STL [R1+0x1620], R5 ;  /* 0x0016200501007387 */ /* 0x000fe80000100800 */
[----:B------:R-:W-:Y:S04]  /*bf70*/  STL [R1+0x1630], R5 ;  /* 0x0016300501007387 */ /* 0x000fe80000100800 */
[----:B------:R-:W-:Y:S04]  /*bf80*/  STL [R1+0x1638], R5 ;  /* 0x0016380501007387 */ /* 0x000fe80000100800 */
[----:B------:R-:W2:Y:S04]  /*bf90*/  LDL R67, [R1+0x20c] ;  /* 0x00020c0001437983 */ /* 0x000ea80000100800 */
[----:B------:R-:W2:Y:S01]  /*bfa0*/  LDL R89, [R1+0x210] ;  /* 0x0002100001597983 */ /* 0x000ea20000100800 */
[----:B------:R-:W-:Y:S01]  /*bfb0*/  LEA.HI.X.SX32 R13, R4, R3, 0x1, P1 ;  /* 0x00000003040d7211 */ /* 0x000fe200008f0eff */
[----:B0-----:R-:W-:-:S02]  /*bfc0*/  VIADD R37, R37, 0xffffffd7 ;  /* 0xffffffd725257836 */ /* 0x001fc40000000000 */
[----:B------:R-:W-:Y:S03]  /*bfd0*/  STL [R1+0xdc4], R25 ;  /* 0x000dc41901007387 */ /* 0x000fe60000100800 */
[----:B------:R-:W-:Y:S01]  /*bfe0*/  ISETP.GE.U32.AND P1, PT, R37, 0x7fffff58, PT ;  /* 0x7fffff582500780c */ /* 0x000fe20003f26070 */
[----:B------:R-:W-:Y:S04]  /*bff0*/  STL [R1+0x1d8], R12 ;  /* 0x0001d80c01007387 */ /* 0x000fe80000100800 */
[----:B------:R-:W2:Y:S04]  /*c000*/  LDL R86, [R1+0x24c] ;  /* 0x00024c0001567983 */ /* 0x000ea80000100800 */
[----:B------:R-:W2:Y:S04]  /*c010*/  LDL R87, [R1+0x250] ;  /* 0x0002500001577983 */ /* 0x000ea80000100800 */
[----:B------:R-:W3:Y:S04]  /*c020*/  @!P4 LDG.E.U8 R66, desc[UR18][R2.64] ;  /* 0x000000120242c981 */ /* 0x000ee8000c1e1100 */
[----:B------:R-:W4:Y:S04]  /*c030*/  LDL R81, [R1+0xaac] ;  /* 0x000aac0001517983 */ /* 0x000f280000100800 */
[----:B------:R-:W4:Y:S04]  /*c040*/  LDL R15, [R1+0xab0] ;  /* 0x000ab000010f7983 */ /* 0x000f280000100800 */
[----:B------:R-:W4:Y:S04]  /*c050*/  LDL R90, [R1+0xaec] ;  /* 0x000aec00015a7983 */ /* 0x000f280000100800 */
[----:B------:R-:W4:Y:S01]  /*c060*/  LDL R91, [R1+0xaf0] ;  /* 0x000af000015b7983 */ /* 0x000f220000100800 */
[----:B------:R-:W-:Y:S01]  /*c070*/  PRMT R71, RZ, 0x7610, R71 ;  /* 0x00007610ff477816 */ /* 0x000fe20000000047 */
[----:B------:R-:W-:-:S02]  /*c080*/  VIADD R37, R11, 0xffffffcf ;  /* 0xffffffcf0b257836 */ /* 0x000fc40000000000 */
[----:B------:R-:W-:Y:S04]  /*c090*/  STL [R1+0x1d4], R13 ;  /* 0x0001d40d01007387 */ /* 0x000fe80000100800 */
[----:B------:R-:W4:Y:S04]  /*c0a0*/  LDL R82, [R1+0xb2c] ;  /* 0x000b2c0001527983 */ /* 0x000f280000100800 */
[----:B------:R-:W4:Y:S01]  /*c0b0*/  LDL R88, [R1+0xb30] ;  /* 0x000b300001587983 */ /* 0x000f220000100800 */
[----:B--2---:R-:W-:-:S04]  /*c0c0*/  @!P5 LOP3.LUT R87, R87, R86, RZ, 0x3c, !PT ;  /* 0x000000565757d212 */ /* 0x004fc800078e3cff */
[C---:B------:R-:W-:Y:S01]  /*c0d0*/  @!P5 LOP3.LUT R86, R87.reuse, R86, RZ, 0x3c, !PT ;  /* 0x000000565756d212 */ /* 0x040fe200078e3cff */
[----:B---3--:R0:W-:Y:S03]  /*c0e0*/  STL [R1+0x658], R66 ;  /* 0x0006584201007387 */ /* 0x0081e60000100800 */
[----:B------:R-:W-:-:S05]  /*c0f0*/  @!P5 LOP3.LUT R87, R87, R86, RZ, 0x3c, !PT ;  /* 0x000000565757d212 */ /* 0x000fca00078e3cff */
[----:B------:R-:W2:Y:S01]  /*c100*/  @!P5 LDG.E.U8 R80, desc[UR18][R86.64] ;  /* 0x000000125650d981 */ /* 0x000ea2000c1e1100 */
[----:B0-----:R-:W-:-:S05]  /*c110*/  @!P6 IMAD.MOV.U32 R66, RZ, RZ, R89 ;  /* 0x000000ffff42e224 */ /* 0x001fca00078e0059 */
[----:B------:R-:W3:Y:S04]  /*c120*/  @!P6 LDG.E.U8 R83, desc[UR18][R66.64] ;  /* 0x000000124253e981 */ /* 0x000ee8000c1e1100 */
[----:B------:R-:W2:Y:S01]  /*c130*/  LDL.LU.64 R66, [R1+0x1808] ;  /* 0x0018080001427983 */ /* 0x000ea20000300a00 */
[----:B------:R-:W-:-:S03]  /*c140*/  PRMT R70, RZ, 0x7610, R70 ;  /* 0x00007610ff467816 */ /* 0x000fc60000000046 */
[----:B---3--:R0:W-:Y:S04]  /*c150*/  STL [R1+0x654], R83 ;  /* 0x0006545301007387 */ /* 0x0081e80000100800 */
[----:B------:R-:W3:Y:S04]  /*c160*/  LDL R89, [R1+0xb70] ;  /* 0x000b700001597983 */ /* 0x000ee80000100800 */
[----:B------:R-:W3:Y:S04]  /*c170*/  LDL R86, [R1+0xbac] ;  /* 0x000bac0001567983 */ /* 0x000ee80000100800 */
[----:B0-----:R-:W3:Y:S04]  /*c180*/  LDL R83, [R1+0xb6c] ;  /* 0x000b6c0001537983 */ /* 0x001ee80000100800 */
[----:B------:R-:W3:Y:S04]  /*c190*/  LDL R87, [R1+0xbb0] ;  /* 0x000bb00001577983 */ /* 0x000ee80000100800 */
[----:B--2---:R4:W-:Y:S02]  /*c1a0*/  STL [R1+0x650], R80 ;  /* 0x0006505001007387 */ /* 0x0049e40000100800 */
[----:B----4-:R-:W-:-:S05]  /*c1b0*/  @!P0 IMAD.MOV.U32 R80, RZ, RZ, R15 ;  /* 0x000000ffff508224 */ /* 0x010fca00078e000f */
[----:B------:R0:W2:Y:S02]  /*c1c0*/  @!P0 LDG.E.U8 R14, desc[UR18][R80.64] ;  /* 0x00000012500e8981 */ /* 0x0000a4000c1e1100 */
[----:B0-----:R-:W-:Y:S02]  /*c1d0*/  @!P3 IMAD.MOV.U32 R80, RZ, RZ, R91 ;  /* 0x000000ffff50b224 */ /* 0x001fe400078e005b */
[----:B------:R-:W-:-:S05]  /*c1e0*/  @!P3 IMAD.MOV.U32 R81, RZ, RZ, R90 ;  /* 0x000000ffff51b224 */ /* 0x000fca00078e005a */
[----:B------:R0:W4:Y:S02]  /*c1f0*/  @!P3 LDG.E.U8 R71, desc[UR18][R80.64] ;  /* 0x000000125047b981 */ /* 0x000124000c1e1100 */
[----:B0-----:R-:W-:Y:S02]  /*c200*/  @!P1 IMAD.MOV.U32 R80, RZ, RZ, R88 ;  /* 0x000000ffff509224 */ /* 0x001fe400078e0058 */
[----:B------:R-:W-:-:S05]  /*c210*/  @!P1 IMAD.MOV.U32 R81, RZ, RZ, R82 ;  /* 0x000000ffff519224 */ /* 0x000fca00078e0052 */
[----:B------:R-:W3:Y:S01]  /*c220*/  @!P1 LDG.E.U8 R70, desc[UR18][R80.64] ;  /* 0x0000001250469981 */ /* 0x000ee2000c1e1100 */
[----:B------:R-:W-:Y:S02]  /*c230*/  ISETP.GE.U32.AND P4, PT, R37, 0x7fffff50, PT ;  /* 0x7fffff502500780c */ /* 0x000fe40003f86070 */
[----:B------:R-:W-:Y:S01]  /*c240*/  PRMT R67, RZ, 0x7610, R67 ;  /* 0x00007610ff437816 */ /* 0x000fe20000000043 */
[----:B--2---:R0:W-:Y:S04]  /*c250*/  STL [R1+0x648], R14 ;  /* 0x0006480e01007387 */ /* 0x0041e80000100800 */
[----:B------:R-:W2:Y:S04]  /*c260*/  LDL R15, [R1+0xbf0] ;  /* 0x000bf000010f7983 */ /* 0x000ea80000100800 */
[----:B------:R-:W2:Y:S04]  /*c270*/  LDL R90, [R1+0xc2c] ;  /* 0x000c2c00015a7983 */ /* 0x000ea80000100800 */
[----:B0-----:R-:W2:Y:S04]  /*c280*/  LDL R14, [R1+0xbec] ;  /* 0x000bec00010e7983 */ /* 0x001ea80000100800 */
[----:B------:R-:W2:Y:S04]  /*c290*/  LDL R91, [R1+0xc30] ;  /* 0x000c3000015b7983 */ /* 0x000ea80000100800 */
[----:B------:R-:W2:Y:S04]  /*c2a0*/  LDL R81, [R1+0xc6c] ;  /* 0x000c6c0001517983 */ /* 0x000ea80000100800 */
[----:B------:R-:W2:Y:S04]  /*c2b0*/  LDL R88, [R1+0xc70] ;  /* 0x000c700001587983 */ /* 0x000ea80000100800 */
[----:B---3--:R0:W-:Y:S04]  /*c2c0*/  STL [R1+0x638], R70 ;  /* 0x0006384601007387 */ /* 0x0081e80000100800 */
[----:B----4-:R1:W-:Y:S01]  /*c2d0*/  STL [R1+0x640], R71 ;  /* 0x0006404701007387 */ /* 0x0103e20000100800 */
[----:B0-----:R-:W-:-:S02]  /*c2e0*/  @!P4 IMAD.MOV.U32 R70, RZ, RZ, R89 ;  /* 0x000000ffff46c224 */ /* 0x001fc400078e0059 */
[----:B-1----:R-:W-:-:S05]  /*c2f0*/  @!P4 IMAD.MOV.U32 R71, RZ, RZ, R83 ;  /* 0x000000ffff47c224 */ /* 0x002fca00078e0053 */
[----:B------:R0:W3:Y:S01]  /*c300*/  @!P4 LDG.E.U8 R67, desc[UR18][R70.64] ;  /* 0x000000124643c981 */ /* 0x0000e2000c1e1100 */
[----:B------:R-:W-:-:S05]  /*c310*/  VIADD R37, R11, 0xffffffc7 ;  /* 0xffffffc70b257836 */ /* 0x000fca0000000000 */
[----:B------:R-:W-:Y:S01]  /*c320*/  ISETP.GE.U32.AND P6, PT, R37, 0x7fffff48, PT ;  /* 0x7fffff482500780c */ /* 0x000fe20003fc6070 */
[----:B------:R-:W-:-:S05]  /*c330*/  VIADD R37, R11, 0xffffffbf ;  /* 0xffffffbf0b257836 */ /* 0x000fca0000000000 */
[----:B------:R-:W-:Y:S02]  /*c340*/  ISETP.GE.U32.AND P5, PT, R37, 0x7fffff40, PT ;  /* 0x7fffff402500780c */ /* 0x000fe40003fa6070 */
[----:B------:R-:W-:Y:S02]  /*c350*/  PRMT R69, RZ, 0x7610, R69 ;  /* 0x00007610ff457816 */ /* 0x000fe40000000045 */
[----:B------:R-:W-:-:S03]  /*c360*/  PRMT R68, RZ, 0x7610, R68 ;  /* 0x00007610ff447816 */ /* 0x000fc60000000044 */
[----:B0-----:R-:W-:Y:S02]  /*c370*/  @!P6 IMAD.MOV.U32 R70, RZ, RZ, R87 ;  /* 0x000000ffff46e224 */ /* 0x001fe400078e0057 */
[----:B------:R-:W-:-:S05]  /*c380*/  @!P6 IMAD.MOV.U32 R71, RZ, RZ, R86 ;  /* 0x000000ffff47e224 */ /* 0x000fca00078e0056 */
[----:B------:R-:W4:Y:S01]  /*c390*/  @!P6 LDG.E.U8 R69, desc[UR18][R70.64] ;  /* 0x000000124645e981 */ /* 0x000f22000c1e1100 */
[----:B--2---:R-:W-:-:S04]  /*c3a0*/  @!P5 LOP3.LUT R15, R15, R14, RZ, 0x3c, !PT ;  /* 0x0000000e0f0fd212 */ /* 0x004fc800078e3cff */
[----:B------:R-:W-:-:S04]  /*c3b0*/  @!P5 LOP3.LUT R14, R15, R14, RZ, 0x3c, !PT ;  /* 0x0000000e0f0ed212 */ /* 0x000fc800078e3cff */
[----:B------:R-:W-:-:S05]  /*c3c0*/  @!P5 LOP3.LUT R15, R15, R14, RZ, 0x3c, !PT ;  /* 0x0000000e0f0fd212 */ /* 0x000fca00078e3cff */
[----:B------:R-:W2:Y:S04]  /*c3d0*/  @!P5 LDG.E.U8 R68, desc[UR18][R14.64] ;  /* 0x000000120e44d981 */ /* 0x000ea8000c1e1100 */
[----:B---3--:R0:W-:Y:S04]  /*c3e0*/  STL [R1+0x634], R67 ;  /* 0x0006344301007387 */ /* 0x0081e80000100800 */
[----:B------:R-:W3:Y:S04]  /*c3f0*/  LDL R82, [R1+0xcb0] ;  /* 0x000cb00001527983 */ /* 0x000ee80000100800 */
[----:B------:R-:W3:Y:S04]  /*c400*/  LDL R86, [R1+0xcec] ;  /* 0x000cec0001567983 */ /* 0x000ee80000100800 */
[----:B0-----:R-:W3:Y:S04]  /*c410*/  LDL R67, [R1+0xcac] ;  /* 0x000cac0001437983 */ /* 0x001ee80000100800 */
[----:B------:R-:W3:Y:S04]  /*c420*/  LDL R87, [R1+0xcf0] ;  /* 0x000cf00001577983 */ /* 0x000ee80000100800 */
[----:B------:R-:W3:Y:S04]  /*c430*/  LDL.LU.64 R70, [R1+0x1800] ;  /* 0x0018000001467983 */ /* 0x000ee80000300a00 */
[----:B------:R-:W3:Y:S01]  /*c440*/  LDL.LU.64 R14, [R1+0x17f8] ;  /* 0x0017f800010e7983 */ /* 0x000ee20000300a00 */
[----:B------:R-:W-:Y:S01]  /*c450*/  VIADD R37, R11, 0xffffffb7 ;  /* 0xffffffb70b257836 */ /* 0x000fe20000000000 */
[----:B------:R-:W-:-:S02]  /*c460*/  PRMT R66, RZ, 0x7610, R66 ;  /* 0x00007610ff427816 */ /* 0x000fc40000000042 */
[----:B------:R-:W3:Y:S02]  /*c470*/  LDL R83, [R1+0xd24] ;  /* 0x000d240001537983 */ /* 0x000ee40000100800 */
[----:B------:R-:W-:Y:S01]  /*c480*/  ISETP.GE.U32.AND P0, PT, R37, 0x7fffff38, PT ;  /* 0x7fffff382500780c */ /* 0x000fe20003f06070 */
[----:B------:R-:W-:Y:S01]  /*c490*/  VIADD R37, R11, 0xffffffaf ;  /* 0xffffffaf0b257836 */ /* 0x000fe20000000000 */
[----:B------:R-:W3:Y:S04]  /*c4a0*/  LDL R89, [R1+0xd28] ;  /* 0x000d280001597983 */ /* 0x000ee80000100800 */
[----:B------:R-:W-:-:S13]  /*c4b0*/  ISETP.GE.U32.AND P3, PT, R37, 0x7fffff30, PT ;  /* 0x7fffff302500780c */ /* 0x000fda0003f66070 */
[----:B------:R-:W-:Y:S01]  /*c4c0*/  @!P3 IMAD.MOV.U32 R80, RZ, RZ, R88 ;  /* 0x000000ffff50b224 */ /* 0x000fe200078e0058 */
[----:B--2---:R0:W-:Y:S04]  /*c4d0*/  STL [R1+0x614], R68 ;  /* 0x0006144401007387 */ /* 0x0041e80000100800 */
[----:B----4-:R1:W-:Y:S01]  /*c4e0*/  STL [R1+0x618], R69 ;  /* 0x0006184501007387 */ /* 0x0103e20000100800 */
[----:B0-----:R-:W-:Y:S01]  /*c4f0*/  @!P0 IMAD.MOV.U32 R68, RZ, RZ, R91 ;  /* 0x000000ffff448224 */ /* 0x001fe200078e005b */
[----:B---3--:R-:W-:Y:S01]  /*c500*/  PRMT R15, RZ, 0x7610, R15 ;  /* 0x00007610ff0f7816 */ /* 0x008fe2000000000f */
[----:B-1----:R-:W-:Y:S01]  /*c510*/  @!P0 IMAD.MOV.U32 R69, RZ, RZ, R90 ;  /* 0x000000ffff458224 */ /* 0x002fe200078e005a */
[----:B------:R-:W2:Y:S04]  /*c520*/  LDL R91, [R1+0xd60] ;  /* 0x000d6000015b7983 */ /* 0x000ea80000100800 */
[----:B------:R-:W3:Y:S04]  /*c530*/  @!P3 LDG.E.U8 R15, desc[UR18][R80.64] ;  /* 0x00000012500fb981 */ /* 0x000ee8000c1e1100 */
[----:B------:R-:W4:Y:S01]  /*c540*/  @!P0 LDG.E.U8 R66, desc[UR18][R68.64] ;  /* 0x0000001244428981 */ /* 0x000f22000c1e1100 */
[----:B------:R-:W-:-:S03]  /*c550*/  VIADD R37, R11, 0xffffffa7 ;  /* 0xffffffa70b257836 */ /* 0x000fc60000000000 */
[----:B------:R-:W2:Y:S02]  /*c560*/  LDL R90, [R1+0xd5c] ;  /* 0x000d5c00015a7983 */ /* 0x000ea40000100800 */
[----:B------:R-:W-:Y:S02]  /*c570*/  ISETP.GE.U32.AND P1, PT, R37, 0x7fffff28, PT ;  /* 0x7fffff282500780c */ /* 0x000fe40003f26070 */
[----:B------:R-:W2:Y:S04]  /*c580*/  LDL.LU.64 R68, [R1+0x17f0] ;  /* 0x0017f00001447983 */ /* 0x000ea80000300a00 */
[----:B------:R-:W2:Y:S01]  /*c590*/  LDL.LU.64 R80, [R1+0x17e8] ;  /* 0x0017e80001507983 */ /* 0x000ea20000300a00 */
[----:B------:R-:W-:-:S03]  /*c5a0*/  PRMT R31, RZ, 0x7610, R31 ;  /* 0x00007610ff1f7816 */ /* 0x000fc6000000001f */
[----:B------:R-:W2:Y:S01]  /*c5b0*/  LDL R88, [R1+0xd94] ;  /* 0x000d940001587983 */ /* 0x000ea20000100800 */
[----:B------:R-:W-:-:S03]  /*c5c0*/  VIADD R37, R11, 0xffffff9f ;  /* 0xffffff9f0b257836 */ /* 0x000fc60000000000 */
[----:B---3--:R0:W-:Y:S04]  /*c5d0*/  STL [R1+0x600], R15 ;  /* 0x0006000f01007387 */ /* 0x0081e80000100800 */
[----:B0-----:R-:W3:Y:S04]  /*c5e0*/  LDL R15, [R1+0xd98] ;  /* 0x000d9800010f7983 */ /* 0x001ee80000100800 */
[----:B----4-:R0:W-:Y:S02]  /*c5f0*/  STL [R1+0x608], R66 ;  /* 0x0006084201007387 */ /* 0x0101e40000100800 */
[----:B0-----:R-:W-:-:S05]  /*c600*/  @!P1 IMAD.MOV.U32 R66, RZ, RZ, R82 ;  /* 0x000000ffff429224 */ /* 0x001fca00078e0052 */
[----:B------:R0:W4:Y:S04]  /*c610*/  @!P1 LDG.E.U8 R31, desc[UR18][R66.64] ;  /* 0x00000012421f9981 */ /* 0x000128000c1e1100 */
[----:B------:R-:W0:Y:S01]  /*c620*/  LDL.LU.64 R66, [R1+0x17e0] ;  /* 0x0017e00001427983 */ /* 0x000e220000300a00 */
[----:B------:R-:W-:Y:S01]  /*c630*/  ISETP.GE.U32.AND P4, PT, R37, 0x7fffff20, PT ;  /* 0x7fffff202500780c */ /* 0x000fe20003f86070 */
[----:B------:R-:W-:-:S05]  /*c640*/  VIADD R37, R11, 0xffffff97 ;  /* 0xffffff970b257836 */ /* 0x000fca0000000000 */
[----:B------:R-:W-:Y:S01]  /*c650*/  ISETP.GE.U32.AND P6, PT, R37, 0x7fffff18, PT ;  /* 0x7fffff182500780c */ /* 0x000fe20003fc6070 */
[----:B------:R-:W-:-:S05]  /*c660*/  VIADD R37, R11, 0xffffff8f ;  /* 0xffffff8f0b257836 */ /* 0x000fca0000000000 */
[----:B------:R-:W-:Y:S02]  /*c670*/  ISETP.GE.U32.AND P5, PT, R37, 0x7fffff10, PT ;  /* 0x7fffff102500780c */ /* 0x000fe40003fa6070 */
[----:B------:R-:W-:-:S04]  /*c680*/  @!P4 LOP3.LUT R87, R87, R86, RZ, 0x3c, !PT ;  /* 0x000000565757c212 */ /* 0x000fc800078e3cff */
[----:B------:R-:W-:Y:S02]  /*c690*/  @!P4 LOP3.LUT R86, R87, R86, RZ, 0x3c, !PT ;  /* 0x000000565756c212 */ /* 0x000fe400078e3cff */
[----:B--2---:R-:W-:-:S05]  /*c6a0*/  PRMT R81, RZ, 0x7610, R81 ;  /* 0x00007610ff517816 */ /* 0x004fca0000000051 */
[----:B------:R-:W-:Y:S02]  /*c6b0*/  @!P5 LOP3.LUT R91, R91, R90, RZ, 0x3c, !PT ;  /* 0x0000005a5b5bd212 */ /* 0x000fe400078e3cff */
[----:B------:R-:W-:Y:S02]  /*c6c0*/  @!P4 LOP3.LUT R87, R87, R86, RZ, 0x3c, !PT ;  /* 0x000000565757c212 */ /* 0x000fe400078e3cff */
[C---:B------:R-:W-:Y:S01]  /*c6d0*/  @!P5 LOP3.LUT R90, R91.reuse, R90, RZ, 0x3c, !PT ;  /* 0x0000005a5b5ad212 */ /* 0x040fe200078e3cff */
[----:B------:R-:W-:Y:S02]  /*c6e0*/  @!P6 IMAD.MOV.U32 R82, RZ, RZ, R89 ;  /* 0x000000ffff52e224 */ /* 0x000fe400078e0059 */
[----:B------:R-:W2:Y:S01]  /*c6f0*/  @!P4 LDG.E.U8 R81, desc[UR18][R86.64] ;  /* 0x000000125651c981 */ /* 0x000ea2000c1e1100 */
[----:B------:R-:W-:Y:S02]  /*c700*/  @!P5 LOP3.LUT R91, R91, R90, RZ, 0x3c, !PT ;  /* 0x0000005a5b5bd212 */ /* 0x000fe400078e3cff */
[----:B0-----:R-:W-:-:S02]  /*c710*/  PRMT R66, RZ, 0x7610, R66 ;  /* 0x00007610ff427816 */ /* 0x001fc40000000042 */
[----:B------:R-:W-:-:S04]  /*c720*/  PRMT R67, RZ, 0x7610, R67 ;  /* 0x00007610ff437816 */ /* 0x000fc80000000043 */
[----:B------:R-:W3:Y:S04]  /*c730*/  @!P5 LDG.E.U8 R66, desc[UR18][R90.64] ;  /* 0x000000125a42d981 */ /* 0x000ee8000c1e1100 */
[----:B------:R-:W3:Y:S01]  /*c740*/  @!P6 LDG.E.U8 R67, desc[UR18][R82.64] ;  /* 0x000000125243e981 */ /* 0x000ee2000c1e1100 */
[----:B------:R-:W-:-:S05]  /*c750*/  VIADD R37, R11, 0xffffff87 ;  /* 0xffffff870b257836 */ /* 0x000fca0000000000 */
[----:B------:R-:W-:Y:S01]  /*c760*/  ISETP.GE.U32.AND P0, PT, R37, 0x7fffff08, PT ;  /* 0x7fffff082500780c */ /* 0x000fe20003f06070 */
[----:B----4-:R-:W-:Y:S04]  /*c770*/  STL [R1+0x1530], R31 ;  /* 0x0015301f01007387 */ /* 0x010fe80000100800 */
[----:B------:R-:W4:Y:S01]  /*c780*/  LDL.LU R86, [R1+0x17d8] ;  /* 0x0017d80001567983 */ /* 0x000f220000300800 */
[----:B------:R-:W-:-:S03]  /*c790*/  PRMT R14, RZ, 0x7610, R14 ;  /* 0x00007610ff0e7816 */ /* 0x000fc6000000000e */
        /* <DEDUP_REMOVED lines=8> */
[----:B------:R1:W-:Y:S01]  /*c820*/  STL [R1+0x5e0], R67 ;  /* 0x0005e04301007387 */ /* 0x0003e20000100800 */
[----:B0-----:R-:W-:-:S02]  /*c830*/  @!P0 IMAD.MOV.U32 R66, RZ, RZ, R15 ;  /* 0x000000ffff428224 */ /* 0x001fc400078e000f */
[----:B-1----:R-:W-:-:S05]  /*c840*/  @!P0 IMAD.MOV.U32 R67, RZ, RZ, R88 ;  /* 0x000000ffff438224 */ /* 0x002fca00078e0058 */
[----:B------:R-:W3:Y:S01]  /*c850*/  @!P0 LDG.E.U8 R14, desc[UR18][R66.64] ;  /* 0x00000012420e8981 */ /* 0x000ee2000c1e1100 */
[----:B------:R-:W-:-:S05]  /*c860*/  VIADD R37, R11, 0xfffffffe ;  /* 0xfffffffe0b257836 */ /* 0x000fca0000000000 */
[----:B------:R-:W-:Y:S02]  /*c870*/  ISETP.GE.U32.AND P3, PT, R37, 0x7fffff7f, PT ;  /* 0x7fffff7f2500780c */ /* 0x000fe40003f66070 */
[----:B------:R-:W-:Y:S01]  /*c880*/  PRMT R80, RZ, 0x7610, R80 ;  /* 0x00007610ff507816 */ /* 0x000fe20000000050 */
[----:B------:R-:W2:Y:S10]  /*c890*/  LDL.LU.64 R66, [R1+0x17d0] ;  /* 0x0017d00001427983 */ /* 0x000eb40000300a00 */
[----:B------:R-:W2:Y:S01]  /*c8a0*/  @!P3 LDG.E.U8 R80, desc[UR18][R12.64] ;  /* 0x000000120c50b981 */ /* 0x000ea2000c1e1100 */
[----:B------:R-:W-:-:S05]  /*c8b0*/  VIADD R37, R11, 0xfffffff6 ;  /* 0xfffffff60b257836 */ /* 0x000fca0000000000 */
[----:B------:R-:W-:Y:S01]  /*c8c0*/  ISETP.GE.U32.AND P1, PT, R37, 0x7fffff77, PT ;  /* 0x7fffff772500780c */ /* 0x000fe20003f26070 */
[----:B------:R-:W-:Y:S01]  /*c8d0*/  VIADD R37, R11, 0xffffffee ;  /* 0xffffffee0b257836 */ /* 0x000fe20000000000 */
[----:B---3--:R0:W-:Y:S04]  /*c8e0*/  STL [R1+0x5c8], R14 ;  /* 0x0005c80e01007387 */ /* 0x0081e80000100800 */
[----:B------:R-:W3:Y:S04]  /*c8f0*/  LDL R15, [R1+0xaf8] ;  /* 0x000af800010f7983 */ /* 0x000ee80000100800 */
[----:B0-----:R-:W3:Y:S04]  /*c900*/  LDL R14, [R1+0xaf4] ;  /* 0x000af400010e7983 */ /* 0x001ee80000100800 */
[----:B------:R-:W4:Y:S01]  /*c910*/  LDL.LU.64 R12, [R1+0x17c8] ;  /* 0x0017c800010c7983 */ /* 0x000f220000300a00 */
[----:B------:R-:W-:Y:S01]  /*c920*/  ISETP.GE.U32.AND P4, PT, R37, 0x7fffff6f, PT ;  /* 0x7fffff6f2500780c */ /* 0x000fe20003f86070 */
[----:B------:R-:W-:Y:S01]  /*c930*/  VIADD R37, R11, 0xffffffe6 ;  /* 0xffffffe60b257836 */ /* 0x000fe20000000000 */
[----:B------:R-:W-:Y:S01]  /*c940*/  PRMT R69, RZ, 0x7610, R69 ;  /* 0x00007610ff457816 */ /* 0x000fe20000000045 */
[----:B------:R-:W4:Y:S03]  /*c950*/  LDL R83, [R1+0xb34] ;  /* 0x000b340001537983 */ /* 0x000f260000100800 */
[----:B------:R-:W-:Y:S01]  /*c960*/  ISETP.GE.U32.AND P6, PT, R37, 0x7fffff67, PT ;  /* 0x7fffff672500780c */ /* 0x000fe20003fc6070 */
[----:B------:R-:W-:Y:S01]  /*c970*/  VIADD R37, R11, 0xffffffde ;  /* 0xffffffde0b257836 */ /* 0x000fe20000000000 */
[----:B------:R-:W4:Y:S04]  /*c980*/  LDL R88, [R1+0xb38] ;  /* 0x000b380001587983 */ /* 0x000f280000100800 */
[----:B------:R-:W-:Y:S01]  /*c990*/  ISETP.GE.U32.AND P5, PT, R37, 0x7fffff5f, PT ;  /* 0x7fffff5f2500780c */ /* 0x000fe20003fa6070 */
[----:B--2---:R0:W-:Y:S06]  /*c9a0*/  STL [R1+0x5d4], R80 ;  /* 0x0005d45001007387 */ /* 0x0041ec0000100800 */
[----:B------:R-:W-:Y:S01]  /*c9b0*/  @!P6 LOP3.LUT R91, R91, R90, RZ, 0x3c, !PT ;  /* 0x0000005a5b5be212 */ /* 0x000fe200078e3cff */
[----:B0-----:R-:W-:-:S03]  /*c9c0*/  @!P1 IMAD.MOV.U32 R80, RZ, RZ, R87 ;  /* 0x000000ffff509224 */ /* 0x001fc600078e0057 */
[C---:B------:R-:W-:Y:S02]  /*c9d0*/  @!P6 LOP3.LUT R90, R91.reuse, R90, RZ, 0x3c, !PT ;  /* 0x0000005a5b5ae212 */ /* 0x040fe400078e3cff */
[----:B------:R0:W2:Y:S01]  /*c9e0*/  @!P1 LDG.E.U8 R69, desc[UR18][R80.64] ;  /* 0x0000001250459981 */ /* 0x0000a2000c1e1100 */
[----:B------:R-:W-:Y:S02]  /*c9f0*/  PRMT R66, RZ, 0x7610, R66 ;  /* 0x00007610ff427816 */ /* 0x000fe40000000042 */
[----:B------:R-:W-:Y:S02]  /*ca00*/  PRMT R67, RZ, 0x7610, R67 ;  /* 0x00007610ff437816 */ /* 0x000fe40000000043 */
[----:B------:R-:W-:Y:S01]  /*ca10*/  @!P6 LOP3.LUT R91, R91, R90, RZ, 0x3c, !PT ;  /* 0x0000005a5b5be212 */ /* 0x000fe200078e3cff */
[----:B0-----:R-:W-:-:S04]  /*ca20*/  @!P4 IMAD.MOV.U32 R80, RZ, RZ, R89 ;  /* 0x000000ffff50c224 */ /* 0x001fc800078e0059 */
[----:B------:R-:W2:Y:S01]  /*ca30*/  @!P6 LDG.E.U8 R67, desc[UR18][R90.64] ;  /* 0x000000125a43e981 */ /* 0x000ea2000c1e1100 */
[----:B------:R-:W-:Y:S01]  /*ca40*/  @!P4 IMAD.MOV.U32 R81, RZ, RZ, R82 ;  /* 0x000000ffff51c224 */ /* 0x000fe200078e0052 */
[-C--:B---3--:R-:W-:Y:S02]  /*ca50*/  @!P5 LOP3.LUT R15, R15, R14.reuse, RZ, 0x3c, !PT ;  /* 0x0000000e0f0fd212 */ /* 0x088fe400078e3cff */
[----:B----4-:R-:W-:Y:S02]  /*ca60*/  PRMT R13, RZ, 0x7610, R13 ;  /* 0x00007610ff0d7816 */ /* 0x010fe4000000000d */
[----:B------:R-:W-:-:S04]  /*ca70*/  @!P5 LOP3.LUT R14, R15, R14, RZ, 0x3c, !PT ;  /* 0x0000000e0f0ed212 */ /* 0x000fc800078e3cff */
[----:B------:R-:W-:Y:S01]  /*ca80*/  @!P5 LOP3.LUT R15, R15, R14, RZ, 0x3c, !PT ;  /* 0x0000000e0f0fd212 */ /* 0x000fe200078e3cff */
[----:B------:R-:W3:Y:S04]  /*ca90*/  @!P4 LDG.E.U8 R13, desc[UR18][R80.64] ;  /* 0x00000012500dc981 */ /* 0x000ee8000c1e1100 */
[----:B------:R-:W4:Y:S01]  /*caa0*/  @!P5 LDG.E.U8 R66, desc[UR18][R14.64] ;  /* 0x000000120e42d981 */ /* 0x000f22000c1e1100 */
[----:B------:R-:W-:-:S05]  /*cab0*/  VIADD R37, R11, 0xffffffd6 ;  /* 0xffffffd60b257836 */ /* 0x000fca0000000000 */
[----:B------:R-:W-:Y:S02]  /*cac0*/  ISETP.GE.U32.AND P0, PT, R37, 0x7fffff57, PT ;  /* 0x7fffff572500780c */ /* 0x000fe40003f06070 */
[----:B------:R-:W-:Y:S01]  /*cad0*/  PRMT R68, RZ, 0x7610, R68 ;  /* 0x00007610ff447816 */ /* 0x000fe20000000044 */
[----:B--2---:R0:W-:Y:S04]  /*cae0*/  STL [R1+0x5c4], R69 ;  /* 0x0005c44501007387 */ /* 0x0041e80000100800 */
[----:B------:R-:W2:Y:S04]  /*caf0*/  LDL R87, [R1+0xb78] ;  /* 0x000b780001577983 */ /* 0x000ea80000100800 */
[----:B0-----:R-:W2:Y:S04]  /*cb00*/  LDL R69, [R1+0xb74] ;  /* 0x000b740001457983 */ /* 0x001ea80000100800 */
[----:B------:R-:W2:Y:S04]  /*cb10*/  LDL.LU R80, [R1+0x17c0] ;  /* 0x0017c00001507983 */ /* 0x000ea80000300800 */
[----:B------:R-:W2:Y:S04]  /*cb20*/  LDL R81, [R1+0xbb4] ;  /* 0x000bb40001517983 */ /* 0x000ea80000100800 */
[----:B---3--:R0:W-:Y:S04]  /*cb30*/  STL [R1+0x5b8], R13 ;  /* 0x0005b80d01007387 */ /* 0x0081e80000100800 */
[----:B------:R-:W3:Y:S04]  /*cb40*/  LDL R90, [R1+0xbf4] ;  /* 0x000bf400015a7983 */ /* 0x000ee80000100800 */
[----:B------:R-:W2:Y:S04]  /*cb50*/  LDL R91, [R1+0xbf8] ;  /* 0x000bf800015b7983 */ /* 0x000ea80000100800 */
[----:B0-----:R-:W2:Y:S04]  /*cb60*/  LDL R13, [R1+0xbb8] ;  /* 0x000bb800010d7983 */ /* 0x001ea80000100800 */
[----:B------:R-:W2:Y:S04]  /*cb70*/  LDL.LU.64 R14, [R1+0x17b8] ;  /* 0x0017b800010e7983 */ /* 0x000ea80000300a00 */
[----:B------:R-:W3:Y:S04]  /*cb80*/  LDL R82, [R1+0xc34] ;  /* 0x000c340001527983 */ /* 0x000ee80000100800 */
[----:B------:R-:W3:Y:S04]  /*cb90*/  LDL R89, [R1+0xc38] ;  /* 0x000c380001597983 */ /* 0x000ee80000100800 */
[----:B----4-:R0:W-:Y:S04]  /*cba0*/  STL [R1+0x598], R66 ;  /* 0x0005984201007387 */ /* 0x0101e80000100800 */
[----:B------:R1:W-:Y:S01]  /*cbb0*/  STL [R1+0x5a0], R67 ;  /* 0x0005a04301007387 */ /* 0x0003e20000100800 */
[----:B0-----:R-:W-:-:S02]  /*cbc0*/  @!P0 IMAD.MOV.U32 R66, RZ, RZ, R88 ;  /* 0x000000ffff428224 */ /* 0x001fc400078e0058 */
[----:B-1----:R-:W-:-:S05]  /*cbd0*/  @!P0 IMAD.MOV.U32 R67, RZ, RZ, R83 ;  /* 0x000000ffff438224 */ /* 0x002fca00078e0053 */
[----:B------:R-:W4:Y:S04]  /*cbe0*/  @!P0 LDG.E.U8 R68, desc[UR18][R66.64] ;  /* 0x0000001242448981 */ /* 0x000f28000c1e1100 */
[----:B------:R-:W3:Y:S01]  /*cbf0*/  LDL.LU.64 R66, [R1+0x17b0] ;  /* 0x0017b00001427983 */ /* 0x000ee20000300a00 */
[----:B------:R-:W-:-:S03]  /*cc00*/  VIADD R37, R11, 0xffffffce ;  /* 0xffffffce0b257836 */ /* 0x000fc60000000000 */
[----:B------:R-:W3:Y:S02]  /*cc10*/  LDL R83, [R1+0xc74] ;  /* 0x000c740001537983 */ /* 0x000ee40000100800 */
[----:B------:R-:W-:Y:S01]  /*cc20*/  ISETP.GE.U32.AND P3, PT, R37, 0x7fffff4f, PT ;  /* 0x7fffff4f2500780c */ /* 0x000fe20003f66070 */
[----:B------:R-:W-:Y:S01]  /*cc30*/  VIADD R37, R11, 0xffffffc6 ;  /* 0xffffffc60b257836 */ /* 0x000fe20000000000 */
[----:B------:R-:W3:Y:S04]  /*cc40*/  LDL R88, [R1+0xc78] ;  /* 0x000c780001587983 */ /* 0x000ee80000100800 */
[----:B------:R-:W-:Y:S01]  /*cc50*/  ISETP.GE.U32.AND P1, PT, R37, 0x7fffff47, PT ;  /* 0x7fffff472500780c */ /* 0x000fe20003f26070 */
[----:B------:R-:W-:-:S05]  /*cc60*/  VIADD R37, R11, 0xffffffbe ;  /* 0xffffffbe0b257836 */ /* 0x000fca0000000000 */
[----:B------:R-:W-:Y:S01]  /*cc70*/  ISETP.GE.U32.AND P4, PT, R37, 0x7fffff3f, PT ;  /* 0x7fffff3f2500780c */ /* 0x000fe20003f86070 */
[----:B------:R-:W-:Y:S01]  /*cc80*/  VIADD R37, R11, 0xffffffb6 ;  /* 0xffffffb60b257836 */ /* 0x000fe20000000000 */
[----:B------:R-:W-:-:S04]  /*cc90*/  PRMT R12, RZ, 0x7610, R12 ;  /* 0x00007610ff0c7816 */ /* 0x000fc8000000000c */
[----:B------:R-:W-:Y:S02]  /*cca0*/  ISETP.GE.U32.AND P6, PT, R37, 0x7fffff37, PT ;  /* 0x7fffff372500780c */ /* 0x000fe40003fc6070 */
[----:B--2---:R-:W-:Y:S01]  /*ccb0*/  PRMT R15, RZ, 0x7610, R15 ;  /* 0x00007610ff0f7816 */ /* 0x004fe2000000000f */
[----:B----4-:R0:W-:Y:S02]  /*ccc0*/  STL [R1+0x590], R68 ;  /* 0x0005904401007387 */ /* 0x0101e40000100800 */
[----:B0-----:R-:W-:Y:S01]  /*ccd0*/  @!P3 IMAD.MOV.U32 R68, RZ, RZ, R87 ;  /* 0x000000ffff44b224 */ /* 0x001fe200078e0057 */
[----:B---3--:R-:W-:Y:S02]  /*cce0*/  PRMT R67, RZ, 0x7610, R67 ;  /* 0x00007610ff437816 */ /* 0x008fe40000000043 */
[----:B------:R-:W-:Y:S01]  /*ccf0*/  PRMT R66, RZ, 0x7610, R66 ;  /* 0x00007610ff427816 */ /* 0x000fe20000000042 */
[----:B------:R-:W-:Y:S01]  /*cd00*/  VIADD R37, R11, 0xffffffae ;  /* 0xffffffae0b257836 */ /* 0x000fe20000000000 */
[----:B------:R0:W2:Y:S04]  /*cd10*/  @!P3 LDG.E.U8 R15, desc[UR18][R68.64] ;  /* 0x00000012440fb981 */ /* 0x0000a8000c1e1100 */
[----:B------:R-:W3:Y:S01]  /*cd20*/  LDL R87, [R1+0xcb4] ;  /* 0x000cb40001577983 */ /* 0x000ee20000100800 */
[----:B0-----:R-:W-:-:S02]  /*cd30*/  @!P1 IMAD.MOV.U32 R68, RZ, RZ, R13 ;  /* 0x000000ffff449224 */ /* 0x001fc400078e000d */
[----:B------:R-:W-:-:S05]  /*cd40*/  @!P1 IMAD.MOV.U32 R69, RZ, RZ, R81 ;  /* 0x000000ffff459224 */ /* 0x000fca00078e0051 */
[----:B------:R0:W4:Y:S02]  /*cd50*/  @!P1 LDG.E.U8 R12, desc[UR18][R68.64] ;  /* 0x00000012440c9981 */ /* 0x000124000c1e1100 */
[----:B0-----:R-:W-:Y:S02]  /*cd60*/  @!P4 IMAD.MOV.U32 R68, RZ, RZ, R91 ;  /* 0x000000ffff44c224 */ /* 0x001fe400078e005b */
[----:B------:R-:W-:-:S05]  /*cd70*/  @!P4 IMAD.MOV.U32 R69, RZ, RZ, R90 ;  /* 0x000000ffff45c224 */ /* 0x000fca00078e005a */
[----:B------:R0:W3:Y:S02]  /*cd80*/  @!P4 LDG.E.U8 R67, desc[UR18][R68.64] ;  /* 0x000000124443c981 */ /* 0x0000e4000c1e1100 */
[----:B0-----:R-:W-:Y:S02]  /*cd90*/  @!P6 IMAD.MOV.U32 R68, RZ, RZ, R89 ;  /* 0x000000ffff44e224 */ /* 0x001fe400078e0059 */
[----:B------:R-:W-:-:S05]  /*cda0*/  @!P6 IMAD.MOV.U32 R69, RZ, RZ, R82 ;  /* 0x000000ffff45e224 */ /* 0x000fca00078e0052 */
[----:B------:R-:W3:Y:S01]  /*cdb0*/  @!P6 LDG.E.U8 R66, desc[UR18][R68.64] ;  /* 0x000000124442e981 */ /* 0x000ee2000c1e1100 */
[----:B------:R-:W-:Y:S02]  /*cdc0*/  ISETP.GE.U32.AND P5, PT, R37, 0x7fffff2f, PT ;  /* 0x7fffff2f2500780c */ /* 0x000fe40003fa6070 */
[----:B------:R-:W-:Y:S01]  /*cdd0*/  PRMT R80, RZ, 0x7610, R80 ;  /* 0x00007610ff507816 */ /* 0x000fe20000000050 */
[----:B--2---:R0:W-:Y:S04]  /*cde0*/  STL [R1+0x588], R15 ;  /* 0x0005880f01007387 */ /* 0x0041e80000100800 */
[----:B0-----:R-:W2:Y:S04]  /*cdf0*/  LDL R15, [R1+0xcb8] ;  /* 0x000cb800010f7983 */ /* 0x001ea80000100800 */
[----:B----4-:R0:W-:Y:S04]  /*ce00*/  STL [R1+0x584], R12 ;  /* 0x0005840c01007387 */ /* 0x0101e80000100800 */
[----:B------:R-:W4:Y:S04]  /*ce10*/  LDL R13, [R1+0xcf8] ;  /* 0x000cf800010d7983 */ /* 0x000f280000100800 */
[----:B------:R-:W2:Y:S04]  /*ce20*/  LDL R90, [R1+0xd2c] ;  /* 0x000d2c00015a7983 */ /* 0x000ea80000100800 */
[----:B0-----:R-:W4:Y:S04]  /*ce30*/  LDL R12, [R1+0xcf4] ;  /* 0x000cf400010c7983 */ /* 0x001f280000100800 */
[----:B------:R-:W2:Y:S04]  /*ce40*/  LDL R91, [R1+0xd30] ;  /* 0x000d3000015b7983 */ /* 0x000ea80000100800 */
[----:B------:R-:W2:Y:S04]  /*ce50*/  LDL.LU.64 R68, [R1+0x17a8] ;  /* 0x0017a80001447983 */ /* 0x000ea80000300a00 */
        /* <DEDUP_REMOVED lines=8> */
[----:B------:R-:W-:Y:S01]  /*cee0*/  ISETP.GE.U32.AND P0, PT, R37, 0x7fffff27, PT ;  /* 0x7fffff272500780c */ /* 0x000fe20003f06070 */
[----:B------:R-:W-:Y:S01]  /*cef0*/  VIADD R37, R11, 0xffffff9e ;  /* 0xffffff9e0b257836 */ /* 0x000fe20000000000 */
[----:B------:R-:W-:Y:S01]  /*cf00*/  PRMT R34, RZ, 0x7610, R34 ;  /* 0x00007610ff227816 */ /* 0x000fe20000000022 */
[----:B------:R-:W2:Y:S03]  /*cf10*/  LDL.LU.64 R66, [R1+0x17a0] ;  /* 0x0017a00001427983 */ /* 0x000ea60000300a00 */
[----:B------:R-:W-:Y:S01]  /*cf20*/  ISETP.GE.U32.AND P3, PT, R37, 0x7fffff1f, PT ;  /* 0x7fffff1f2500780c */ /* 0x000fe20003f66070 */
[----:B------:R-:W-:Y:S01]  /*cf30*/  VIADD R37, R11, 0xffffff96 ;  /* 0xffffff960b257836 */ /* 0x000fe20000000000 */
[----:B------:R-:W4:Y:S04]  /*cf40*/  LDL R83, [R1+0xd9c] ;  /* 0x000d9c0001537983 */ /* 0x000f280000100800 */
[----:B------:R-:W-:Y:S01]  /*cf50*/  ISETP.GE.U32.AND P1, PT, R37, 0x7fffff17, PT ;  /* 0x7fffff172500780c */ /* 0x000fe20003f26070 */
[----:B------:R-:W-:-:S05]  /*cf60*/  VIADD R37, R11, 0xffffff8e ;  /* 0xffffff8e0b257836 */ /* 0x000fca0000000000 */
[----:B------:R-:W-:Y:S01]  /*cf70*/  ISETP.GE.U32.AND P4, PT, R37, 0x7fffff0f, PT ;  /* 0x7fffff0f2500780c */ /* 0x000fe20003f86070 */
[----:B------:R-:W-:-:S05]  /*cf80*/  VIADD R37, R11, 0xffffff86 ;  /* 0xffffff860b257836 */ /* 0x000fca0000000000 */
[----:B------:R-:W-:Y:S01]  /*cf90*/  ISETP.GE.U32.AND P6, PT, R37, 0x7fffff07, PT ;  /* 0x7fffff072500780c */ /* 0x000fe20003fc6070 */
[----:B------:R-:W-:-:S05]  /*cfa0*/  VIADD R37, R11, 0xfffffffd ;  /* 0xfffffffd0b257836 */ /* 0x000fca0000000000 */
[----:B------:R-:W-:Y:S01]  /*cfb0*/  ISETP.GE.U32.AND P5, PT, R37, 0x7fffff7e, PT ;  /* 0x7fffff7e2500780c */ /* 0x000fe20003fa6070 */
[----:B------:R-:W-:Y:S02]  /*cfc0*/  VIADD R37, R11, 0xfffffff5 ;  /* 0xfffffff50b257836 */ /* 0x000fe40000000000 */
[----:B------:R-:W4:Y:S01]  /*cfd0*/  LDL R11, [R1+0xda0] ;  /* 0x000da000010b7983 */ /* 0x000f220000100800 */
[----:B------:R-:W-:-:S03]  /*cfe0*/  @!P0 IMAD.MOV.U32 R81, RZ, RZ, R87 ;  /* 0x000000ffff518224 */ /* 0x000fc600078e0057 */
[----:B---3--:R2:W-:Y:S02]  /*cff0*/  STL [R1+0x558], R80 ;  /* 0x0005585001007387 */ /* 0x0085e40000100800 */
[----:B--2---:R-:W-:Y:S01]  /*d000*/  @!P0 IMAD.MOV.U32 R80, RZ, RZ, R15 ;  /* 0x000000ffff508224 */ /* 0x004fe200078e000f */
[----:B----4-:R-:W-:Y:S01]  /*d010*/  @!P3 LOP3.LUT R13, R13, R12, RZ, 0x3c, !PT ;  /* 0x0000000c0d0db212 */ /* 0x010fe200078e3cff */
[----:B------:R-:W2:Y:S04]  /*d020*/  LDL R15, [R1+0x1e0] ;  /* 0x0001e000010f7983 */ /* 0x000ea80000100800 */
[----:B------:R-:W3:Y:S01]  /*d030*/  @!P0 LDG.E.U8 R34, desc[UR18][R80.64] ;  /* 0x0000001250228981 */ /* 0x000ee2000c1e1100 */
[----:B------:R-:W-:Y:S02]  /*d040*/  @!P1 LOP3.LUT R91, R91, R90, RZ, 0x3c, !PT ;  /* 0x0000005a5b5b9212 */ /* 0x000fe400078e3cff */
[----:B------:R-:W-:-:S02]  /*d050*/  @!P3 LOP3.LUT R12, R13, R12, RZ, 0x3c, !PT ;  /* 0x0000000c0d0cb212 */ /* 0x000fc400078e3cff */
[----:B------:R-:W-:Y:S02]  /*d060*/  @!P1 LOP3.LUT R90, R91, R90, RZ, 0x3c, !PT ;  /* 0x0000005a5b5a9212 */ /* 0x000fe400078e3cff */
[----:B------:R-:W-:Y:S02]  /*d070*/  PRMT R67, RZ, 0x7610, R67 ;  /* 0x00007610ff437816 */ /* 0x000fe40000000043 */
[----:B------:R-:W-:Y:S01]  /*d080*/  PRMT R66, RZ, 0x7610, R66 ;  /* 0x00007610ff427816 */ /* 0x000fe20000000042 */
[----:B------:R-:W4:Y:S01]  /*d090*/  LDL R81, [R1+0x1dc] ;  /* 0x0001dc0001517983 */ /* 0x000f220000100800 */
[----:B------:R-:W-:Y:S02]  /*d0a0*/  @!P3 LOP3.LUT R13, R13, R12, RZ, 0x3c, !PT ;  /* 0x0000000c0d0db212 */ /* 0x000fe400078e3cff */
[----:B------:R-:W-:-:S03]  /*d0b0*/  @!P1 LOP3.LUT R91, R91, R90, RZ, 0x3c, !PT ;  /* 0x0000005a5b5b9212 */ /* 0x000fc600078e3cff */
[----:B------:R-:W4:Y:S04]  /*d0c0*/  @!P3 LDG.E.U8 R67, desc[UR18][R12.64] ;  /* 0x000000120c43b981 */ /* 0x000f28000c1e1100 */
[----:B------:R-:W4:Y:S04]  /*d0d0*/  @!P1 LDG.E.U8 R66, desc[UR18][R90.64] ;  /* 0x000000125a429981 */ /* 0x000f28000c1e1100 */
[----:B---3--:R0:W-:Y:S04]  /*d0e0*/  STL [R1+0x1534], R34 ;  /* 0x0015342201007387 */ /* 0x0081e80000100800 */
[----:B------:R-:W3:Y:S04]  /*d0f0*/  LDL.LU.64 R12, [R1+0x1798] ;  /* 0x00179800010c7983 */ /* 0x000ee80000300a00 */
[----:B------:R-:W3:Y:S01]  /*d100*/  LDL R88, [R1+0x21c] ;  /* 0x00021c0001587983 */ /* 0x000ee20000100800 */
[----:B------:R-:W-:Y:S01]  /*d110*/  PRMT R10, RZ, 0x7610, R10 ;  /* 0x00007610ff0a7816 */ /* 0x000fe2000000000a */
[----:B--2---:R-:W-:Y:S01]  /*d120*/  @!P5 IMAD.MOV.U32 R80, RZ, RZ, R15 ;  /* 0x000000ffff50d224 */ /* 0x004fe200078e000f */
[----:B------:R-:W-:Y:S01]  /*d130*/  PRMT R14, RZ, 0x7610, R14 ;  /* 0x00007610ff0e7816 */ /* 0x000fe2000000000e */
[----:B------:R-:W2:Y:S01]  /*d140*/  LDL R87, [R1+0x220] ;  /* 0x0002200001577983 */ /* 0x000ea20000100800 */
[----:B------:R-:W-:Y:S01]  /*d150*/  ISETP.GE.U32.AND P0, PT, R37, 0x7fffff76, PT ;  /* 0x7fffff762500780c */ /* 0x000fe20003f06070 */
[----:B0-----:R-:W0:Y:S02]  /*d160*/  LDC R34, c[0x0][0x3a0] ;  /* 0x0000e800ff227b82 */ /* 0x001e240000000800 */
[----:B------:R-:W2:Y:S04]  /*d170*/  LDL R90, [R1+0x25c] ;  /* 0x00025c00015a7983 */ /* 0x000ea80000100800 */
[----:B------:R-:W2:Y:S04]  /*d180*/  LDL R91, [R1+0x260] ;  /* 0x00026000015b7983 */ /* 0x000ea80000100800 */
[----:B----4-:R1:W-:Y:S04]  /*d190*/  STL [R1+0x548], R66 ;  /* 0x0005484201007387 */ /* 0x0103e80000100800 */
[----:B------:R4:W-:Y:S04]  /*d1a0*/  STL [R1+0x550], R67 ;  /* 0x0005504301007387 */ /* 0x0009e80000100800 */
[----:B------:R2:W2:Y:S01]  /*d1b0*/  @!P5 LDG.E.U8 R14, desc[UR18][R80.64] ;  /* 0x00000012500ed981 */ /* 0x0004a2000c1e1100 */
[----:B-1----:R-:W-:-:S02]  /*d1c0*/  @!P4 IMAD.MOV.U32 R66, RZ, RZ, R89 ;  /* 0x000000ffff42c224 */ /* 0x002fc400078e0059 */
[----:B----4-:R-:W-:Y:S01]  /*d1d0*/  @!P4 IMAD.MOV.U32 R67, RZ, RZ, R82 ;  /* 0x000000ffff43c224 */ /* 0x010fe200078e0052 */
[----:B---3--:R-:W-:-:S06]  /*d1e0*/  PRMT R13, RZ, 0x7610, R13 ;  /* 0x00007610ff0d7816 */ /* 0x008fcc000000000d */
[----:B------:R-:W3:Y:S01]  /*d1f0*/  @!P4 LDG.E.U8 R13, desc[UR18][R66.64] ;  /* 0x00000012420dc981 */ /* 0x000ee2000c1e1100 */
[----:B------:R-:W-:-:S05]  /*d200*/  @!P6 IMAD.MOV.U32 R82, RZ, RZ, R11 ;  /* 0x000000ffff52e224 */ /* 0x000fca00078e000b */
[----:B------:R-:W4:Y:S04]  /*d210*/  @!P6 LDG.E.U8 R10, desc[UR18][R82.64] ;  /* 0x00000012520ae981 */ /* 0x000f28000c1e1100 */
[----:B------:R-:W4:Y:S04]  /*d220*/  LDL.LU.64 R66, [R1+0x1790] ;  /* 0x0017900001427983 */ /* 0x000f280000300a00 */
[----:B------:R-:W4:Y:S01]  /*d230*/  LDL R89, [R1+0xabc] ;  /* 0x000abc0001597983 */ /* 0x000f220000100800 */
[----:B------:R-:W-:Y:S01]  /*d240*/  PRMT R86, RZ, 0x7610, R86 ;  /* 0x00007610ff567816 */ /* 0x000fe20000000056 */
[----:B--2---:R-:W-:-:S02]  /*d250*/  @!P0 IMAD.MOV.U32 R80, RZ, RZ, R87 ;  /* 0x000000ffff508224 */ /* 0x004fc400078e0057 */
[----:B------:R-:W-:-:S05]  /*d260*/  @!P0 IMAD.MOV.U32 R81, RZ, RZ, R88 ;  /* 0x000000ffff518224 */ /* 0x000fca00078e0058 */
[----:B------:R-:W2:Y:S04]  /*d270*/  @!P0 LDG.E.U8 R86, desc[UR18][R80.64] ;  /* 0x0000001250568981 */ /* 0x000ea8000c1e1100 */
[----:B---3--:R1:W-:Y:S04]  /*d280*/  STL [R1+0x540], R13 ;  /* 0x0005400d01007387 */ /* 0x0083e80000100800 */
[----:B-1----:R-:W3:Y:S04]  /*d290*/  LDL R13, [R1+0xac0] ;  /* 0x000ac000010d7983 */ /* 0x002ee80000100800 */
[----:B------:R-:W3:Y:S01]  /*d2a0*/  LDL.LU.64 R82, [R1+0x1788] ;  /* 0x0017880001527983 */ /* 0x000ee20000300a00 */
[----:B0-----:R-:W-:-:S05]  /*d2b0*/  VIADD R37, R34, 0xffffffed ;  /* 0xffffffed22257836 */ /* 0x001fca0000000000 */
[----:B------:R-:W-:Y:S01]  /*d2c0*/  ISETP.GE.U32.AND P3, PT, R37, 0x7fffff6e, PT ;  /* 0x7fffff6e2500780c */ /* 0x000fe20003f66070 */
[----:B------:R-:W-:-:S05]  /*d2d0*/  VIADD R37, R34, 0xffffffe5 ;  /* 0xffffffe522257836 */ /* 0x000fca0000000000 */
[----:B------:R-:W-:Y:S01]  /*d2e0*/  ISETP.GE.U32.AND P1, PT, R37, 0x7fffff66, PT ;  /* 0x7fffff662500780c */ /* 0x000fe20003f26070 */
[----:B----4-:R0:W-:Y:S01]  /*d2f0*/  STL [R1+0x534], R10 ;  /* 0x0005340a01007387 */ /* 0x0101e20000100800 */
[----:B------:R-:W-:-:S03]  /*d300*/  PRMT R12, RZ, 0x7610, R12 ;  /* 0x00007610ff0c7816 */ /* 0x000fc6000000000c */
[----:B------:R-:W4:Y:S04]  /*d310*/  LDL R11, [R1+0xb00] ;  /* 0x000b0000010b7983 */ /* 0x000f280000100800 */
[----:B0-----:R-:W4:Y:S01]  /*d320*/  LDL R10, [R1+0xafc] ;  /* 0x000afc00010a7983 */ /* 0x001f220000100800 */
[----:B------:R-:W-:-:S03]  /*d330*/  @!P3 LOP3.LUT R91, R91, R90, RZ, 0x3c, !PT ;  /* 0x0000005a5b5bb212 */ /* 0x000fc600078e3cff */
[----:B------:R0:W-:Y:S04]  /*d340*/  STL [R1+0x538], R14 ;  /* 0x0005380e01007387 */ /* 0x0001e80000100800 */
[----:B------:R-:W4:Y:S04]  /*d350*/  LDL R15, [R1+0xb40] ;  /* 0x000b4000010f7983 */ /* 0x000f280000100800 */
[----:B0-----:R-:W4:Y:S04]  /*d360*/  LDL R14, [R1+0xb3c] ;  /* 0x000b3c00010e7983 */ /* 0x001f280000100800 */
[----:B------:R-:W4:Y:S01]  /*d370*/  LDL.LU.64 R80, [R1+0x1780] ;  /* 0x0017800001507983 */ /* 0x000f220000300a00 */
[----:B------:R-:W-:-:S04]  /*d380*/  @!P3 LOP3.LUT R90, R91, R90, RZ, 0x3c, !PT ;  /* 0x0000005a5b5ab212 */ /* 0x000fc800078e3cff */
[----:B------:R-:W-:Y:S01]  /*d390*/  @!P3 LOP3.LUT R91, R91, R90, RZ, 0x3c, !PT ;  /* 0x0000005a5b5bb212 */ /* 0x000fe200078e3cff */
[----:B--2---:R0:W-:Y:S04]  /*d3a0*/  STL [R1+0x518], R86 ;  /* 0x0005185601007387 */ /* 0x0041e80000100800 */
[----:B------:R-:W2:Y:S04]  /*d3b0*/  LDL R87, [R1+0xb80] ;  /* 0x000b800001577983 */ /* 0x000ea80000100800 */
[----:B0-----:R-:W2:Y:S01]  /*d3c0*/  LDL R86, [R1+0xb7c] ;  /* 0x000b7c0001567983 */ /* 0x001ea20000100800 */
[----:B---3--:R-:W-:-:S05]  /*d3d0*/  @!P1 IMAD.MOV.U32 R88, RZ, RZ, R13 ;  /* 0x000000ffff589224 */ /* 0x008fca00078e000d */
[----:B------:R-:W3:Y:S01]  /*d3e0*/  @!P1 LDG.E.U8 R12, desc[UR18][R88.64] ;  /* 0x00000012580c9981 */ /* 0x000ee2000c1e1100 */
[----:B------:R-:W-:-:S06]  /*d3f0*/  PRMT R83, RZ, 0x7610, R83 ;  /* 0x00007610ff537816 */ /* 0x000fcc0000000053 */
[----:B------:R0:W2:Y:S04]  /*d400*/  @!P3 LDG.E.U8 R83, desc[UR18][R90.64] ;  /* 0x000000125a53b981 */ /* 0x0000a8000c1e1100 */
[----:B------:R-:W0:Y:S04]  /*d410*/  LDL R90, [R1+0xbbc] ;  /* 0x000bbc00015a7983 */ /* 0x000e280000100800 */
[----:B------:R-:W0:Y:S04]  /*d420*/  LDL R91, [R1+0xbc0] ;  /* 0x000bc000015b7983 */ /* 0x000e280000100800 */
[----:B------:R-:W2:Y:S01]  /*d430*/  LDL.LU R88, [R1+0x1778] ;  /* 0x0017780001587983 */ /* 0x000ea20000300800 */
[----:B------:R-:W-:-:S05]  /*d440*/  VIADD R37, R34, 0xffffffdd ;  /* 0xffffffdd22257836 */ /* 0x000fca0000000000 */
[----:B------:R-:W-:Y:S01]  /*d450*/  ISETP.GE.U32.AND P4, PT, R37, 0x7fffff5e, PT ;  /* 0x7fffff5e2500780c */ /* 0x000fe20003f86070 */
[----:B------:R-:W-:-:S05]  /*d460*/  VIADD R37, R34, 0xffffffd5 ;  /* 0xffffffd522257836 */ /* 0x000fca0000000000 */
[----:B------:R-:W-:-:S07]  /*d470*/  ISETP.GE.U32.AND P6, PT, R37, 0x7fffff56, PT ;  /* 0x7fffff562500780c */ /* 0x000fce0003fc6070 */
[----:B----4-:R-:W-:-:S04]  /*d480*/  @!P4 LOP3.LUT R11, R11, R10, RZ, 0x3c, !PT ;  /* 0x0000000a0b0bc212 */ /* 0x010fc800078e3cff */
[C---:B------:R-:W-:Y:S02]  /*d490*/  @!P4 LOP3.LUT R10, R11.reuse, R10, RZ, 0x3c, !PT ;  /* 0x0000000a0b0ac212 */ /* 0x040fe400078e3cff */
[----:B------:R-:W-:Y:S02]  /*d4a0*/  PRMT R81, RZ, 0x7610, R81 ;  /* 0x00007610ff517816 */ /* 0x000fe40000000051 */
[----:B------:R-:W-:Y:S02]  /*d4b0*/  @!P4 LOP3.LUT R11, R11, R10, RZ, 0x3c, !PT ;  /* 0x0000000a0b0bc212 */ /* 0x000fe400078e3cff */
[----:B------:R-:W-:-:S03]  /*d4c0*/  @!P6 LOP3.LUT R15, R15, R14, RZ, 0x3c, !PT ;  /* 0x0000000e0f0fe212 */ /* 0x000fc600078e3cff */
[----:B------:R-:W4:Y:S01]  /*d4d0*/  @!P4 LDG.E.U8 R81, desc[UR18][R10.64] ;  /* 0x000000120a51c981 */ /* 0x000f22000c1e1100 */
[----:B------:R-:W-:-:S04]  /*d4e0*/  @!P6 LOP3.LUT R14, R15, R14, RZ, 0x3c, !PT ;  /* 0x0000000e0f0ee212 */ /* 0x000fc800078e3cff */
[----:B------:R-:W-:Y:S01]  /*d4f0*/  @!P6 LOP3.LUT R15, R15, R14, RZ, 0x3c, !PT ;  /* 0x0000000e0f0fe212 */ /* 0x000fe200078e3cff */
[----:B---3--:R1:W-:Y:S04]  /*d500*/  STL [R1+0x508], R12 ;  /* 0x0005080c01007387 */ /* 0x0083e80000100800 */
[----:B------:R-:W3:Y:S04]  /*d510*/  LDL R13, [R1+0xc00] ;  /* 0x000c0000010d7983 */ /* 0x000ee80000100800 */
[----:B-1----:R-:W3:Y:S04]  /*d520*/  LDL R12, [R1+0xbfc] ;  /* 0x000bfc00010c7983 */ /* 0x002ee80000100800 */
[----:B------:R-:W3:Y:S01]  /*d530*/  LDL.LU.64 R10, [R1+0x1770] ;  /* 0x00177000010a7983 */ /* 0x000ee20000300a00 */
[----:B--2---:R-:W-:-:S06]  /*d540*/  PRMT R88, RZ, 0x7610, R88 ;  /* 0x00007610ff587816 */ /* 0x004fcc0000000058 */
[----:B------:R-:W2:Y:S01]  /*d550*/  @!P6 LDG.E.U8 R88, desc[UR18][R14.64] ;  /* 0x000000120e58e981 */ /* 0x000ea2000c1e1100 */
[----:B------:R-:W-:-:S05]  /*d560*/  VIADD R37, R34, 0xffffffcd ;  /* 0xffffffcd22257836 */ /* 0x000fca0000000000 */
[----:B------:R-:W-:Y:S01]  /*d570*/  ISETP.GE.U32.AND P5, PT, R37, 0x7fffff4e, PT ;  /* 0x7fffff4e2500780c */ /* 0x000fe20003fa6070 */
[----:B------:R-:W-:-:S05]  /*d580*/  VIADD R37, R34, 0xffffffc5 ;  /* 0xffffffc522257836 */ /* 0x000fca0000000000 */
[----:B------:R-:W-:Y:S01]  /*d590*/  ISETP.GE.U32.AND P0, PT, R37, 0x7fffff46, PT ;  /* 0x7fffff462500780c */ /* 0x000fe20003f06070 */
[----:B------:R-:W-:-:S05]  /*d5a0*/  VIADD R37, R34, 0xffffffbd ;  /* 0xffffffbd22257836 */ /* 0x000fca0000000000 */
[----:B------:R-:W-:Y:S02]  /*d5b0*/  ISETP.GE.U32.AND P3, PT, R37, 0x7fffff3e, PT ;  /* 0x7fffff3e2500780c */ /* 0x000fe40003f66070 */
[----:B------:R-:W-:-:S04]  /*d5c0*/  @!P5 LOP3.LUT R87, R87, R86, RZ, 0x3c, !PT ;  /* 0x000000565757d212 */ /* 0x000fc800078e3cff */
[----:B------:R-:W-:Y:S02]  /*d5d0*/  @!P5 LOP3.LUT R86, R87, R86, RZ, 0x3c, !PT ;  /* 0x000000565756d212 */ /* 0x000fe400078e3cff */
[----:B0-----:R-:W-:Y:S02]  /*d5e0*/  @!P0 LOP3.LUT R91, R91, R90, RZ, 0x3c, !PT ;  /* 0x0000005a5b5b8212 */ /* 0x001fe400078e3cff */
[----:B------:R-:W-:Y:S02]  /*d5f0*/  PRMT R82, RZ, 0x7610, R82 ;  /* 0x00007610ff527816 */ /* 0x000fe40000000052 */
[----:B------:R-:W-:Y:S02]  /*d600*/  @!P5 LOP3.LUT R87, R87, R86, RZ, 0x3c, !PT ;  /* 0x000000565757d212 */ /* 0x000fe400078e3cff */
[C---:B------:R-:W-:Y:S02]  /*d610*/  @!P0 LOP3.LUT R90, R91.reuse, R90, RZ, 0x3c, !PT ;  /* 0x0000005a5b5a8212 */ /* 0x040fe400078e3cff */
[----:B------:R-:W-:Y:S01]  /*d620*/  PRMT R80, RZ, 0x7610, R80 ;  /* 0x00007610ff507816 */ /* 0x000fe20000000050 */
[----:B----4-:R0:W-:Y:S01]  /*d630*/  STL [R1+0x500], R81 ;  /* 0x0005005101007387 */ /* 0x0101e20000100800 */
[----:B------:R-:W-:-:S03]  /*d640*/  @!P0 LOP3.LUT R91, R91, R90, RZ, 0x3c, !PT ;  /* 0x0000005a5b5b8212 */ /* 0x000fc600078e3cff */
[----:B------:R-:W4:Y:S04]  /*d650*/  @!P5 LDG.E.U8 R82, desc[UR18][R86.64] ;  /* 0x000000125652d981 */ /* 0x000f28000c1e1100 */
[----:B------:R-:W4:Y:S04]  /*d660*/  @!P0 LDG.E.U8 R80, desc[UR18][R90.64] ;  /* 0x000000125a508981 */ /* 0x000f28000c1e1100 */
[----:B0-----:R-:W4:Y:S04]  /*d670*/  LDL R81, [R1+0xc3c] ;  /* 0x000c3c0001517983 */ /* 0x001f280000100800 */
[----:B------:R0:W-:Y:S04]  /*d680*/  STL [R1+0x510], R83 ;  /* 0x0005105301007387 */ /* 0x0001e80000100800 */
[----:B0-----:R-:W4:Y:S04]  /*d690*/  LDL R83, [R1+0xc40] ;  /* 0x000c400001537983 */ /* 0x001f280000100800 */
[----:B------:R-:W4:Y:S01]  /*d6a0*/  LDL.LU.64 R14, [R1+0x1768] ;  /* 0x00176800010e7983 */ /* 0x000f220000300a00 */
[----:B---3--:R-:W-:-:S04]  /*d6b0*/  @!P3 LOP3.LUT R13, R13, R12, RZ, 0x3c, !PT ;  /* 0x0000000c0d0db212 */ /* 0x008fc800078e3cff */
[C---:B------:R-:W-:Y:S02]  /*d6c0*/  @!P3 LOP3.LUT R12, R13.reuse, R12, RZ, 0x3c, !PT ;  /* 0x0000000c0d0cb212 */ /* 0x040fe400078e3cff */
[----:B------:R-:W-:Y:S02]  /*d6d0*/  PRMT R11, RZ, 0x7610, R11 ;  /* 0x00007610ff0b7816 */ /* 0x000fe4000000000b */
[----:B------:R-:W-:-:S05]  /*d6e0*/  @!P3 LOP3.LUT R13, R13, R12, RZ, 0x3c, !PT ;  /* 0x0000000c0d0db212 */ /* 0x000fca00078e3cff */
[----:B------:R-:W3:Y:S04]  /*d6f0*/  @!P3 LDG.E.U8 R11, desc[UR18][R12.64] ;  /* 0x000000120c0bb981 */ /* 0x000ee8000c1e1100 */
[----:B--2---:R0:W-:Y:S04]  /*d700*/  STL [R1+0x4fc], R88 ;  /* 0x0004fc5801007387 */ /* 0x0041e80000100800 */
[----:B------:R-:W2:Y:S04]  /*d710*/  LDL R89, [R1+0xc80] ;  /* 0x000c800001597983 */ /* 0x000ea80000100800 */
[----:B------:R-:W2:Y:S04]  /*d720*/  LDL R86, [R1+0xcbc] ;  /* 0x000cbc0001567983 */ /* 0x000ea80000100800 */
[----:B0-----:R-:W2:Y:S04]  /*d730*/  LDL R88, [R1+0xc7c] ;  /* 0x000c7c0001587983 */ /* 0x001ea80000100800 */
[----:B------:R-:W2:Y:S04]  /*d740*/  LDL R87, [R1+0xcc0] ;  /* 0x000cc00001577983 */ /* 0x000ea80000100800 */
[----:B------:R-:W2:Y:S04]  /*d750*/  LDL R90, [R1+0xcfc] ;  /* 0x000cfc00015a7983 */ /* 0x000ea80000100800 */
[----:B------:R-:W2:Y:S04]  /*d760*/  LDL R91, [R1+0xd00] ;  /* 0x000d0000015b7983 */ /* 0x000ea80000100800 */
[----:B------:R-:W2:Y:S01]  /*d770*/  LDL.LU.64 R12, [R1+0x1760] ;  /* 0x00176000010c7983 */ /* 0x000ea20000300a00 */
[----:B------:R-:W-:-:S05]  /*d780*/  VIADD R37, R34, 0xffffffb5 ;  /* 0xffffffb522257836 */ /* 0x000fca0000000000 */
[----:B------:R-:W-:Y:S01]  /*d790*/  ISETP.GE.U32.AND P1, PT, R37, 0x7fffff36, PT ;  /* 0x7fffff362500780c */ /* 0x000fe20003f26070 */
[----:B------:R-:W-:Y:S01]  /*d7a0*/  VIADD R37, R34, 0xffffffad ;  /* 0xffffffad22257836 */ /* 0x000fe20000000000 */
[----:B----4-:R0:W-:Y:S04]  /*d7b0*/  STL [R1+0x4f8], R82 ;  /* 0x0004f85201007387 */ /* 0x0101e80000100800 */
[----:B------:R-:W-:Y:S01]  /*d7c0*/  ISETP.GE.U32.AND P4, PT, R37, 0x7fffff2e, PT ;  /* 0x7fffff2e2500780c */ /* 0x000fe20003f86070 */
[----:B0-----:R-:W4:Y:S01]  /*d7d0*/  LDL R82, [R1+0xd34] ;  /* 0x000d340001527983 */ /* 0x001f220000100800 */
[----:B------:R-:W-:-:S03]  /*d7e0*/  PRMT R15, RZ, 0x7610, R15 ;  /* 0x00007610ff0f7816 */ /* 0x000fc6000000000f */
[----:B---3--:R0:W-:Y:S04]  /*d7f0*/  STL [R1+0x4e0], R11 ;  /* 0x0004e00b01007387 */ /* 0x0081e80000100800 */
[----:B0-----:R-:W3:Y:S04]  /*d800*/  LDL R11, [R1+0xd38] ;  /* 0x000d3800010b7983 */ /* 0x001ee80000100800 */
[----:B------:R0:W-:Y:S02]  /*d810*/  STL [R1+0x4f4], R80 ;  /* 0x0004f45001007387 */ /* 0x0001e40000100800 */
[----:B0-----:R-:W-:Y:S01]  /*d820*/  @!P1 IMAD.MOV.U32 R80, RZ, RZ, R83 ;  /* 0x000000ffff509224 */ /* 0x001fe200078e0053 */
[----:B--2---:R-:W-:-:S04]  /*d830*/  @!P4 LOP3.LUT R89, R89, R88, RZ, 0x3c, !PT ;  /* 0x000000585959c212 */ /* 0x004fc800078e3cff */
[----:B------:R-:W2:Y:S01]  /*d840*/  @!P1 LDG.E.U8 R15, desc[UR18][R80.64] ;  /* 0x00000012500f9981 */ /* 0x000ea2000c1e1100 */
[----:B------:R-:W-:-:S03]  /*d850*/  @!P4 LOP3.LUT R88, R89, R88, RZ, 0x3c, !PT ;  /* 0x000000585958c212 */ /* 0x000fc600078e3cff */
[----:B------:R-:W3:Y:S01]  /*d860*/  LDL.LU.64 R80, [R1+0x1758] ;  /* 0x0017580001507983 */ /* 0x000ee20000300a00 */
[----:B------:R-:W-:Y:S02]  /*d870*/  PRMT R13, RZ, 0x7610, R13 ;  /* 0x00007610ff0d7816 */ /* 0x000fe4000000000d */
[----:B------:R-:W-:Y:S01]  /*d880*/  @!P4 LOP3.LUT R89, R89, R88, RZ, 0x3c, !PT ;  /* 0x000000585959c212 */ /* 0x000fe200078e3cff */
[C---:B------:R-:W-:Y:S01]  /*d890*/  VIADD R37, R34.reuse, 0xffffffa5 ;  /* 0xffffffa522257836 */ /* 0x040fe20000000000 */
[----:B------:R-:W4:Y:S04]  /*d8a0*/  LDL R83, [R1+0xd6c] ;  /* 0x000d6c0001537983 */ /* 0x000f280000100800 */
[----:B------:R-:W4:Y:S01]  /*d8b0*/  @!P4 LDG.E.U8 R13, desc[UR18][R88.64] ;  /* 0x00000012580dc981 */ /* 0x000f22000c1e1100 */
[----:B------:R-:W-:Y:S01]  /*d8c0*/  ISETP.GE.U32.AND P6, PT, R37, 0x7fffff26, PT ;  /* 0x7fffff262500780c */ /* 0x000fe20003fc6070 */
[----:B------:R-:W-:-:S05]  /*d8d0*/  VIADD R37, R34, 0xffffff9d ;  /* 0xffffff9d22257836 */ /* 0x000fca0000000000 */
[----:B------:R-:W-:-:S07]  /*d8e0*/  ISETP.GE.U32.AND P5, PT, R37, 0x7fffff1e, PT ;  /* 0x7fffff1e2500780c */ /* 0x000fce0003fa6070 */
[----:B------:R-:W-:-:S06]  /*d8f0*/  @!P6 LOP3.LUT R87, R87, R86, RZ, 0x3c, !PT ;  /* 0x000000565757e212 */ /* 0x000fcc00078e3cff */
[----:B------:R-:W-:Y:S02]  /*d900*/  @!P5 LOP3.LUT R91, R91, R90, RZ, 0x3c, !PT ;  /* 0x0000005a5b5bd212 */ /* 0x000fe400078e3cff */
[----:B------:R-:W-:Y:S02]  /*d910*/  @!P6 LOP3.LUT R86, R87, R86, RZ, 0x3c, !PT ;  /* 0x000000565756e212 */ /* 0x000fe400078e3cff */
[----:B------:R-:W-:Y:S02]  /*d920*/  @!P5 LOP3.LUT R90, R91, R90, RZ, 0x3c, !PT ;  /* 0x0000005a5b5ad212 */ /* 0x000fe400078e3cff */
[----:B------:R-:W-:Y:S02]  /*d930*/  @!P6 LOP3.LUT R87, R87, R86, RZ, 0x3c, !PT ;  /* 0x000000565757e212 */ /* 0x000fe400078e3cff */
[----:B------:R-:W-:Y:S01]  /*d940*/  @!P5 LOP3.LUT R91, R91, R90, RZ, 0x3c, !PT ;  /* 0x0000005a5b5bd212 */ /* 0x000fe200078e3cff */
[----:B--2---:R0:W-:Y:S01]  /*d950*/  STL [R1+0x4dc], R15 ;  /* 0x0004dc0f01007387 */ /* 0x0041e20000100800 */
[----:B---3--:R-:W-:-:S03]  /*d960*/  PRMT R80, RZ, 0x7610, R80 ;  /* 0x00007610ff507816 */ /* 0x008fc60000000050 */
[----:B0-----:R-:W2:Y:S01]  /*d970*/  LDL R15, [R1+0xd70] ;  /* 0x000d7000010f7983 */ /* 0x001ea20000100800 */
[----:B------:R-:W-:-:S03]  /*d980*/  PRMT R81, RZ, 0x7610, R81 ;  /* 0x00007610ff517816 */ /* 0x000fc60000000051 */
[----:B------:R-:W3:Y:S04]  /*d990*/  LDL.LU R88, [R1+0x1750] ;  /* 0x0017500001587983 */ /* 0x000ee80000300800 */
[----:B------:R-:W2:Y:S04]  /*d9a0*/  @!P5 LDG.E.U8 R80, desc[UR18][R90.64] ;  /* 0x000000125a50d981 */ /* 0x000ea8000c1e1100 */
[----:B------:R-:W3:Y:S04]  /*d9b0*/  @!P6 LDG.E.U8 R81, desc[UR18][R86.64] ;  /* 0x000000125651e981 */ /* 0x000ee8000c1e1100 */
[----:B------:R-:W3:Y:S04]  /*d9c0*/  LDL R89, [R1+0xda4] ;  /* 0x000da40001597983 */ /* 0x000ee80000100800 */
[----:B----4-:R0:W-:Y:S01]  /*d9d0*/  STL [R1+0x4d8], R13 ;  /* 0x0004d80d01007387 */ /* 0x0101e20000100800 */
[----:B------:R-:W-:-:S03]  /*d9e0*/  VIADD R37, R34, 0xffffff95 ;  /* 0xffffff9522257836 */ /* 0x000fc60000000000 */
[----:B------:R-:W4:Y:S01]  /*d9f0*/  LDL R86, [R1+0x1e4] ;  /* 0x0001e40001567983 */ /* 0x000f220000100800 */
[----:B------:R-:W-:-:S03]  /*da00*/  PRMT R14, RZ, 0x7610, R14 ;  /* 0x00007610ff0e7816 */ /* 0x000fc6000000000e */
[----:B------:R-:W4:Y:S04]  /*da10*/  LDL R87, [R1+0x1e8] ;  /* 0x0001e80001577983 */ /* 0x000f280000100800 */
[----:B0-----:R-:W4:Y:S01]  /*da20*/  LDL R13, [R1+0xda8] ;  /* 0x000da800010d7983 */ /* 0x001f220000100800 */
[----:B------:R-:W-:Y:S01]  /*da30*/  ISETP.GE.U32.AND P0, PT, R37, 0x7fffff16, PT ;  /* 0x7fffff162500780c */ /* 0x000fe20003f06070 */
[C---:B------:R-:W-:Y:S02]  /*da40*/  VIADD R37, R34.reuse, 0xffffff8d ;  /* 0xffffff8d22257836 */ /* 0x040fe40000000000 */
[----:B------:R-:W4:Y:S03]  /*da50*/  LDL R90, [R1+0x224] ;  /* 0x00022400015a7983 */ /* 0x000f260000100800 */
[----:B------:R-:W-:Y:S01]  /*da60*/  ISETP.GE.U32.AND P3, PT, R37, 0x7fffff0e, PT ;  /* 0x7fffff0e2500780c */ /* 0x000fe20003f66070 */
[----:B------:R-:W-:Y:S01]  /*da70*/  VIADD R37, R34, 0xffffff85 ;  /* 0xffffff8522257836 */ /* 0x000fe20000000000 */
[----:B------:R-:W4:Y:S04]  /*da80*/  LDL R91, [R1+0x228] ;  /* 0x00022800015b7983 */ /* 0x000f280000100800 */
[----:B------:R-:W-:-:S02]  /*da90*/  ISETP.GE.U32.AND P1, PT, R37, 0x7fffff06, PT ;  /* 0x7fffff062500780c */ /* 0x000fc40003f26070 */
[----:B------:R-:W-:Y:S02]  /*daa0*/  PRMT R10, RZ, 0x7610, R10 ;  /* 0x00007610ff0a7816 */ /* 0x000fe4000000000a */
[----:B------:R-:W-:Y:S01]  /*dab0*/  PRMT R12, RZ, 0x7610, R12 ;  /* 0x00007610ff0c7816 */ /* 0x000fe2000000000c */
[----:B--2---:R0:W-:Y:S04]  /*dac0*/  STL [R1+0x4d4], R80 ;  /* 0x0004d45001007387 */ /* 0x0041e80000100800 */
[----:B---3--:R1:W-:Y:S01]  /*dad0*/  STL [R1+0x4d0], R81 ;  /* 0x0004d05101007387 */ /* 0x0083e20000100800 */
[----:B0-----:R-:W-:Y:S02]  /*dae0*/  @!P0 IMAD.MOV.U32 R80, RZ, RZ, R11 ;  /* 0x000000ffff508224 */ /* 0x001fe400078e000b */
[----:B-1----:R-:W-:-:S02]  /*daf0*/  @!P0 IMAD.MOV.U32 R81, RZ, RZ, R82 ;  /* 0x000000ffff518224 */ /* 0x002fc400078e0052 */
[----:B------:R-:W-:-:S03]  /*db00*/  @!P3 IMAD.MOV.U32 R82, RZ, RZ, R15 ;  /* 0x000000ffff52b224 */ /* 0x000fc600078e000f */
[----:B------:R-:W2:Y:S04]  /*db10*/  @!P0 LDG.E.U8 R10, desc[UR18][R80.64] ;  /* 0x00000012500a8981 */ /* 0x000ea8000c1e1100 */
[----:B------:R4:W3:Y:S01]  /*db20*/  @!P3 LDG.E.U8 R14, desc[UR18][R82.64] ;  /* 0x00000012520eb981 */ /* 0x0008e2000c1e1100 */
[----:B------:R-:W-:Y:S01]  /*db30*/  VIADD R37, R34, 0xfffffffc ;  /* 0xfffffffc22257836 */ /* 0x000fe20000000000 */
[----:B------:R-:W-:Y:S02]  /*db40*/  PRMT R88, RZ, 0x7610, R88 ;  /* 0x00007610ff587816 */ /* 0x000fe40000000058 */
[----:B------:R-:W3:Y:S01]  /*db50*/  LDL.LU.64 R80, [R1+0x1748] ;  /* 0x0017480001507983 */ /* 0x000ee20000300a00 */
[----:B----4-:R-:W-:Y:S02]  /*db60*/  @!P1 IMAD.MOV.U32 R82, RZ, RZ, R13 ;  /* 0x000000ffff529224 */ /* 0x010fe400078e000d */
[----:B------:R-:W-:-:S05]  /*db70*/  @!P1 IMAD.MOV.U32 R83, RZ, RZ, R89 ;  /* 0x000000ffff539224 */ /* 0x000fca00078e0059 */
[----:B------:R-:W4:Y:S01]  /*db80*/  @!P1 LDG.E.U8 R12, desc[UR18][R82.64] ;  /* 0x00000012520c9981 */ /* 0x000f22000c1e1100 */
[----:B------:R-:W-:-:S13]  /*db90*/  ISETP.GE.U32.AND P4, PT, R37, 0x7fffff7d, PT ;  /* 0x7fffff7d2500780c */ /* 0x000fda0003f86070 */
[----:B------:R-:W-:-:S04]  /*dba0*/  @!P4 LOP3.LUT R87, R87, R86, RZ, 0x3c, !PT ;  /* 0x000000565757c212 */ /* 0x000fc800078e3cff */
[----:B------:R-:W-:-:S04]  /*dbb0*/  @!P4 LOP3.LUT R86, R87, R86, RZ, 0x3c, !PT ;  /* 0x000000565756c212 */ /* 0x000fc800078e3cff */
[----:B------:R-:W-:-:S05]  /*dbc0*/  @!P4 LOP3.LUT R87, R87, R86, RZ, 0x3c, !PT ;  /* 0x000000565757c212 */ /* 0x000fca00078e3cff */
[----:B------:R-:W4:Y:S04]  /*dbd0*/  @!P4 LDG.E.U8 R88, desc[UR18][R86.64] ;  /* 0x000000125658c981 */ /* 0x000f28000c1e1100 */
[----:B--2---:R0:W-:Y:S04]  /*dbe0*/  STL [R1+0x4cc], R10 ;  /* 0x0004cc0a01007387 */ /* 0x0041e80000100800 */
[----:B------:R-:W2:Y:S04]  /*dbf0*/  LDL R11, [R1+0xa88] ;  /* 0x000a8800010b7983 */ /* 0x000ea80000100800 */
[----:B0-----:R-:W2:Y:S04]  /*dc00*/  LDL R10, [R1+0xa84] ;  /* 0x000a8400010a7983 */ /* 0x001ea80000100800 */
[----:B---3--:R0:W-:Y:S04]  /*dc10*/  STL [R1+0x4c8], R14 ;  /* 0x0004c80e01007387 */ /* 0x0081e80000100800 */
[----:B------:R-:W3:Y:S04]  /*dc20*/  LDL R15, [R1+0xac8] ;  /* 0x000ac800010f7983 */ /* 0x000ee80000100800 */
[----:B0-----:R-:W3:Y:S04]  /*dc30*/  LDL R14, [R1+0xac4] ;  /* 0x000ac400010e7983 */ /* 0x001ee80000100800 */
[----:B------:R-:W3:Y:S04]  /*dc40*/  LDL.LU.64 R82, [R1+0x1740] ;  /* 0x0017400001527983 */ /* 0x000ee80000300a00 */
[----:B----4-:R0:W-:Y:S04]  /*dc50*/  STL [R1+0x4c0], R12 ;  /* 0x0004c00c01007387 */ /* 0x0101e80000100800 */
[----:B------:R-:W4:Y:S04]  /*dc60*/  LDL R13, [R1+0xb08] ;  /* 0x000b0800010d7983 */ /* 0x000f280000100800 */
[----:B0-----:R-:W4:Y:S04]  /*dc70*/  LDL R12, [R1+0xb04] ;  /* 0x000b0400010c7983 */ /* 0x001f280000100800 */
[----:B------:R-:W3:Y:S01]  /*dc80*/  LDL.LU.64 R86, [R1+0x1738] ;  /* 0x0017380001567983 */ /* 0x000ee20000300a00 */
[----:B------:R-:W-:-:S05]  /*dc90*/  VIADD R37, R34, 0xfffffff4 ;  /* 0xfffffff422257836 */ /* 0x000fca0000000000 */
[----:B------:R-:W-:Y:S01]  /*dca0*/  ISETP.GE.U32.AND P6, PT, R37, 0x7fffff75, PT ;  /* 0x7fffff752500780c */ /* 0x000fe20003fc6070 */
[----:B------:R-:W-:-:S05]  /*dcb0*/  VIADD R37, R34, 0xffffffec ;  /* 0xffffffec22257836 */ /* 0x000fca0000000000 */
[----:B------:R-:W-:-:S07]  /*dcc0*/  ISETP.GE.U32.AND P5, PT, R37, 0x7fffff6d, PT ;  /* 0x7fffff6d2500780c */ /* 0x000fce0003fa6070 */
[----:B------:R-:W-:-:S04]  /*dcd0*/  @!P6 LOP3.LUT R91, R91, R90, RZ, 0x3c, !PT ;  /* 0x0000005a5b5be212 */ /* 0x000fc800078e3cff */
[----:B------:R-:W-:-:S04]  /*dce0*/  @!P6 LOP3.LUT R90, R91, R90, RZ, 0x3c, !PT ;  /* 0x0000005a5b5ae212 */ /* 0x000fc800078e3cff */
[----:B------:R-:W-:Y:S01]  /*dcf0*/  @!P6 LOP3.LUT R91, R91, R90, RZ, 0x3c, !PT ;  /* 0x0000005a5b5be212 */ /* 0x000fe200078e3cff */
[----:B------:R0:W-:Y:S04]  /*dd00*/  STL [R1+0x4c4], R88 ;  /* 0x0004c45801007387 */ /* 0x0001e80000100800 */
[----:B------:R-:W4:Y:S04]  /*dd10*/  LDL R89, [R1+0xb48] ;  /* 0x000b480001597983 */ /* 0x000f280000100800 */
[----:B0-----:R-:W4:Y:S01]  /*dd20*/  LDL R88, [R1+0xb44] ;  /* 0x000b440001587983 */ /* 0x001f220000100800 */
[----:B--2---:R-:W-:-:S04]  /*dd30*/  @!P5 LOP3.LUT R11, R11, R10, RZ, 0x3c, !PT ;  /* 0x0000000a0b0bd212 */ /* 0x004fc800078e3cff */
[----:B------:R-:W-:-:S04]  /*dd40*/  @!P5 LOP3.LUT R10, R11, R10, RZ, 0x3c, !PT ;  /* 0x0000000a0b0ad212 */ /* 0x000fc800078e3cff */
[----:B------:R-:W-:Y:S02]  /*dd50*/  @!P5 LOP3.LUT R11, R11, R10, RZ, 0x3c, !PT ;  /* 0x0000000a0b0bd212 */ /* 0x000fe400078e3cff */
[----:B---3--:R-:W-:Y:S02]  /*dd60*/  PRMT R87, RZ, 0x7610, R87 ;  /* 0x00007610ff577816 */ /* 0x008fe40000000057 */
[----:B------:R-:W-:-:S04]  /*dd70*/  PRMT R86, RZ, 0x7610, R86 ;  /* 0x00007610ff567816 */ /* 0x000fc80000000056 */
[----:B------:R-:W2:Y:S04]  /*dd80*/  @!P6 LDG.E.U8 R87, desc[UR18][R90.64] ;  /* 0x000000125a57e981 */ /* 0x000ea8000c1e1100 */
[----:B------:R0:W3:Y:S04]  /*dd90*/  @!P5 LDG.E.U8 R86, desc[UR18][R10.64] ;  /* 0x000000120a56d981 */ /* 0x0000e8000c1e1100 */
[----:B------:R-:W2:Y:S04]  /*dda0*/  LDL R90, [R1+0xb84] ;  /* 0x000b8400015a7983 */ /* 0x000ea80000100800 */
[----:B------:R-:W2:Y:S04]  /*ddb0*/  LDL R91, [R1+0xb88] ;  /* 0x000b8800015b7983 */ /* 0x000ea80000100800 */
[----:B------:R-:W0:Y:S01]  /*ddc0*/  LDL.LU.64 R10, [R1+0x1730] ;  /* 0x00173000010a7983 */ /* 0x000e220000300a00 */
[----:B------:R-:W-:-:S05]  /*ddd0*/  VIADD R37, R34, 0xffffffe4 ;  /* 0xffffffe422257836 */ /* 0x000fca0000000000 */
[----:B------:R-:W-:Y:S01]  /*dde0*/  ISETP.GE.U32.AND P0, PT, R37, 0x7fffff65, PT ;  /* 0x7fffff652500780c */ /* 0x000fe20003f06070 */
[----:B------:R-:W-:-:S05]  /*ddf0*/  VIADD R37, R34, 0xffffffdc ;  /* 0xffffffdc22257836 */ /* 0x000fca0000000000 */
[----:B------:R-:W-:-:S07]  /*de00*/  ISETP.GE.U32.AND P3, PT, R37, 0x7fffff5d, PT ;  /* 0x7fffff5d2500780c */ /* 0x000fce0003f66070 */
[----:B------:R-:W-:-:S06]  /*de10*/  @!P0 LOP3.LUT R15, R15, R14, RZ, 0x3c, !PT ;  /* 0x0000000e0f0f8212 */ /* 0x000fcc00078e3cff */
[----:B----4-:R-:W-:Y:S02]  /*de20*/  @!P3 LOP3.LUT R13, R13, R12, RZ, 0x3c, !PT ;  /* 0x0000000c0d0db212 */ /* 0x010fe400078e3cff */
[----:B------:R-:W-:Y:S02]  /*de30*/  @!P0 LOP3.LUT R14, R15, R14, RZ, 0x3c, !PT ;  /* 0x0000000e0f0e8212 */ /* 0x000fe400078e3cff */
[----:B------:R-:W-:Y:S02]  /*de40*/  @!P3 LOP3.LUT R12, R13, R12, RZ, 0x3c, !PT ;  /* 0x0000000c0d0cb212 */ /* 0x000fe400078e3cff */
[----:B------:R-:W-:Y:S02]  /*de50*/  @!P0 LOP3.LUT R15, R15, R14, RZ, 0x3c, !PT ;  /* 0x0000000e0f0f8212 */ /* 0x000fe400078e3cff */
[----:B------:R-:W-:Y:S02]  /*de60*/  @!P3 LOP3.LUT R13, R13, R12, RZ, 0x3c, !PT ;  /* 0x0000000c0d0db212 */ /* 0x000fe400078e3cff */
[----:B0-----:R-:W-:-:S02]  /*de70*/  PRMT R10, RZ, 0x7610, R10 ;  /* 0x00007610ff0a7816 */ /* 0x001fc4000000000a */
[----:B------:R-:W-:-:S04]  /*de80*/  PRMT R11, RZ, 0x7610, R11 ;  /* 0x00007610ff0b7816 */ /* 0x000fc8000000000b */
[----:B------:R-:W4:Y:S04]  /*de90*/  @!P3 LDG.E.U8 R10, desc[UR18][R12.64] ;  /* 0x000000120c0ab981 */ /* 0x000f28000c1e1100 */
[----:B------:R-:W4:Y:S04]  /*dea0*/  @!P0 LDG.E.U8 R11, desc[UR18][R14.64] ;  /* 0x000000120e0b8981 */ /* 0x000f28000c1e1100 */
[----:B---3--:R0:W-:Y:S04]  /*deb0*/  STL [R1+0x4b8], R86 ;  /* 0x0004b85601007387 */ /* 0x0081e80000100800 */
[----:B0-----:R-:W3:Y:S04]  /*dec0*/  LDL R86, [R1+0xbc4] ;  /* 0x000bc40001567983 */ /* 0x001ee80000100800 */
[----:B--2---:R0:W-:Y:S04]  /*ded0*/  STL [R1+0x4bc], R87 ;  /* 0x0004bc5701007387 */ /* 0x0041e80000100800 */
[----:B------:R-:W2:Y:S04]  /*dee0*/  LDL R14, [R1+0xc04] ;  /* 0x000c0400010e7983 */ /* 0x000ea80000100800 */
[----:B------:R-:W2:Y:S04]  /*def0*/  LDL R15, [R1+0xc08] ;  /* 0x000c0800010f7983 */ /* 0x000ea80000100800 */
[----:B0-----:R-:W3:Y:S04]  /*df00*/  LDL R87, [R1+0xbc8] ;  /* 0x000bc80001577983 */ /* 0x001ee80000100800 */
[----:B------:R-:W2:Y:S01]  /*df10*/  LDL.LU.64 R12, [R1+0x1728] ;  /* 0x00172800010c7983 */ /* 0x000ea20000300a00 */
[----:B------:R-:W-:-:S03]  /*df20*/  VIADD R37, R34, 0xffffffd4 ;  /* 0xffffffd422257836 */ /* 0x000fc60000000000 */
[----:B----4-:R0:W-:Y:S04]  /*df30*/  STL [R1+0x4a0], R10 ;  /* 0x0004a00a01007387 */ /* 0x0101e80000100800 */
[----:B0-----:R-:W4:Y:S04]  /*df40*/  LDL R10, [R1+0xc44] ;  /* 0x000c4400010a7983 */ /* 0x001f280000100800 */
[----:B------:R0:W-:Y:S04]  /*df50*/  STL [R1+0x4b4], R11 ;  /* 0x0004b40b01007387 */ /* 0x0001e80000100800 */
[----:B0-----:R-:W4:Y:S01]  /*df60*/  LDL R11, [R1+0xc48] ;  /* 0x000c4800010b7983 */ /* 0x001f220000100800 */
[----:B------:R-:W-:Y:S01]  /*df70*/  ISETP.GE.U32.AND P1, PT, R37, 0x7fffff55, PT ;  /* 0x7fffff552500780c */ /* 0x000fe20003f26070 */
[----:B------:R-:W-:-:S05]  /*df80*/  VIADD R37, R34, 0xffffffcc ;  /* 0xffffffcc22257836 */ /* 0x000fca0000000000 */
[----:B------:R-:W-:Y:S01]  /*df90*/  ISETP.GE.U32.AND P4, PT, R37, 0x7fffff4d, PT ;  /* 0x7fffff4d2500780c */ /* 0x000fe20003f86070 */
[----:B------:R-:W-:-:S05]  /*dfa0*/  VIADD R37, R34, 0xffffffc4 ;  /* 0xffffffc422257836 */ /* 0x000fca0000000000 */
[----:B------:R-:W-:Y:S01]  /*dfb0*/  ISETP.GE.U32.AND P6, PT, R37, 0x7fffff45, PT ;  /* 0x7fffff452500780c */ /* 0x000fe20003fc6070 */
[----:B------:R-:W-:-:S05]  /*dfc0*/  VIADD R37, R34, 0xffffffbc ;  /* 0xffffffbc22257836 */ /* 0x000fca0000000000 */
[----:B------:R-:W-:Y:S01]  /*dfd0*/  ISETP.GE.U32.AND P5, PT, R37, 0x7fffff3d, PT ;  /* 0x7fffff3d2500780c */ /* 0x000fe20003fa6070 */
[----:B------:R-:W-:Y:S01]  /*dfe0*/  VIADD R37, R34, 0xffffffb4 ;  /* 0xffffffb422257836 */ /* 0x000fe20000000000 */
[----:B------:R-:W-:Y:S02]  /*dff0*/  @!P4 LOP3.LUT R91, R91, R90, RZ, 0x3c, !PT ;  /* 0x0000005a5b5bc212 */ /* 0x000fe400078e3cff */
[----:B------:R-:W-:Y:S02]  /*e000*/  @!P1 LOP3.LUT R89, R89, R88, RZ, 0x3c, !PT ;  /* 0x0000005859599212 */ /* 0x000fe400078e3cff */
[----:B------:R-:W-:Y:S02]  /*e010*/  ISETP.GE.U32.AND P0, PT, R37, 0x7fffff35, PT ;  /* 0x7fffff352500780c */ /* 0x000fe40003f06070 */
[----:B------:R-:W-:Y:S02]  /*e020*/  @!P4 LOP3.LUT R90, R91, R90, RZ, 0x3c, !PT ;  /* 0x0000005a5b5ac212 */ /* 0x000fe400078e3cff */
[----:B---3--:R-:W-:-:S02]  /*e030*/  @!P6 LOP3.LUT R87, R87, R86, RZ, 0x3c, !PT ;  /* 0x000000565757e212 */ /* 0x008fc400078e3cff */
[----:B------:R-:W-:Y:S02]  /*e040*/  @!P1 LOP3.LUT R88, R89, R88, RZ, 0x3c, !PT ;  /* 0x0000005859589212 */ /* 0x000fe400078e3cff */
[----:B------:R-:W-:Y:S02]  /*e050*/  PRMT R81, RZ, 0x7610, R81 ;  /* 0x00007610ff517816 */ /* 0x000fe40000000051 */
[----:B------:R-:W-:Y:S02]  /*e060*/  @!P4 LOP3.LUT R91, R91, R90, RZ, 0x3c, !PT ;  /* 0x0000005a5b5bc212 */ /* 0x000fe400078e3cff */
[----:B--2---:R-:W-:Y:S02]  /*e070*/  @!P5 LOP3.LUT R15, R15, R14, RZ, 0x3c, !PT ;  /* 0x0000000e0f0fd212 */ /* 0x004fe400078e3cff */
[----:B------:R-:W-:Y:S01]  /*e080*/  PRMT R83, RZ, 0x7610, R83 ;  /* 0x00007610ff537816 */ /* 0x000fe20000000053 */
[----:B------:R0:W2:Y:S01]  /*e090*/  @!P4 LDG.E.U8 R81, desc[UR18][R90.64] ;  /* 0x000000125a51c981 */ /* 0x0000a2000c1e1100 */
[----:B------:R-:W-:-:S02]  /*e0a0*/  @!P6 LOP3.LUT R86, R87, R86, RZ, 0x3c, !PT ;  /* 0x000000565756e212 */ /* 0x000fc400078e3cff */
[----:B------:R-:W-:Y:S02]  /*e0b0*/  @!P1 LOP3.LUT R89, R89, R88, RZ, 0x3c, !PT ;  /* 0x0000005859599212 */ /* 0x000fe400078e3cff */
[----:B------:R-:W-:Y:S02]  /*e0c0*/  PRMT R79, RZ, 0x7610, R79 ;  /* 0x00007610ff4f7816 */ /* 0x000fe4000000004f */
[----:B------:R-:W-:Y:S01]  /*e0d0*/  @!P5 LOP3.LUT R14, R15, R14, RZ, 0x3c, !PT ;  /* 0x0000000e0f0ed212 */ /* 0x000fe200078e3cff */
[----:B------:R1:W3:Y:S01]  /*e0e0*/  @!P1 LDG.E.U8 R83, desc[UR18][R88.64] ;  /* 0x0000001258539981 */ /* 0x0002e2000c1e1100 */
[----:B------:R-:W-:Y:S02]  /*e0f0*/  @!P6 LOP3.LUT R87, R87, R86, RZ, 0x3c, !PT ;  /* 0x000000565757e212 */ /* 0x000fe400078e3cff */
[----:B------:R-:W-:Y:S01]  /*e100*/  PRMT R78, RZ, 0x7610, R78 ;  /* 0x00007610ff4e7816 */ /* 0x000fe2000000004e */
[----:B------:R-:W0:Y:S01]  /*e110*/  LDL R90, [R1+0xcc4] ;  /* 0x000cc400015a7983 */ /* 0x000e220000100800 */
[----:B------:R-:W-:-:S03]  /*e120*/  @!P5 LOP3.LUT R15, R15, R14, RZ, 0x3c, !PT ;  /* 0x0000000e0f0fd212 */ /* 0x000fc600078e3cff */
[----:B------:R-:W0:Y:S04]  /*e130*/  LDL R91, [R1+0xcc8] ;  /* 0x000cc800015b7983 */ /* 0x000e280000100800 */
[----:B------:R-:W1:Y:S04]  /*e140*/  LDL R88, [R1+0xc84] ;  /* 0x000c840001587983 */ /* 0x000e680000100800 */
[----:B------:R-:W1:Y:S01]  /*e150*/  LDL R89, [R1+0xc88] ;  /* 0x000c880001597983 */ /* 0x000e620000100800 */
[----:B------:R-:W-:-:S03]  /*e160*/  PRMT R80, RZ, 0x7610, R80 ;  /* 0x00007610ff507816 */ /* 0x000fc60000000050 */
[----:B------:R0:W2:Y:S04]  /*e170*/  @!P6 LDG.E.U8 R79, desc[UR18][R86.64] ;  /* 0x00000012564fe981 */ /* 0x0000a8000c1e1100 */
[----:B------:R-:W2:Y:S04]  /*e180*/  @!P5 LDG.E.U8 R78, desc[UR18][R14.64] ;  /* 0x000000120e4ed981 */ /* 0x000ea8000c1e1100 */
[----:B------:R-:W3:Y:S04]  /*e190*/  LDL R86, [R1+0xd04] ;  /* 0x000d040001567983 */ /* 0x000ee80000100800 */
[----:B------:R-:W3:Y:S01]  /*e1a0*/  LDL R87, [R1+0xd08] ;  /* 0x000d080001577983 */ /* 0x000ee20000100800 */
[----:B------:R-:W-:Y:S01]  /*e1b0*/  VIADD R37, R34, 0xffffffac ;  /* 0xffffffac22257836 */ /* 0x000fe20000000000 */
[----:B------:R-:W-:-:S02]  /*e1c0*/  PRMT R74, RZ, 0x7610, R74 ;  /* 0x00007610ff4a7816 */ /* 0x000fc4000000004a */
[----:B------:R-:W3:Y:S01]  /*e1d0*/  LDL.LU.64 R14, [R1+0x1720] ;  /* 0x00172000010e7983 */ /* 0x000ee20000300a00 */
[----:B----4-:R-:W-:-:S04]  /*e1e0*/  @!P0 LOP3.LUT R11, R11, R10, RZ, 0x3c, !PT ;  /* 0x0000000a0b0b8212 */ /* 0x010fc800078e3cff */
[----:B------:R-:W-:-:S04]  /*e1f0*/  @!P0 LOP3.LUT R10, R11, R10, RZ, 0x3c, !PT ;  /* 0x0000000a0b0a8212 */ /* 0x000fc800078e3cff */
[----:B------:R-:W-:-:S05]  /*e200*/  @!P0 LOP3.LUT R11, R11, R10, RZ, 0x3c, !PT ;  /* 0x0000000a0b0b8212 */ /* 0x000fca00078e3cff */
[----:B------:R-:W4:Y:S01]  /*e210*/  @!P0 LDG.E.U8 R80, desc[UR18][R10.64] ;  /* 0x000000120a508981 */ /* 0x000f22000c1e1100 */
[----:B------:R-:W-:Y:S01]  /*e220*/  ISETP.GE.U32.AND P3, PT, R37, 0x7fffff2d, PT ;  /* 0x7fffff2d2500780c */ /* 0x000fe20003f66070 */
[----:B------:R-:W-:-:S05]  /*e230*/  VIADD R37, R34, 0xffffffa4 ;  /* 0xffffffa422257836 */ /* 0x000fca0000000000 */
[----:B------:R-:W-:Y:S01]  /*e240*/  ISETP.GE.U32.AND P1, PT, R37, 0x7fffff25, PT ;  /* 0x7fffff252500780c */ /* 0x000fe20003f26070 */
[----:B------:R-:W-:-:S05]  /*e250*/  VIADD R37, R34, 0xffffff9c ;  /* 0xffffff9c22257836 */ /* 0x000fca0000000000 */
[----:B------:R-:W-:Y:S02]  /*e260*/  ISETP.GE.U32.AND P4, PT, R37, 0x7fffff1d, PT ;  /* 0x7fffff1d2500780c */ /* 0x000fe40003f86070 */
[----:B------:R-:W-:Y:S02]  /*e270*/  PRMT R75, RZ, 0x7610, R75 ;  /* 0x00007610ff4b7816 */ /* 0x000fe4000000004b */
[----:B------:R-:W-:-:S03]  /*e280*/  PRMT R82, RZ, 0x7610, R82 ;  /* 0x00007610ff527816 */ /* 0x000fc60000000052 */
[----:B0-----:R-:W-:-:S04]  /*e290*/  @!P1 LOP3.LUT R91, R91, R90, RZ, 0x3c, !PT ;  /* 0x0000005a5b5b9212 */ /* 0x001fc800078e3cff */
[----:B------:R-:W-:Y:S02]  /*e2a0*/  @!P1 LOP3.LUT R90, R91, R90, RZ, 0x3c, !PT ;  /* 0x0000005a5b5a9212 */ /* 0x000fe400078e3cff */
[----:B-1----:R-:W-:Y:S02]  /*e2b0*/  @!P3 LOP3.LUT R89, R89, R88, RZ, 0x3c, !PT ;  /* 0x000000585959b212 */ /* 0x002fe400078e3cff */
[----:B------:R-:W-:Y:S02]  /*e2c0*/  @!P1 LOP3.LUT R91, R91, R90, RZ, 0x3c, !PT ;  /* 0x0000005a5b5b9212 */ /* 0x000fe400078e3cff */
[----:B------:R-:W-:-:S03]  /*e2d0*/  @!P3 LOP3.LUT R88, R89, R88, RZ, 0x3c, !PT ;  /* 0x000000585958b212 */ /* 0x000fc600078e3cff */
[----:B------:R-:W4:Y:S01]  /*e2e0*/  @!P1 LDG.E.U8 R74, desc[UR18][R90.64] ;  /* 0x000000125a4a9981 */ /* 0x000f22000c1e1100 */
[----:B------:R-:W-:-:S03]  /*e2f0*/  @!P3 LOP3.LUT R89, R89, R88, RZ, 0x3c, !PT ;  /* 0x000000585959b212 */ /* 0x000fc600078e3cff */
[----:B--2---:R0:W-:Y:S04]  /*e300*/  STL [R1+0x490], R78 ;  /* 0x0004904e01007387 */ /* 0x0041e80000100800 */
[----:B------:R-:W2:Y:S01]  /*e310*/  @!P3 LDG.E.U8 R75, desc[UR18][R88.64] ;  /* 0x00000012584bb981 */ /* 0x000ea2000c1e1100 */
[----:B---3--:R-:W-:-:S03]  /*e320*/  @!P4 LOP3.LUT R87, R87, R86, RZ, 0x3c, !PT ;  /* 0x000000565757c212 */ /* 0x008fc600078e3cff */
[----:B0-----:R-:W3:Y:S01]  /*e330*/  LDL R78, [R1+0xd3c] ;  /* 0x000d3c00014e7983 */ /* 0x001ee20000100800 */
[----:B------:R-:W-:-:S03]  /*e340*/  @!P4 LOP3.LUT R86, R87, R86, RZ, 0x3c, !PT ;  /* 0x000000565756c212 */ /* 0x000fc600078e3cff */
[----:B------:R0:W-:Y:S01]  /*e350*/  STL [R1+0x494], R79 ;  /* 0x0004944f01007387 */ /* 0x0001e20000100800 */
[----:B------:R-:W-:-:S05]  /*e360*/  @!P4 LOP3.LUT R87, R87, R86, RZ, 0x3c, !PT ;  /* 0x000000565757c212 */ /* 0x000fca00078e3cff */
[----:B------:R-:W3:Y:S04]  /*e370*/  @!P4 LDG.E.U8 R82, desc[UR18][R86.64] ;  /* 0x000000125652c981 */ /* 0x000ee8000c1e1100 */
[----:B0-----:R-:W3:Y:S04]  /*e380*/  LDL R79, [R1+0xd40] ;  /* 0x000d4000014f7983 */ /* 0x001ee80000100800 */
[----:B------:R-:W-:Y:S04]  /*e390*/  STL [R1+0x49c], R83 ;  /* 0x00049c5301007387 */ /* 0x000fe80000100800 */
[----:B------:R-:W3:Y:S04]  /*e3a0*/  LDL.LU.64 R10, [R1+0x1718] ;  /* 0x00171800010a7983 */ /* 0x000ee80000300a00 */
[----:B----4-:R0:W-:Y:S04]  /*e3b0*/  STL [R1+0x48c], R80 ;  /* 0x00048c5001007387 */ /* 0x0101e80000100800 */
[----:B0-----:R-:W4:Y:S04]  /*e3c0*/  LDL R80, [R1+0xd74] ;  /* 0x000d740001507983 */ /* 0x001f280000100800 */
[----:B------:R0:W-:Y:S04]  /*e3d0*/  STL [R1+0x498], R81 ;  /* 0x0004985101007387 */ /* 0x0001e80000100800 */
[----:B------:R-:W4:Y:S04]  /*e3e0*/  LDL R88, [R1+0xdac] ;  /* 0x000dac0001587983 */ /* 0x000f280000100800 */
[----:B------:R-:W4:Y:S04]  /*e3f0*/  LDL R89, [R1+0xdb0] ;  /* 0x000db00001597983 */ /* 0x000f280000100800 */
[----:B0-----:R-:W4:Y:S01]  /*e400*/  LDL R81, [R1+0xd78] ;  /* 0x000d780001517983 */ /* 0x001f220000100800 */
[----:B------:R-:W-:-:S03]  /*e410*/  VIADD R37, R34, 0xffffff94 ;  /* 0xffffff9422257836 */ /* 0x000fc60000000000 */
[----:B------:R-:W4:Y:S02]  /*e420*/  LDL.LU.64 R90, [R1+0x1710] ;  /* 0x00171000015a7983 */ /* 0x000f240000300a00 */
[----:B------:R-:W-:Y:S01]  /*e430*/  ISETP.GE.U32.AND P6, PT, R37, 0x7fffff15, PT ;  /* 0x7fffff152500780c */ /* 0x000fe20003fc6070 */
[----:B------:R-:W-:-:S05]  /*e440*/  VIADD R37, R34, 0xffffff8c ;  /* 0xffffff8c22257836 */ /* 0x000fca0000000000 */
[----:B------:R-:W-:Y:S01]  /*e450*/  ISETP.GE.U32.AND P5, PT, R37, 0x7fffff0d, PT ;  /* 0x7fffff0d2500780c */ /* 0x000fe20003fa6070 */
[----:B------:R-:W-:-:S05]  /*e460*/  VIADD R37, R34, 0xffffff84 ;  /* 0xffffff8422257836 */ /* 0x000fca0000000000 */
[----:B------:R-:W-:Y:S02]  /*e470*/  ISETP.GE.U32.AND P0, PT, R37, 0x7fffff05, PT ;  /* 0x7fffff052500780c */ /* 0x000fe40003f06070 */
[----:B------:R-:W-:Y:S02]  /*e480*/  PRMT R73, RZ, 0x7610, R73 ;  /* 0x00007610ff497816 */ /* 0x000fe40000000049 */
[----:B------:R-:W-:Y:S01]  /*e490*/  PRMT R66, RZ, 0x7610, R66 ;  /* 0x00007610ff427816 */ /* 0x000fe20000000042 */
[----:B------:R0:W-:Y:S04]  /*e4a0*/  STL [R1+0x480], R74 ;  /* 0x0004804a01007387 */ /* 0x0001e80000100800 */
[----:B0-----:R-:W4:Y:S04]  /*e4b0*/  LDL R74, [R1+0x1ec] ;  /* 0x0001ec00014a7983 */ /* 0x001f280000100800 */
[----:B--2---:R0:W-:Y:S01]  /*e4c0*/  STL [R1+0x488], R75 ;  /* 0x0004884b01007387 */ /* 0x0041e20000100800 */
[----:B------:R-:W-:-:S03]  /*e4d0*/  PRMT R67, RZ, 0x7610, R67 ;  /* 0x00007610ff437816 */ /* 0x000fc60000000043 */
[----:B0-----:R-:W2:Y:S01]  /*e4e0*/  LDL R75, [R1+0x1f0] ;  /* 0x0001f000014b7983 */ /* 0x001ea20000100800 */
[----:B---3--:R-:W-:-:S03]  /*e4f0*/  @!P6 LOP3.LUT R79, R79, R78, RZ, 0x3c, !PT ;  /* 0x0000004e4f4fe212 */ /* 0x008fc600078e3cff */
[----:B------:R-:W3:Y:S01]  /*e500*/  LDL.LU.64 R86, [R1+0x1708] ;  /* 0x0017080001567983 */ /* 0x000ee20000300a00 */
[----:B------:R-:W-:-:S03]  /*e510*/  @!P6 LOP3.LUT R78, R79, R78, RZ, 0x3c, !PT ;  /* 0x0000004e4f4ee212 */ /* 0x000fc600078e3cff */
[----:B------:R0:W-:Y:S01]  /*e520*/  STL [R1+0x484], R82 ;  /* 0x0004845201007387 */ /* 0x0001e20000100800 */
[----:B------:R-:W-:-:S03]  /*e530*/  @!P6 LOP3.LUT R79, R79, R78, RZ, 0x3c, !PT ;  /* 0x0000004e4f4fe212 */ /* 0x000fc600078e3cff */
[----:B------:R-:W3:Y:S04]  /*e540*/  LDL R83, [R1+0x230] ;  /* 0x0002300001537983 */ /* 0x000ee80000100800 */
[----:B------:R-:W3:Y:S04]  /*e550*/  @!P6 LDG.E.U8 R73, desc[UR18][R78.64] ;  /* 0x000000124e49e981 */ /* 0x000ee8000c1e1100 */
[----:B0-----:R-:W3:Y:S01]  /*e560*/  LDL R82, [R1+0x22c] ;  /* 0x00022c0001527983 */ /* 0x001ee20000100800 */
[----:B----4-:R-:W-:Y:S01]  /*e570*/  @!P5 LOP3.LUT R81, R81, R80, RZ, 0x3c, !PT ;  /* 0x000000505151d212 */ /* 0x010fe200078e3cff */
[----:B------:R-:W-:Y:S01]  /*e580*/  VIADD R37, R34, 0xfffffffb ;  /* 0xfffffffb22257836 */ /* 0x000fe20000000000 */
[----:B------:R-:W-:Y:S01]  /*e590*/  @!P0 LOP3.LUT R89, R89, R88, RZ, 0x3c, !PT ;  /* 0x0000005859598212 */ /* 0x000fe200078e3cff */
[----:B------:R-:W4:Y:S01]  /*e5a0*/  LDL R79, [R1+0xa8c] ;  /* 0x000a8c00014f7983 */ /* 0x000f220000100800 */
[----:B------:R-:W-:-:S02]  /*e5b0*/  @!P5 LOP3.LUT R80, R81, R80, RZ, 0x3c, !PT ;  /* 0x000000505150d212 */ /* 0x000fc400078e3cff */
[----:B------:R-:W-:Y:S02]  /*e5c0*/  @!P0 LOP3.LUT R88, R89, R88, RZ, 0x3c, !PT ;  /* 0x0000005859588212 */ /* 0x000fe400078e3cff */
[----:B------:R-:W-:Y:S02]  /*e5d0*/  @!P5 LOP3.LUT R81, R81, R80, RZ, 0x3c, !PT ;  /* 0x000000505151d212 */ /* 0x000fe400078e3cff */
[----:B------:R-:W-:-:S03]  /*e5e0*/  @!P0 LOP3.LUT R89, R89, R88, RZ, 0x3c, !PT ;  /* 0x0000005859598212 */ /* 0x000fc600078e3cff */
[----:B------:R-:W4:Y:S04]  /*e5f0*/  @!P5 LDG.E.U8 R67, desc[UR18][R80.64] ;  /* 0x000000125043d981 */ /* 0x000f28000c1e1100 */
[----:B------:R-:W4:Y:S01]  /*e600*/  @!P0 LDG.E.U8 R66, desc[UR18][R88.64] ;  /* 0x0000001258428981 */ /* 0x000f22000c1e1100 */
[----:B------:R-:W-:Y:S01]  /*e610*/  ISETP.GE.U32.AND P3, PT, R37, 0x7fffff7c, PT ;  /* 0x7fffff7c2500780c */ /* 0x000fe20003f66070 */
[----:B------:R-:W-:-:S05]  /*e620*/  VIADD R37, R34, 0xfffffff3 ;  /* 0xfffffff322257836 */ /* 0x000fca0000000000 */
[----:B------:R-:W-:Y:S02]  /*e630*/  ISETP.GE.U32.AND P1, PT, R37, 0x7fffff74, PT ;  /* 0x7fffff742500780c */ /* 0x000fe40003f26070 */
[----:B------:R-:W-:Y:S02]  /*e640*/  PRMT R68, RZ, 0x7610, R68 ;  /* 0x00007610ff447816 */ /* 0x000fe40000000044 */
[----:B------:R-:W-:-:S03]  /*e650*/  PRMT R69, RZ, 0x7610, R69 ;  /* 0x00007610ff457816 */ /* 0x000fc60000000045 */
[----:B--2---:R-:W-:-:S04]  /*e660*/  @!P3 LOP3.LUT R75, R75, R74, RZ, 0x3c, !PT ;  /* 0x0000004a4b4bb212 */ /* 0x004fc800078e3cff */
[----:B------:R-:W-:-:S04]  /*e670*/  @!P3 LOP3.LUT R74, R75, R74, RZ, 0x3c, !PT ;  /* 0x0000004a4b4ab212 */ /* 0x000fc800078e3cff */
[----:B------:R-:W-:-:S05]  /*e680*/  @!P3 LOP3.LUT R75, R75, R74, RZ, 0x3c, !PT ;  /* 0x0000004a4b4bb212 */ /* 0x000fca00078e3cff */
[----:B------:R-:W2:Y:S04]  /*e690*/  @!P3 LDG.E.U8 R69, desc[UR18][R74.64] ;  /* 0x000000124a45b981 */ /* 0x000ea8000c1e1100 */
[----:B---3--:R0:W-:Y:S01]  /*e6a0*/  STL [R1+0x47c], R73 ;  /* 0x00047c4901007387 */ /* 0x0081e20000100800 */
[----:B------:R-:W-:-:S03]  /*e6b0*/  @!P1 LOP3.LUT R83, R83, R82, RZ, 0x3c, !PT ;  /* 0x0000005253539212 */ /* 0x000fc600078e3cff */
[----:B------:R-:W3:Y:S01]  /*e6c0*/  LDL R80, [R1+0xacc] ;  /* 0x000acc0001507983 */ /* 0x000ee20000100800 */
[----:B------:R-:W-:-:S03]  /*e6d0*/  @!P1 LOP3.LUT R82, R83, R82, RZ, 0x3c, !PT ;  /* 0x0000005253529212 */ /* 0x000fc600078e3cff */
[----:B------:R-:W3:Y:S01]  /*e6e0*/  LDL R81, [R1+0xad0] ;  /* 0x000ad00001517983 */ /* 0x000ee20000100800 */
[----:B------:R-:W-:-:S03]  /*e6f0*/  @!P1 LOP3.LUT R83, R83, R82, RZ, 0x3c, !PT ;  /* 0x0000005253539212 */ /* 0x000fc600078e3cff */
[----:B0-----:R-:W2:Y:S04]  /*e700*/  LDL R73, [R1+0xa90] ;  /* 0x000a900001497983 */ /* 0x001ea80000100800 */
[----:B------:R-:W2:Y:S04]  /*e710*/  LDL.LU.64 R88, [R1+0x1700] ;  /* 0x0017000001587983 */ /* 0x000ea80000300a00 */
[----:B------:R-:W2:Y:S04]  /*e720*/  @!P1 LDG.E.U8 R68, desc[UR18][R82.64] ;  /* 0x0000001252449981 */ /* 0x000ea8000c1e1100 */
[----:B----4-:R0:W-:Y:S04]  /*e730*/  STL [R1+0x460], R66 ;  /* 0x0004604201007387 */ /* 0x0101e80000100800 */
[----:B0-----:R-:W4:Y:S04]  /*e740*/  LDL R66, [R1+0xb0c] ;  /* 0x000b0c0001427983 */ /* 0x001f280000100800 */
[----:B------:R0:W-:Y:S01]  /*e750*/  STL [R1+0x478], R67 ;  /* 0x0004784301007387 */ /* 0x0001e20000100800 */
[----:B------:R-:W-:Y:S01]  /*e760*/  VIADD R37, R34, 0xffffffeb ;  /* 0xffffffeb22257836 */ /* 0x000fe20000000000 */
[----:B------:R-:W-:-:S02]  /*e770*/  PRMT R70, RZ, 0x7610, R70 ;  /* 0x00007610ff467816 */ /* 0x000fc40000000046 */
[----:B------:R-:W4:Y:S01]  /*e780*/  LDL R74, [R1+0xb4c] ;  /* 0x000b4c00014a7983 */ /* 0x000f220000100800 */
[----:B------:R-:W-:-:S03]  /*e790*/  PRMT R71, RZ, 0x7610, R71 ;  /* 0x00007610ff477816 */ /* 0x000fc60000000047 */
[----:B------:R-:W4:Y:S04]  /*e7a0*/  LDL R75, [R1+0xb50] ;  /* 0x000b5000014b7983 */ /* 0x000f280000100800 */
[----:B0-----:R-:W4:Y:S01]  /*e7b0*/  LDL R67, [R1+0xb10] ;  /* 0x000b100001437983 */ /* 0x001f220000100800 */
[----:B------:R-:W-:Y:S01]  /*e7c0*/  ISETP.GE.U32.AND P4, PT, R37, 0x7fffff6c, PT ;  /* 0x7fffff6c2500780c */ /* 0x000fe20003f86070 */
[C---:B------:R-:W-:Y:S02]  /*e7d0*/  VIADD R37, R34.reuse, 0xffffffe3 ;  /* 0xffffffe322257836 */ /* 0x040fe40000000000 */
[----:B------:R-:W4:Y:S03]  /*e7e0*/  LDL.LU.64 R82, [R1+0x16f8] ;  /* 0x0016f80001527983 */ /* 0x000f260000300a00 */
[----:B------:R-:W-:Y:S01]  /*e7f0*/  ISETP.GE.U32.AND P6, PT, R37, 0x7fffff64, PT ;  /* 0x7fffff642500780c */ /* 0x000fe20003fc6070 */
[----:B------:R-:W-:-:S05]  /*e800*/  VIADD R37, R34, 0xffffffdb ;  /* 0xffffffdb22257836 */ /* 0x000fca0000000000 */
[----:B------:R-:W-:Y:S02]  /*e810*/  ISETP.GE.U32.AND P5, PT, R37, 0x7fffff5c, PT ;  /* 0x7fffff5c2500780c */ /* 0x000fe40003fa6070 */
[----:B------:R-:W-:-:S05]  /*e820*/  PRMT R72, RZ, 0x7610, R72 ;  /* 0x00007610ff487816 */ /* 0x000fca0000000048 */
[----:B---3--:R-:W-:-:S04]  /*e830*/  @!P6 LOP3.LUT R81, R81, R80, RZ, 0x3c, !PT ;  /* 0x000000505151e212 */ /* 0x008fc800078e3cff */
[----:B------:R-:W-:Y:S01]  /*e840*/  @!P6 LOP3.LUT R80, R81, R80, RZ, 0x3c, !PT ;  /* 0x000000505150e212 */ /* 0x000fe200078e3cff */
[----:B--2---:R-:W-:-:S03]  /*e850*/  @!P4 IMAD.MOV.U32 R78, RZ, RZ, R73 ;  /* 0x000000ffff4ec224 */ /* 0x004fc600078e0049 */
[----:B------:R-:W-:Y:S02]  /*e860*/  @!P6 LOP3.LUT R81, R81, R80, RZ, 0x3c, !PT ;  /* 0x000000505151e212 */ /* 0x000fe400078e3cff */
[----:B------:R-:W2:Y:S04]  /*e870*/  @!P4 LDG.E.U8 R71, desc[UR18][R78.64] ;  /* 0x000000124e47c981 */ /* 0x000ea8000c1e1100 */
[----:B------:R0:W-:Y:S04]  /*e880*/  STL [R1+0x45c], R68 ;  /* 0x00045c4401007387 */ /* 0x0001e80000100800 */
[----:B------:R-:W3:Y:S04]  /*e890*/  @!P6 LDG.E.U8 R70, desc[UR18][R80.64] ;  /* 0x000000125046e981 */ /* 0x000ee8000c1e1100 */
[----:B0-----:R-:W2:Y:S04]  /*e8a0*/  LDL R68, [R1+0xb8c] ;  /* 0x000b8c0001447983 */ /* 0x001ea80000100800 */
[----:B------:R0:W-:Y:S01]  /*e8b0*/  STL [R1+0x474], R69 ;  /* 0x0004744501007387 */ /* 0x0001e20000100800 */
[----:B------:R-:W-:-:S03]  /*e8c0*/  VIADD R37, R34, 0xffffffd3 ;  /* 0xffffffd322257836 */ /* 0x000fc60000000000 */
[----:B------:R-:W2:Y:S04]  /*e8d0*/  LDL R78, [R1+0xbcc] ;  /* 0x000bcc00014e7983 */ /* 0x000ea80000100800 */
[----:B------:R-:W2:Y:S04]  /*e8e0*/  LDL R79, [R1+0xbd0] ;  /* 0x000bd000014f7983 */ /* 0x000ea80000100800 */
[----:B0-----:R-:W2:Y:S01]  /*e8f0*/  LDL R69, [R1+0xb90] ;  /* 0x000b900001457983 */ /* 0x001ea20000100800 */
[----:B----4-:R-:W-:-:S03]  /*e900*/  @!P5 LOP3.LUT R67, R67, R66, RZ, 0x3c, !PT ;  /* 0x000000424343d212 */ /* 0x010fc600078e3cff */
[----:B------:R-:W4:Y:S01]  /*e910*/  LDL.LU.64 R80, [R1+0x16f0] ;  /* 0x0016f00001507983 */ /* 0x000f220000300a00 */
[----:B------:R-:W-:-:S04]  /*e920*/  @!P5 LOP3.LUT R66, R67, R66, RZ, 0x3c, !PT ;  /* 0x000000424342d212 */ /* 0x000fc800078e3cff */
[----:B------:R-:W-:-:S05]  /*e930*/  @!P5 LOP3.LUT R67, R67, R66, RZ, 0x3c, !PT ;  /* 0x000000424343d212 */ /* 0x000fca00078e3cff */
[----:B------:R-:W4:Y:S01]  /*e940*/  @!P5 LDG.E.U8 R72, desc[UR18][R66.64] ;  /* 0x000000124248d981 */ /* 0x000f22000c1e1100 */
[----:B------:R-:W-:Y:S01]  /*e950*/  ISETP.GE.U32.AND P0, PT, R37, 0x7fffff54, PT ;  /* 0x7fffff542500780c */ /* 0x000fe20003f06070 */
[----:B------:R-:W-:-:S05]  /*e960*/  VIADD R37, R34, 0xffffffcb ;  /* 0xffffffcb22257836 */ /* 0x000fca0000000000 */
[----:B------:R-:W-:-:S07]  /*e970*/  ISETP.GE.U32.AND P3, PT, R37, 0x7fffff4c, PT ;  /* 0x7fffff4c2500780c */ /* 0x000fce0003f66070 */
[----:B------:R-:W-:-:S04]  /*e980*/  @!P0 LOP3.LUT R75, R75, R74, RZ, 0x3c, !PT ;  /* 0x0000004a4b4b8212 */ /* 0x000fc800078e3cff */
[C---:B------:R-:W-:Y:S02]  /*e990*/  @!P0 LOP3.LUT R74, R75.reuse, R74, RZ, 0x3c, !PT ;  /* 0x0000004a4b4a8212 */ /* 0x040fe400078e3cff */
[----:B------:R-:W-:Y:S02]  /*e9a0*/  PRMT R63, RZ, 0x7610, R63 ;  /* 0x00007610ff3f7816 */ /* 0x000fe4000000003f */
[----:B------:R-:W-:Y:S02]  /*e9b0*/  @!P0 LOP3.LUT R75, R75, R74, RZ, 0x3c, !PT ;  /* 0x0000004a4b4b8212 */ /* 0x000fe400078e3cff */
[----:B------:R-:W-:-:S03]  /*e9c0*/  PRMT R62, RZ, 0x7610, R62 ;  /* 0x00007610ff3e7816 */ /* 0x000fc6000000003e */
[----:B------:R-:W4:Y:S04]  /*e9d0*/  @!P0 LDG.E.U8 R63, desc[UR18][R74.64] ;  /* 0x000000124a3f8981 */ /* 0x000f28000c1e1100 */
[----:B---3--:R0:W-:Y:S04]  /*e9e0*/  STL [R1+0x454], R70 ;  /* 0x0004544601007387 */ /* 0x0081e80000100800 */
[----:B0-----:R-:W3:Y:S04]  /*e9f0*/  LDL R70, [R1+0xc0c] ;  /* 0x000c0c0001467983 */ /* 0x001ee80000100800 */
[----:B--2---:R0:W-:Y:S01]  /*ea00*/  STL [R1+0x458], R71 ;  /* 0x0004584701007387 */ /* 0x0041e20000100800 */
[----:B------:R-:W-:-:S03]  /*ea10*/  @!P3 LOP3.LUT R69, R69, R68, RZ, 0x3c, !PT ;  /* 0x000000444545b212 */ /* 0x000fc600078e3cff */
[----:B0-----:R-:W3:Y:S01]  /*ea20*/  LDL R71, [R1+0xc10] ;  /* 0x000c100001477983 */ /* 0x001ee20000100800 */
[----:B------:R-:W-:-:S03]  /*ea30*/  @!P3 LOP3.LUT R68, R69, R68, RZ, 0x3c, !PT ;  /* 0x000000444544b212 */ /* 0x000fc600078e3cff */
[----:B------:R-:W2:Y:S01]  /*ea40*/  LDL.LU.64 R66, [R1+0x16e8] ;  /* 0x0016e80001427983 */ /* 0x000ea20000300a00 */
[----:B------:R-:W-:-:S05]  /*ea50*/  @!P3 LOP3.LUT R69, R69, R68, RZ, 0x3c, !PT ;  /* 0x000000444545b212 */ /* 0x000fca00078e3cff */
[----:B------:R-:W2:Y:S04]  /*ea60*/  @!P3 LDG.E.U8 R62, desc[UR18][R68.64] ;  /* 0x00000012443eb981 */ /* 0x000ea8000c1e1100 */
[----:B----4-:R0:W-:Y:S04]  /*ea70*/  STL [R1+0x450], R72 ;  /* 0x0004504801007387 */ /* 0x0101e80000100800 */
[----:B------:R-:W4:Y:S04]  /*ea80*/  LDL R74, [R1+0xc8c] ;  /* 0x000c8c00014a7983 */ /* 0x000f280000100800 */
[----:B------:R-:W4:Y:S04]  /*ea90*/  LDL R75, [R1+0xc90] ;  /* 0x000c9000014b7983 */ /* 0x000f280000100800 */
[----:B0-----:R-:W4:Y:S04]  /*eaa0*/  LDL R72, [R1+0xc4c] ;  /* 0x000c4c0001487983 */ /* 0x001f280000100800 */
[----:B------:R-:W4:Y:S01]  /*eab0*/  LDL R73, [R1+0xc50] ;  /* 0x000c500001497983 */ /* 0x000f220000100800 */
[----:B------:R-:W-:Y:S01]  /*eac0*/  VIADD R37, R34, 0xffffffc3 ;  /* 0xffffffc322257836 */ /* 0x000fe20000000000 */
[----:B------:R-:W-:-:S02]  /*ead0*/  PRMT R65, RZ, 0x7610, R65 ;  /* 0x00007610ff417816 */ /* 0x000fc40000000041 */
[----:B------:R-:W4:Y:S02]  /*eae0*/  LDL.LU.64 R68, [R1+0x16e0] ;  /* 0x0016e00001447983 */ /* 0x000f240000300a00 */
[----:B------:R-:W-:Y:S01]  /*eaf0*/  ISETP.GE.U32.AND P1, PT, R37, 0x7fffff44, PT ;  /* 0x7fffff442500780c */ /* 0x000fe20003f26070 */
[----:B------:R-:W-:-:S05]  /*eb00*/  VIADD R37, R34, 0xffffffbb ;  /* 0xffffffbb22257836 */ /* 0x000fca0000000000 */
[----:B------:R-:W-:Y:S01]  /*eb10*/  ISETP.GE.U32.AND P4, PT, R37, 0x7fffff3c, PT ;  /* 0x7fffff3c2500780c */ /* 0x000fe20003f86070 */
[----:B------:R-:W-:-:S05]  /*eb20*/  VIADD R37, R34, 0xffffffb3 ;  /* 0xffffffb322257836 */ /* 0x000fca0000000000 */
[----:B------:R-:W-:Y:S01]  /*eb30*/  ISETP.GE.U32.AND P6, PT, R37, 0x7fffff34, PT ;  /* 0x7fffff342500780c */ /* 0x000fe20003fc6070 */
[----:B------:R-:W-:Y:S01]  /*eb40*/  VIADD R37, R34, 0xffffffab ;  /* 0xffffffab22257836 */ /* 0x000fe20000000000 */
[----:B------:R-:W-:-:S04]  /*eb50*/  @!P1 LOP3.LUT R79, R79, R78, RZ, 0x3c, !PT ;  /* 0x0000004e4f4f9212 */ /* 0x000fc800078e3cff */
[----:B------:R-:W-:Y:S02]  /*eb60*/  ISETP.GE.U32.AND P5, PT, R37, 0x7fffff2c, PT ;  /* 0x7fffff2c2500780c */ /* 0x000fe40003fa6070 */
[C---:B------:R-:W-:Y:S02]  /*eb70*/  @!P1 LOP3.LUT R78, R79.reuse, R78, RZ, 0x3c, !PT ;  /* 0x0000004e4f4e9212 */ /* 0x040fe400078e3cff */
[----:B------:R-:W-:Y:S02]  /*eb80*/  PRMT R64, RZ, 0x7610, R64 ;  /* 0x00007610ff407816 */ /* 0x000fe40000000040 */
[----:B------:R-:W-:Y:S02]  /*eb90*/  @!P1 LOP3.LUT R79, R79, R78, RZ, 0x3c, !PT ;  /* 0x0000004e4f4f9212 */ /* 0x000fe400078e3cff */
[----:B------:R-:W-:-:S03]  /*eba0*/  PRMT R76, RZ, 0x7610, R76 ;  /* 0x00007610ff4c7816 */ /* 0x000fc6000000004c */
[----:B------:R-:W4:Y:S01]  /*ebb0*/  @!P1 LDG.E.U8 R65, desc[UR18][R78.64] ;  /* 0x000000124e419981 */ /* 0x000f22000c1e1100 */
[----:B------:R-:W-:Y:S02]  /*ebc0*/  PRMT R77, RZ, 0x7610, R77 ;  /* 0x00007610ff4d7816 */ /* 0x000fe4000000004d */
[----:B---3--:R-:W-:-:S04]  /*ebd0*/  @!P4 LOP3.LUT R71, R71, R70, RZ, 0x3c, !PT ;  /* 0x000000464747c212 */ /* 0x008fc800078e3cff */
[----:B------:R-:W-:-:S04]  /*ebe0*/  @!P4 LOP3.LUT R70, R71, R70, RZ, 0x3c, !PT ;  /* 0x000000464746c212 */ /* 0x000fc800078e3cff */
[----:B------:R-:W-:Y:S01]  /*ebf0*/  @!P4 LOP3.LUT R71, R71, R70, RZ, 0x3c, !PT ;  /* 0x000000464747c212 */ /* 0x000fe200078e3cff */
[----:B--2---:R0:W-:Y:S04]  /*ec00*/  STL [R1+0x448], R62 ;  /* 0x0004483e01007387 */ /* 0x0041e80000100800 */
[----:B------:R-:W2:Y:S04]  /*ec10*/  @!P4 LDG.E.U8 R64, desc[UR18][R70.64] ;  /* 0x000000124640c981 */ /* 0x000ea8000c1e1100 */
[----:B0-----:R-:W3:Y:S04]  /*ec20*/  LDL R62, [R1+0xccc] ;  /* 0x000ccc00013e7983 */ /* 0x001ee80000100800 */
[----:B------:R0:W-:Y:S04]  /*ec30*/  STL [R1+0x44c], R63 ;  /* 0x00044c3f01007387 */ /* 0x0001e80000100800 */
[----:B------:R-:W3:Y:S04]  /*ec40*/  LDL R78, [R1+0xd0c] ;  /* 0x000d0c00014e7983 */ /* 0x000ee80000100800 */
[----:B------:R-:W3:Y:S04]  /*ec50*/  LDL R79, [R1+0xd10] ;  /* 0x000d1000014f7983 */ /* 0x000ee80000100800 */
[----:B0-----:R-:W3:Y:S01]  /*ec60*/  LDL R63, [R1+0xcd0] ;  /* 0x000cd000013f7983 */ /* 0x001ee20000100800 */
[----:B----4-:R-:W-:Y:S01]  /*ec70*/  @!P6 LOP3.LUT R73, R73, R72, RZ, 0x3c, !PT ;  /* 0x000000484949e212 */ /* 0x010fe200078e3cff */
[----:B------:R-:W-:Y:S01]  /*ec80*/  VIADD R37, R34, 0xffffffa3 ;  /* 0xffffffa322257836 */ /* 0x000fe20000000000 */
[----:B------:R-:W-:Y:S01]  /*ec90*/  @!P5 LOP3.LUT R75, R75, R74, RZ, 0x3c, !PT ;  /* 0x0000004a4b4bd212 */ /* 0x000fe200078e3cff */
[----:B------:R-:W4:Y:S01]  /*eca0*/  LDL.LU.64 R70, [R1+0x16d8] ;  /* 0x0016d80001467983 */ /* 0x000f220000300a00 */
        /* <DEDUP_REMOVED lines=10> */
[----:B------:R-:W-:Y:S01]  /*ed50*/  PRMT R61, RZ, 0x7610, R61 ;  /* 0x00007610ff3d7816 */ /* 0x000fe2000000003d */
[----:B--2---:R0:W-:Y:S04]  /*ed60*/  STL [R1+0x440], R64 ;  /* 0x0004404001007387 */ /* 0x0041e80000100800 */
[----:B0-----:R-:W2:Y:S04]  /*ed70*/  LDL R64, [R1+0xd44] ;  /* 0x000d440001407983 */ /* 0x001ea80000100800 */
[----:B------:R0:W-:Y:S01]  /*ed80*/  STL [R1+0x444], R65 ;  /* 0x0004444101007387 */ /* 0x0001e20000100800 */
[----:B---3--:R-:W-:-:S02]  /*ed90*/  @!P3 LOP3.LUT R79, R79, R78, RZ, 0x3c, !PT ;  /* 0x0000004e4f4fb212 */ /* 0x008fc400078e3cff */
[----:B------:R-:W-:Y:S02]  /*eda0*/  @!P0 LOP3.LUT R63, R63, R62, RZ, 0x3c, !PT ;  /* 0x0000003e3f3f8212 */ /* 0x000fe400078e3cff */
[----:B------:R-:W-:Y:S01]  /*edb0*/  @!P3 LOP3.LUT R78, R79, R78, RZ, 0x3c, !PT ;  /* 0x0000004e4f4eb212 */ /* 0x000fe200078e3cff */
[----:B0-----:R-:W3:Y:S01]  /*edc0*/  LDL R65, [R1+0xd48] ;  /* 0x000d480001417983 */ /* 0x001ee20000100800 */
[----:B------:R-:W-:-:S03]  /*edd0*/  @!P0 LOP3.LUT R62, R63, R62, RZ, 0x3c, !PT ;  /* 0x0000003e3f3e8212 */ /* 0x000fc600078e3cff */
[----:B------:R-:W2:Y:S01]  /*ede0*/  LDL.LU.64 R72, [R1+0x16d0] ;  /* 0x0016d00001487983 */ /* 0x000ea20000300a00 */
[----:B------:R-:W-:-:S03]  /*edf0*/  @!P3 LOP3.LUT R79, R79, R78, RZ, 0x3c, !PT ;  /* 0x0000004e4f4fb212 */ /* 0x000fc600078e3cff */
[----:B------:R-:W2:Y:S01]  /*ee00*/  LDL.LU.64 R74, [R1+0x16c8] ;  /* 0x0016c800014a7983 */ /* 0x000ea20000300a00 */
[----:B------:R-:W-:-:S03]  /*ee10*/  @!P0 LOP3.LUT R63, R63, R62, RZ, 0x3c, !PT ;  /* 0x0000003e3f3f8212 */ /* 0x000fc600078e3cff */
[----:B------:R-:W2:Y:S04]  /*ee20*/  @!P3 LDG.E.U8 R60, desc[UR18][R78.64] ;  /* 0x000000124e3cb981 */ /* 0x000ea8000c1e1100 */
[----:B------:R-:W3:Y:S04]  /*ee30*/  @!P0 LDG.E.U8 R61, desc[UR18][R62.64] ;  /* 0x000000123e3d8981 */ /* 0x000ee8000c1e1100 */
[----:B----4-:R0:W-:Y:S04]  /*ee40*/  STL [R1+0x420], R76 ;  /* 0x0004204c01007387 */ /* 0x0101e80000100800 */
[----:B0-----:R-:W4:Y:S04]  /*ee50*/  LDL R76, [R1+0xd7c] ;  /* 0x000d7c00014c7983 */ /* 0x001f280000100800 */
[----:B------:R0:W-:Y:S01]  /*ee60*/  STL [R1+0x43c], R77 ;  /* 0x00043c4d01007387 */ /* 0x0001e20000100800 */
[----:B------:R-:W-:-:S03]  /*ee70*/  VIADD R37, R34, 0xffffff93 ;  /* 0xffffff9322257836 */ /* 0x000fc60000000000 */
[----:B------:R-:W4:Y:S01]  /*ee80*/  LDL R62, [R1+0xdb4] ;  /* 0x000db400013e7983 */ /* 0x000f220000100800 */
[----:B------:R-:W-:-:S03]  /*ee90*/  PRMT R59, RZ, 0x7610, R59 ;  /* 0x00007610ff3b7816 */ /* 0x000fc6000000003b */
[----:B------:R-:W4:Y:S04]  /*eea0*/  LDL R63, [R1+0xdb8] ;  /* 0x000db800013f7983 */ /* 0x000f280000100800 */
[----:B0-----:R-:W4:Y:S01]  /*eeb0*/  LDL R77, [R1+0xd80] ;  /* 0x000d8000014d7983 */ /* 0x001f220000100800 */
[----:B------:R-:W-:Y:S01]  /*eec0*/  ISETP.GE.U32.AND P1, PT, R37, 0x7fffff14, PT ;  /* 0x7fffff142500780c */ /* 0x000fe20003f26070 */
[----:B------:R-:W-:Y:S02]  /*eed0*/  VIADD R37, R34, 0xffffff8b ;  /* 0xffffff8b22257836 */ /* 0x000fe40000000000 */
[----:B------:R-:W4:Y:S03]  /*eee0*/  LDL R78, [R1+0x1f4] ;  /* 0x0001f400014e7983 */ /* 0x000f260000100800 */
[----:B------:R-:W-:Y:S01]  /*eef0*/  ISETP.GE.U32.AND P4, PT, R37, 0x7fffff0c, PT ;  /* 0x7fffff0c2500780c */ /* 0x000fe20003f86070 */
[----:B------:R-:W4:Y:S01]  /*ef00*/  LDL R79, [R1+0x1f8] ;  /* 0x0001f800014f7983 */ /* 0x000f220000100800 */
[----:B------:R-:W-:-:S03]  /*ef10*/  PRMT R46, RZ, 0x7610, R46 ;  /* 0x00007610ff2e7816 */ /* 0x000fc6000000002e */
[----:B--2---:R0:W-:Y:S04]  /*ef20*/  STL [R1+0x418], R60 ;  /* 0x0004183c01007387 */ /* 0x0041e80000100800 */
[----:B---3--:R1:W-:Y:S01]  /*ef30*/  STL [R1+0x41c], R61 ;  /* 0x00041c3d01007387 */ /* 0x0083e20000100800 */
[----:B0-----:R-:W-:Y:S02]  /*ef40*/  @!P1 IMAD.MOV.U32 R60, RZ, RZ, R65 ;  /* 0x000000ffff3c9224 */ /* 0x001fe400078e0041 */
[----:B------:R-:W-:Y:S01]  /*ef50*/  VIADD R37, R34, 0xffffff83 ;  /* 0xffffff8322257836 */ /* 0x000fe20000000000 */
[----:B------:R-:W2:Y:S01]  /*ef60*/  LDL R65, [R1+0x238] ;  /* 0x0002380001417983 */ /* 0x000ea20000100800 */
[----:B-1----:R-:W-:Y:S01]  /*ef70*/  @!P1 IMAD.MOV.U32 R61, RZ, RZ, R64 ;  /* 0x000000ffff3d9224 */ /* 0x002fe200078e0040 */
[----:B----4-:R-:W-:-:S04]  /*ef80*/  @!P4 LOP3.LUT R77, R77, R76, RZ, 0x3c, !PT ;  /* 0x0000004c4d4dc212 */ /* 0x010fc800078e3cff */
[----:B------:R-:W3:Y:S01]  /*ef90*/  @!P1 LDG.E.U8 R59, desc[UR18][R60.64] ;  /* 0x000000123c3b9981 */ /* 0x000ee2000c1e1100 */
[----:B------:R-:W-:-:S03]  /*efa0*/  @!P4 LOP3.LUT R76, R77, R76, RZ, 0x3c, !PT ;  /* 0x0000004c4d4cc212 */ /* 0x000fc600078e3cff */
[----:B------:R-:W2:Y:S01]  /*efb0*/  LDL R64, [R1+0x234] ;  /* 0x0002340001407983 */ /* 0x000ea20000100800 */
[----:B------:R-:W-:-:S03]  /*efc0*/  @!P4 LOP3.LUT R77, R77, R76, RZ, 0x3c, !PT ;  /* 0x0000004c4d4dc212 */ /* 0x000fc600078e3cff */
[----:B------:R-:W4:Y:S04]  /*efd0*/  LDL R60, [R1+0xa94] ;  /* 0x000a9400013c7983 */ /* 0x000f280000100800 */
[----:B------:R-:W4:Y:S04]  /*efe0*/  LDL R61, [R1+0xa98] ;  /* 0x000a9800013d7983 */ /* 0x000f280000100800 */
[----:B------:R-:W2:Y:S01]  /*eff0*/  @!P4 LDG.E.U8 R46, desc[UR18][R76.64] ;  /* 0x000000124c2ec981 */ /* 0x000ea2000c1e1100 */
[----:B------:R-:W-:Y:S01]  /*f000*/  ISETP.GE.U32.AND P6, PT, R37, 0x7fffff04, PT ;  /* 0x7fffff042500780c */ /* 0x000fe20003fc6070 */
[----:B------:R-:W-:-:S05]  /*f010*/  VIADD R37, R34, 0xfffffffa ;  /* 0xfffffffa22257836 */ /* 0x000fca0000000000 */
[----:B------:R-:W-:Y:S01]  /*f020*/  ISETP.GE.U32.AND P5, PT, R37, 0x7fffff7b, PT ;  /* 0x7fffff7b2500780c */ /* 0x000fe20003fa6070 */
[C---:B------:R-:W-:Y:S01]  /*f030*/  VIADD R37, R34.reuse, 0xfffffff2 ;  /* 0xfffffff222257836 */ /* 0x040fe20000000000 */
[----:B------:R-:W-:Y:S01]  /*f040*/  PRMT R47, RZ, 0x7610, R47 ;  /* 0x00007610ff2f7816 */ /* 0x000fe2000000002f */
[----:B------:R-:W2:Y:S03]  /*f050*/  LDL.LU.64 R76, [R1+0x16c0] ;  /* 0x0016c000014c7983 */ /* 0x000ea60000300a00 */
[----:B------:R-:W-:Y:S01]  /*f060*/  ISETP.GE.U32.AND P0, PT, R37, 0x7fffff73, PT ;  /* 0x7fffff732500780c */ /* 0x000fe20003f06070 */
[----:B------:R-:W-:Y:S01]  /*f070*/  VIADD R37, R34, 0xffffffea ;  /* 0xffffffea22257836 */ /* 0x000fe20000000000 */
[----:B------:R-:W-:-:S04]  /*f080*/  @!P6 LOP3.LUT R63, R63, R62, RZ, 0x3c, !PT ;  /* 0x0000003e3f3fe212 */ /* 0x000fc800078e3cff */
[----:B------:R-:W-:Y:S02]  /*f090*/  ISETP.GE.U32.AND P3, PT, R37, 0x7fffff6b, PT ;  /* 0x7fffff6b2500780c */ /* 0x000fe40003f66070 */
[----:B------:R-:W-:Y:S02]  /*f0a0*/  @!P6 LOP3.LUT R62, R63, R62, RZ, 0x3c, !PT ;  /* 0x0000003e3f3ee212 */ /* 0x000fe400078e3cff */
[----:B------:R-:W-:Y:S02]  /*f0b0*/  @!P5 LOP3.LUT R79, R79, R78, RZ, 0x3c, !PT ;  /* 0x0000004e4f4fd212 */ /* 0x000fe400078e3cff */
[----:B------:R-:W-:Y:S02]  /*f0c0*/  @!P6 LOP3.LUT R63, R63, R62, RZ, 0x3c, !PT ;  /* 0x0000003e3f3fe212 */ /* 0x000fe400078e3cff */
[C---:B------:R-:W-:Y:S02]  /*f0d0*/  @!P5 LOP3.LUT R78, R79.reuse, R78, RZ, 0x3c, !PT ;  /* 0x0000004e4f4ed212 */ /* 0x040fe400078e3cff */
[----:B------:R-:W-:Y:S01]  /*f0e0*/  PRMT R45, RZ, 0x7610, R45 ;  /* 0x00007610ff2d7816 */ /* 0x000fe2000000002d */
[----:B------:R-:W2:Y:S01]  /*f0f0*/  @!P6 LDG.E.U8 R47, desc[UR18][R62.64] ;  /* 0x000000123e2fe981 */ /* 0x000ea2000c1e1100 */
[----:B------:R-:W-:-:S02]  /*f100*/  @!P5 LOP3.LUT R79, R79, R78, RZ, 0x3c, !PT ;  /* 0x0000004e4f4fd212 */ /* 0x000fc400078e3cff */
[----:B------:R-:W-:-:S03]  /*f110*/  PRMT R58, RZ, 0x7610, R58 ;  /* 0x00007610ff3a7816 */ /* 0x000fc6000000003a */
[----:B------:R-:W2:Y:S04]  /*f120*/  @!P5 LDG.E.U8 R45, desc[UR18][R78.64] ;  /* 0x000000124e2dd981 */ /* 0x000ea8000c1e1100 */
[----:B---3--:R0:W-:Y:S04]  /*f130*/  STL [R1+0x414], R59 ;  /* 0x0004143b01007387 */ /* 0x0081e80000100800 */
[----:B0-----:R-:W3:Y:S01]  /*f140*/  LDL R59, [R1+0xad4] ;  /* 0x000ad400013b7983 */ /* 0x001ee20000100800 */
[----:B----4-:R-:W-:-:S03]  /*f150*/  @!P3 LOP3.LUT R61, R61, R60, RZ, 0x3c, !PT ;  /* 0x0000003c3d3db212 */ /* 0x010fc600078e3cff */
[----:B--2---:R0:W-:Y:S01]  /*f160*/  STL [R1+0x410], R46 ;  /* 0x0004102e01007387 */ /* 0x0041e20000100800 */
[----:B------:R-:W-:-:S03]  /*f170*/  @!P3 LOP3.LUT R60, R61, R60, RZ, 0x3c, !PT ;  /* 0x0000003c3d3cb212 */ /* 0x000fc600078e3cff */
[----:B------:R-:W2:Y:S04]  /*f180*/  LDL R62, [R1+0xb14] ;  /* 0x000b1400013e7983 */ /* 0x000ea80000100800 */
[----:B------:R-:W2:Y:S01]  /*f190*/  LDL R63, [R1+0xb18] ;  /* 0x000b1800013f7983 */ /* 0x000ea20000100800 */
[----:B------:R-:W-:-:S03]  /*f1a0*/  @!P3 LOP3.LUT R61, R61, R60, RZ, 0x3c, !PT ;  /* 0x0000003c3d3db212 */ /* 0x000fc600078e3cff */
[----:B0-----:R-:W4:Y:S04]  /*f1b0*/  LDL R46, [R1+0xad8] ;  /* 0x000ad800012e7983 */ /* 0x001f280000100800 */
[----:B------:R-:W3:Y:S01]  /*f1c0*/  @!P3 LDG.E.U8 R58, desc[UR18][R60.64] ;  /* 0x000000123c3ab981 */ /* 0x000ee2000c1e1100 */
[C---:B------:R-:W-:Y:S01]  /*f1d0*/  VIADD R37, R34.reuse, 0xffffffe2 ;  /* 0xffffffe222257836 */ /* 0x040fe20000000000 */
[----:B------:R-:W-:Y:S02]  /*f1e0*/  @!P0 LOP3.LUT R65, R65, R64, RZ, 0x3c, !PT ;  /* 0x0000004041418212 */ /* 0x000fe400078e3cff */
[----:B------:R-:W-:Y:S01]  /*f1f0*/  PRMT R85, RZ, 0x7610, R85 ;  /* 0x00007610ff557816 */ /* 0x000fe20000000055 */
[----:B------:R-:W4:Y:S01]  /*f200*/  LDL.LU.64 R78, [R1+0x16b8] ;  /* 0x0016b800014e7983 */ /* 0x000f220000300a00 */
[----:B------:R-:W-:Y:S01]  /*f210*/  ISETP.GE.U32.AND P1, PT, R37, 0x7fffff63, PT ;  /* 0x7fffff632500780c */ /* 0x000fe20003f26070 */
[----:B------:R-:W-:-:S05]  /*f220*/  VIADD R37, R34, 0xffffffda ;  /* 0xffffffda22257836 */ /* 0x000fca0000000000 */
[----:B------:R-:W-:Y:S02]  /*f230*/  ISETP.GE.U32.AND P4, PT, R37, 0x7fffff5b, PT ;  /* 0x7fffff5b2500780c */ /* 0x000fe40003f86070 */
[C---:B------:R-:W-:Y:S01]  /*f240*/  @!P0 LOP3.LUT R64, R65.reuse, R64, RZ, 0x3c, !PT ;  /* 0x0000004041408212 */ /* 0x040fe200078e3cff */
[----:B------:R0:W-:Y:S03]  /*f250*/  STL [R1+0x40c], R47 ;  /* 0x00040c2f01007387 */ /* 0x0001e60000100800 */
[----:B------:R-:W-:Y:S02]  /*f260*/  @!P0 LOP3.LUT R65, R65, R64, RZ, 0x3c, !PT ;  /* 0x0000004041418212 */ /* 0x000fe400078e3cff */
[----:B------:R-:W-:-:S03]  /*f270*/  PRMT R42, RZ, 0x7610, R42 ;  /* 0x00007610ff2a7816 */ /* 0x000fc6000000002a */
[----:B------:R-:W4:Y:S04]  /*f280*/  @!P0 LDG.E.U8 R85, desc[UR18][R64.64] ;  /* 0x0000001240558981 */ /* 0x000f28000c1e1100 */
[----:B0-----:R-:W4:Y:S04]  /*f290*/  LDL R47, [R1+0xb54] ;  /* 0x000b5400012f7983 */ /* 0x001f280000100800 */
[----:B------:R0:W-:Y:S01]  /*f2a0*/  STL [R1+0x408], R45 ;  /* 0x0004082d01007387 */ /* 0x0001e20000100800 */
[----:B------:R-:W-:-:S03]  /*f2b0*/  PRMT R43, RZ, 0x7610, R43 ;  /* 0x00007610ff2b7816 */ /* 0x000fc6000000002b */
[----:B0-----:R-:W4:Y:S04]  /*f2c0*/  LDL R45, [R1+0xb58] ;  /* 0x000b5800012d7983 */ /* 0x001f280000100800 */
[----:B------:R-:W4:Y:S04]  /*f2d0*/  LDL.LU.64 R64, [R1+0x16b0] ;  /* 0x0016b00001407983 */ /* 0x000f280000300a00 */
[----:B------:R-:W4:Y:S04]  /*f2e0*/  LDL R60, [R1+0xb94] ;  /* 0x000b9400013c7983 */ /* 0x000f280000100800 */
[----:B------:R-:W4:Y:S01]  /*f2f0*/  LDL R61, [R1+0xb98] ;  /* 0x000b9800013d7983 */ /* 0x000f220000100800 */
[----:B--2---:R-:W-:-:S04]  /*f300*/  @!P4 LOP3.LUT R63, R63, R62, RZ, 0x3c, !PT ;  /* 0x0000003e3f3fc212 */ /* 0x004fc800078e3cff */
[----:B------:R-:W-:-:S04]  /*f310*/  @!P4 LOP3.LUT R62, R63, R62, RZ, 0x3c, !PT ;  /* 0x0000003e3f3ec212 */ /* 0x000fc800078e3cff */
[----:B------:R-:W-:Y:S01]  /*f320*/  @!P4 LOP3.LUT R63, R63, R62, RZ, 0x3c, !PT ;  /* 0x0000003e3f3fc212 */ /* 0x000fe200078e3cff */
[----:B---3--:R4:W-:Y:S04]  /*f330*/  STL [R1+0x400], R58 ;  /* 0x0004003a01007387 */ /* 0x0089e80000100800 */
[----:B------:R-:W2:Y:S01]  /*f340*/  @!P4 LDG.E.U8 R42, desc[UR18][R62.64] ;  /* 0x000000123e2ac981 */ /* 0x000ea2000c1e1100 */
[----:B----4-:R-:W-:-:S05]  /*f350*/  @!P1 IMAD.MOV.U32 R58, RZ, RZ, R46 ;  /* 0x000000ffff3a9224 */ /* 0x010fca00078e002e */
[----:B------:R-:W3:Y:S01]  /*f360*/  @!P1 LDG.E.U8 R43, desc[UR18][R58.64] ;  /* 0x000000123a2b9981 */ /* 0x000ee2000c1e1100 */
[----:B------:R-:W-:-:S03]  /*f370*/  VIADD R37, R34, 0xffffffd2 ;  /* 0xffffffd222257836 */ /* 0x000fc60000000000 */
[----:B------:R-:W4:Y:S04]  /*f380*/  LDL R58, [R1+0xbd4] ;  /* 0x000bd400013a7983 */ /* 0x000f280000100800 */
[----:B------:R-:W4:Y:S04]  /*f390*/  LDL R59, [R1+0xbd8] ;  /* 0x000bd800013b7983 */ /* 0x000f280000100800 */
[----:B------:R-:W4:Y:S01]  /*f3a0*/  LDL.LU.64 R62, [R1+0x16a8] ;  /* 0x0016a800013e7983 */ /* 0x000f220000300a00 */
[----:B------:R-:W-:Y:S02]  /*f3b0*/  ISETP.GE.U32.AND P6, PT, R37, 0x7fffff53, PT ;  /* 0x7fffff532500780c */ /* 0x000fe40003fc6070 */
[----:B------:R-:W-:-:S11]  /*f3c0*/  PRMT R44, RZ, 0x7610, R44 ;  /* 0x00007610ff2c7816 */ /* 0x000fd6000000002c */
[----:B------:R-:W-:-:S05]  /*f3d0*/  @!P6 IMAD.MOV.U32 R46, RZ, RZ, R45 ;  /* 0x000000ffff2ee224 */ /* 0x000fca00078e002d */
[----:B------:R-:W4:Y:S04]  /*f3e0*/  @!P6 LDG.E.U8 R44, desc[UR18][R46.64] ;  /* 0x000000122e2ce981 */ /* 0x000f28000c1e1100 */
[----:B--2---:R0:W-:Y:S04]  /*f3f0*/  STL [R1+0x3e0], R42 ;  /* 0x0003e02a01007387 */ /* 0x0041e80000100800 */
[----:B0-----:R-:W2:Y:S04]  /*f400*/  LDL R42, [R1+0xc14] ;  /* 0x000c1400012a7983 */ /* 0x001ea80000100800 */
[----:B---3--:R0:W-:Y:S04]  /*f410*/  STL [R1+0x3fc], R43 ;  /* 0x0003fc2b01007387 */ /* 0x0081e80000100800 */
[----:B0-----:R-:W2:Y:S01]  /*f420*/  LDL R43, [R1+0xc18] ;  /* 0x000c1800012b7983 */ /* 0x001ea20000100800 */
        /* <DEDUP_REMOVED lines=8> */
[----:B----4-:R-:W-:Y:S02]  /*f4b0*/  @!P0 LOP3.LUT R59, R59, R58, RZ, 0x3c, !PT ;  /* 0x0000003a3b3b8212 */ /* 0x010fe400078e3cff */
[----:B------:R-:W-:Y:S02]  /*f4c0*/  PRMT R51, RZ, 0x7610, R51 ;  /* 0x00007610ff337816 */ /* 0x000fe40000000033 */
[----:B------:R-:W-:Y:S02]  /*f4d0*/  @!P5 LOP3.LUT R61, R61, R60, RZ, 0x3c, !PT ;  /* 0x0000003c3d3dd212 */ /* 0x000fe400078e3cff */
[C---:B------:R-:W-:Y:S02]  /*f4e0*/  @!P0 LOP3.LUT R58, R59.reuse, R58, RZ, 0x3c, !PT ;  /* 0x0000003a3b3a8212 */ /* 0x040fe400078e3cff */
[----:B------:R-:W-:Y:S01]  /*f4f0*/  PRMT R55, RZ, 0x7610, R55 ;  /* 0x00007610ff377816 */ /* 0x000fe20000000037 */
[----:B------:R-:W3:Y:S01]  /*f500*/  @!P5 LDG.E.U8 R51, desc[UR18][R60.64] ;  /* 0x000000123c33d981 */ /* 0x000ee2000c1e1100 */
[----:B------:R-:W-:-:S02]  /*f510*/  @!P0 LOP3.LUT R59, R59, R58, RZ, 0x3c, !PT ;  /* 0x0000003a3b3b8212 */ /* 0x000fc400078e3cff */
[----:B------:R-:W-:-:S03]  /*f520*/  PRMT R53, RZ, 0x7610, R53 ;  /* 0x00007610ff357816 */ /* 0x000fc60000000035 */
[----:B------:R-:W4:Y:S04]  /*f530*/  @!P0 LDG.E.U8 R55, desc[UR18][R58.64] ;  /* 0x000000123a378981 */ /* 0x000f28000c1e1100 */
[----:B------:R-:W-:Y:S04]  /*f540*/  STL [R1+0x404], R85 ;  /* 0x0004045501007387 */ /* 0x000fe80000100800 */
[----:B------:R0:W-:Y:S04]  /*f550*/  STL [R1+0x3dc], R44 ;  /* 0x0003dc2c01007387 */ /* 0x0001e80000100800 */
[----:B------:R-:W4:Y:S04]  /*f560*/  LDL R46, [R1+0xc94] ;  /* 0x000c9400012e7983 */ /* 0x000f280000100800 */
[----:B------:R-:W4:Y:S04]  /*f570*/  LDL R47, [R1+0xc98] ;  /* 0x000c9800012f7983 */ /* 0x000f280000100800 */
[----:B0-----:R-:W4:Y:S04]  /*f580*/  LDL R44, [R1+0xc54] ;  /* 0x000c5400012c7983 */ /* 0x001f280000100800 */
[----:B------:R-:W4:Y:S01]  /*f590*/  LDL R45, [R1+0xc58] ;  /* 0x000c5800012d7983 */ /* 0x000f220000100800 */
[----:B------:R-:W-:-:S03]  /*f5a0*/  VIADD R37, R34, 0xffffffb2 ;  /* 0xffffffb222257836 */ /* 0x000fc60000000000 */
[----:B------:R-:W4:Y:S01]  /*f5b0*/  LDL R61, [R1+0xcd4] ;  /* 0x000cd400013d7983 */ /* 0x000f220000100800 */
[----:B--2---:R-:W-:-:S04]  /*f5c0*/  @!P3 LOP3.LUT R43, R43, R42, RZ, 0x3c, !PT ;  /* 0x0000002a2b2bb212 */ /* 0x004fc800078e3cff */
[----:B------:R-:W-:-:S04]  /*f5d0*/  @!P3 LOP3.LUT R42, R43, R42, RZ, 0x3c, !PT ;  /* 0x0000002a2b2ab212 */ /* 0x000fc800078e3cff */
[----:B------:R-:W-:-:S05]  /*f5e0*/  @!P3 LOP3.LUT R43, R43, R42, RZ, 0x3c, !PT ;  /* 0x0000002a2b2bb212 */ /* 0x000fca00078e3cff */
[----:B------:R-:W2:Y:S01]  /*f5f0*/  @!P3 LDG.E.U8 R53, desc[UR18][R42.64] ;  /* 0x000000122a35b981 */ /* 0x000ea2000c1e1100 */
[----:B------:R-:W-:Y:S01]  /*f600*/  ISETP.GE.U32.AND P1, PT, R37, 0x7fffff33, PT ;  /* 0x7fffff332500780c */ /* 0x000fe20003f26070 */
[----:B------:R-:W-:-:S05]  /*f610*/  VIADD R37, R34, 0xffffffaa ;  /* 0xffffffaa22257836 */ /* 0x000fca0000000000 */
[----:B------:R-:W-:Y:S01]  /*f620*/  ISETP.GE.U32.AND P4, PT, R37, 0x7fffff2b, PT ;  /* 0x7fffff2b2500780c */ /* 0x000fe20003f86070 */
[----:B---3--:R0:W-:Y:S04]  /*f630*/  STL [R1+0x3d8], R51 ;  /* 0x0003d83301007387 */ /* 0x0081e80000100800 */
[----:B------:R-:W3:Y:S04]  /*f640*/  LDL R58, [R1+0xd14] ;  /* 0x000d1400013a7983 */ /* 0x000ee80000100800 */
[----:B------:R-:W3:Y:S04]  /*f650*/  LDL R59, [R1+0xd18] ;  /* 0x000d1800013b7983 */ /* 0x000ee80000100800 */
[----:B0-----:R-:W3:Y:S04]  /*f660*/  LDL R51, [R1+0xcd8] ;  /* 0x000cd80001337983 */ /* 0x001ee80000100800 */
[----:B------:R-:W3:Y:S04]  /*f670*/  LDL.LU.64 R42, [R1+0x16a0] ;  /* 0x0016a000012a7983 */ /* 0x000ee80000300a00 */
[----:B----4-:R0:W-:Y:S04]  /*f680*/  STL [R1+0x3d4], R55 ;  /* 0x0003d43701007387 */ /* 0x0101e80000100800 */
[----:B0-----:R-:W4:Y:S01]  /*f690*/  LDL R55, [R1+0xd4c] ;  /* 0x000d4c0001377983 */ /* 0x001f220000100800 */
[----:B------:R-:W-:-:S02]  /*f6a0*/  @!P4 LOP3.LUT R47, R47, R46, RZ, 0x3c, !PT ;  /* 0x0000002e2f2fc212 */ /* 0x000fc400078e3cff */
[----:B------:R-:W-:Y:S02]  /*f6b0*/  @!P1 LOP3.LUT R45, R45, R44, RZ, 0x3c, !PT ;  /* 0x0000002c2d2d9212 */ /* 0x000fe400078e3cff */
[----:B------:R-:W-:Y:S02]  /*f6c0*/  @!P4 LOP3.LUT R46, R47, R46, RZ, 0x3c, !PT ;  /* 0x0000002e2f2ec212 */ /* 0x000fe400078e3cff */
[----:B------:R-:W-:Y:S02]  /*f6d0*/  @!P1 LOP3.LUT R44, R45, R44, RZ, 0x3c, !PT ;  /* 0x0000002c2d2c9212 */ /* 0x000fe400078e3cff */
[----:B------:R-:W-:Y:S02]  /*f6e0*/  PRMT R48, RZ, 0x7610, R48 ;  /* 0x00007610ff307816 */ /* 0x000fe40000000030 */
[----:B------:R-:W-:Y:S02]  /*f6f0*/  @!P4 LOP3.LUT R47, R47, R46, RZ, 0x3c, !PT ;  /* 0x0000002e2f2fc212 */ /* 0x000fe400078e3cff */
[----:B------:R-:W-:-:S02]  /*f700*/  PRMT R49, RZ, 0x7610, R49 ;  /* 0x00007610ff317816 */ /* 0x000fc40000000031 */
[----:B------:R-:W-:Y:S01]  /*f710*/  @!P1 LOP3.LUT R45, R45, R44, RZ, 0x3c, !PT ;  /* 0x0000002c2d2d9212 */ /* 0x000fe200078e3cff */
[----:B------:R-:W4:Y:S04]  /*f720*/  @!P4 LDG.E.U8 R48, desc[UR18][R46.64] ;  /* 0x000000122e30c981 */ /* 0x000f28000c1e1100 */
[----:B------:R-:W4:Y:S04]  /*f730*/  @!P1 LDG.E.U8 R49, desc[UR18][R44.64] ;  /* 0x000000122c319981 */ /* 0x000f28000c1e1100 */
[----:B--2---:R0:W-:Y:S04]  /*f740*/  STL [R1+0x3d0], R53 ;  /* 0x0003d03501007387 */ /* 0x0041e80000100800 */
[----:B0-----:R-:W2:Y:S01]  /*f750*/  LDL R53, [R1+0xd50] ;  /* 0x000d500001357983 */ /* 0x001ea20000100800 */
[----:B------:R-:W-:Y:S01]  /*f760*/  VIADD R37, R34, 0xffffffa2 ;  /* 0xffffffa222257836 */ /* 0x000fe20000000000 */
[----:B------:R-:W-:-:S02]  /*f770*/  PRMT R50, RZ, 0x7610, R50 ;  /* 0x00007610ff327816 */ /* 0x000fc40000000032 */
[----:B------:R-:W-:Y:S01]  /*f780*/  PRMT R52, RZ, 0x7610, R52 ;  /* 0x00007610ff347816 */ /* 0x000fe20000000034 */
[----:B------:R-:W2:Y:S01]  /*f790*/  LDL.LU.64 R44, [R1+0x1698] ;  /* 0x00169800012c7983 */ /* 0x000ea20000300a00 */
[----:B------:R-:W-:Y:S01]  /*f7a0*/  ISETP.GE.U32.AND P6, PT, R37, 0x7fffff23, PT ;  /* 0x7fffff232500780c */ /* 0x000fe20003fc6070 */
[C---:B------:R-:W-:Y:S02]  /*f7b0*/  VIADD R37, R34.reuse, 0xffffff9a ;  /* 0xffffff9a22257836 */ /* 0x040fe40000000000 */
[----:B------:R-:W2:Y:S03]  /*f7c0*/  LDL.LU.64 R46, [R1+0x1690] ;  /* 0x00169000012e7983 */ /* 0x000ea60000300a00 */
[----:B------:R-:W-:Y:S01]  /*f7d0*/  ISETP.GE.U32.AND P5, PT, R37, 0x7fffff1b, PT ;  /* 0x7fffff1b2500780c */ /* 0x000fe20003fa6070 */
[----:B------:R-:W-:-:S05]  /*f7e0*/  VIADD R37, R34, 0xffffff92 ;  /* 0xffffff9222257836 */ /* 0x000fca0000000000 */
[----:B------:R-:W-:Y:S01]  /*f7f0*/  ISETP.GE.U32.AND P0, PT, R37, 0x7fffff13, PT ;  /* 0x7fffff132500780c */ /* 0x000fe20003f06070 */
[----:B---3--:R-:W-:-:S05]  /*f800*/  @!P6 IMAD.MOV.U32 R60, RZ, RZ, R51 ;  /* 0x000000ffff3ce224 */ /* 0x008fca00078e0033 */
[----:B------:R4:W3:Y:S07]  /*f810*/  @!P6 LDG.E.U8 R50, desc[UR18][R60.64] ;  /* 0x000000123c32e981 */ /* 0x0008ee000c1e1100 */
[----:B----4-:R-:W-:Y:S01]  /*f820*/  @!P0 IMAD.MOV.U32 R61, RZ, RZ, R55 ;  /* 0x000000ffff3d8224 */ /* 0x010fe200078e0037 */
[----:B------:R0:W-:Y:S04]  /*f830*/  STL [R1+0x3c8], R48 ;  /* 0x0003c83001007387 */ /* 0x0001e80000100800 */
[----:B0-----:R-:W4:Y:S04]  /*f840*/  LDL R48, [R1+0xd84] ;  /* 0x000d840001307983 */ /* 0x001f280000100800 */
[----:B------:R0:W-:Y:S04]  /*f850*/  STL [R1+0x3cc], R49 ;  /* 0x0003cc3101007387 */ /* 0x0001e80000100800 */
[----:B0-----:R-:W4:Y:S01]  /*f860*/  LDL R49, [R1+0xd88] ;  /* 0x000d880001317983 */ /* 0x001f220000100800 */
[----:B--2---:R-:W-:-:S05]  /*f870*/  @!P0 IMAD.MOV.U32 R60, RZ, RZ, R53 ;  /* 0x000000ffff3c8224 */ /* 0x004fca00078e0035 */
[----:B------:R-:W2:Y:S01]  /*f880*/  @!P0 LDG.E.U8 R52, desc[UR18][R60.64] ;  /* 0x000000123c348981 */ /* 0x000ea2000c1e1100 */
[----:B------:R-:W-:-:S04]  /*f890*/  @!P5 LOP3.LUT R59, R59, R58, RZ, 0x3c, !PT ;  /* 0x0000003a3b3bd212 */ /* 0x000fc800078e3cff */
[C---:B------:R-:W-:Y:S02]  /*f8a0*/  @!P5 LOP3.LUT R58, R59.reuse, R58, RZ, 0x3c, !PT ;  /* 0x0000003a3b3ad212 */ /* 0x040fe400078e3cff */
[----:B------:R-:W-:Y:S02]  /*f8b0*/  PRMT R57, RZ, 0x7610, R57 ;  /* 0x00007610ff397816 */ /* 0x000fe40000000039 */
[----:B------:R-:W-:Y:S01]  /*f8c0*/  @!P5 LOP3.LUT R59, R59, R58, RZ, 0x3c, !PT ;  /* 0x0000003a3b3bd212 */ /* 0x000fe200078e3cff */
[----:B------:R-:W-:-:S04]  /*f8d0*/  VIADD R37, R34, 0xffffff8a ;  /* 0xffffff8a22257836 */ /* 0x000fc80000000000 */
[----:B------:R0:W2:Y:S04]  /*f8e0*/  @!P5 LDG.E.U8 R57, desc[UR18][R58.64] ;  /* 0x000000123a39d981 */ /* 0x0000a8000c1e1100 */
[----:B---3--:R1:W-:Y:S04]  /*f8f0*/  STL [R1+0x3c4], R50 ;  /* 0x0003c43201007387 */ /* 0x0083e80000100800 */
[----:B------:R-:W3:Y:S04]  /*f900*/  LDL R51, [R1+0xdc0] ;  /* 0x000dc00001337983 */ /* 0x000ee80000100800 */
[----:B------:R-:W0:Y:S04]  /*f910*/  LDL R58, [R1+0x1fc] ;  /* 0x0001fc00013a7983 */ /* 0x000e280000100800 */
[----:B-1----:R-:W3:Y:S04]  /*f920*/  LDL R50, [R1+0xdbc] ;  /* 0x000dbc0001327983 */ /* 0x002ee80000100800 */
[----:B------:R-:W0:Y:S01]  /*f930*/  LDL R59, [R1+0x200] ;  /* 0x00020000013b7983 */ /* 0x000e220000100800 */
[----:B------:R-:W-:-:S02]  /*f940*/  ISETP.GE.U32.AND P3, PT, R37, 0x7fffff0b, PT ;  /* 0x7fffff0b2500780c */ /* 0x000fc40003f66070 */
[----:B------:R-:W-:-:S11]  /*f950*/  PRMT R54, RZ, 0x7610, R54 ;  /* 0x00007610ff367816 */ /* 0x000fd60000000036 */
[----:B----4-:R-:W-:-:S04]  /*f960*/  @!P3 LOP3.LUT R49, R49, R48, RZ, 0x3c, !PT ;  /* 0x000000303131b212 */ /* 0x010fc800078e3cff */
[----:B------:R-:W-:-:S04]  /*f970*/  @!P3 LOP3.LUT R48, R49, R48, RZ, 0x3c, !PT ;  /* 0x000000303130b212 */ /* 0x000fc800078e3cff */
[----:B------:R-:W-:-:S05]  /*f980*/  @!P3 LOP3.LUT R49, R49, R48, RZ, 0x3c, !PT ;  /* 0x000000303131b212 */ /* 0x000fca00078e3cff */
[----:B------:R-:W4:Y:S04]  /*f990*/  @!P3 LDG.E.U8 R54, desc[UR18][R48.64] ;  /* 0x000000123036b981 */ /* 0x000f28000c1e1100 */
[----:B--2---:R1:W-:Y:S04]  /*f9a0*/  STL [R1+0x3bc], R52 ;  /* 0x0003bc3401007387 */ /* 0x0043e80000100800 */
[----:B------:R-:W2:Y:S01]  /*f9b0*/  LDL R53, [R1+0x240] ;  /* 0x0002400001357983 */ /* 0x000ea20000100800 */
[----:B------:R-:W-:Y:S01]  /*f9c0*/  VIADD R37, R34, 0xffffff82 ;  /* 0xffffff8222257836 */ /* 0x000fe20000000000 */
[----:B------:R-:W-:-:S02]  /*f9d0*/  PRMT R56, RZ, 0x7610, R56 ;  /* 0x00007610ff387816 */ /* 0x000fc40000000038 */
[----:B------:R-:W-:Y:S01]  /*f9e0*/  PRMT R40, RZ, 0x7610, R40 ;  /* 0x00007610ff287816 */ /* 0x000fe20000000028 */
[----:B------:R-:W2:Y:S04]  /*f9f0*/  LDL R60, [R1+0xa9c] ;  /* 0x000a9c00013c7983 */ /* 0x000ea80000100800 */
[----:B-1----:R-:W2:Y:S01]  /*fa00*/  LDL R52, [R1+0x23c] ;  /* 0x00023c0001347983 */ /* 0x002ea20000100800 */
[----:B------:R-:W-:Y:S01]  /*fa10*/  ISETP.GE.U32.AND P1, PT, R37, 0x7fffff03, PT ;  /* 0x7fffff032500780c */ /* 0x000fe20003f26070 */
[C---:B------:R-:W-:Y:S01]  /*fa20*/  VIADD R37, R34.reuse, 0xfffffff9 ;  /* 0xfffffff922257836 */ /* 0x040fe20000000000 */
[----:B------:R-:W-:Y:S01]  /*fa30*/  PRMT R41, RZ, 0x7610, R41 ;  /* 0x00007610ff297816 */ /* 0x000fe20000000029 */
[----:B------:R-:W2:Y:S03]  /*fa40*/  LDL R61, [R1+0xaa0] ;  /* 0x000aa000013d7983 */ /* 0x000ea60000100800 */
[----:B------:R-:W-:Y:S01]  /*fa50*/  ISETP.GE.U32.AND P4, PT, R37, 0x7fffff7a, PT ;  /* 0x7fffff7a2500780c */ /* 0x000fe20003f86070 */
[----:B------:R-:W-:Y:S01]  /*fa60*/  VIADD R37, R34, 0xfffffff1 ;  /* 0xfffffff122257836 */ /* 0x000fe20000000000 */
[----:B------:R-:W2:Y:S04]  /*fa70*/  LDL.LU.64 R48, [R1+0x1688] ;  /* 0x0016880001307983 */ /* 0x000ea80000300a00 */
[----:B------:R-:W-:-:S02]  /*fa80*/  ISETP.GE.U32.AND P6, PT, R37, 0x7fffff72, PT ;  /* 0x7fffff722500780c */ /* 0x000fc40003fc6070 */
[----:B---3--:R-:W-:-:S04]  /*fa90*/  @!P1 LOP3.LUT R51, R51, R50, RZ, 0x3c, !PT ;  /* 0x0000003233339212 */ /* 0x008fc800078e3cff */
[----:B------:R-:W-:Y:S02]  /*faa0*/  @!P1 LOP3.LUT R50, R51, R50, RZ, 0x3c, !PT ;  /* 0x0000003233329212 */ /* 0x000fe400078e3cff */
[----:B0-----:R-:W-:Y:S02]  /*fab0*/  @!P4 LOP3.LUT R59, R59, R58, RZ, 0x3c, !PT ;  /* 0x0000003a3b3bc212 */ /* 0x001fe400078e3cff */
[----:B------:R-:W-:Y:S02]  /*fac0*/  @!P1 LOP3.LUT R51, R51, R50, RZ, 0x3c, !PT ;  /* 0x0000003233339212 */ /* 0x000fe400078e3cff */
[----:B------:R-:W-:-:S03]  /*fad0*/  @!P4 LOP3.LUT R58, R59, R58, RZ, 0x3c, !PT ;  /* 0x0000003a3b3ac212 */ /* 0x000fc600078e3cff */
[----:B------:R-:W3:Y:S01]  /*fae0*/  @!P1 LDG.E.U8 R56, desc[UR18][R50.64] ;  /* 0x0000001232389981 */ /* 0x000ee2000c1e1100 */
[----:B------:R-:W-:-:S05]  /*faf0*/  @!P4 LOP3.LUT R59, R59, R58, RZ, 0x3c, !PT ;  /* 0x0000003a3b3bc212 */ /* 0x000fca00078e3cff */
[----:B------:R-:W3:Y:S04]  /*fb00*/  @!P4 LDG.E.U8 R41, desc[UR18][R58.64] ;  /* 0x000000123a29c981 */ /* 0x000ee8000c1e1100 */
[----:B----4-:R0:W-:Y:S04]  /*fb10*/  STL [R1+0x3a0], R54 ;  /* 0x0003a03601007387 */ /* 0x0101e80000100800 */
[----:B------:R-:W4:Y:S04]  /*fb20*/  LDL R55, [R1+0xae0] ;  /* 0x000ae00001377983 */ /* 0x000f280000100800 */
[----:B0-----:R-:W4:Y:S01]  /*fb30*/  LDL R54, [R1+0xadc] ;  /* 0x000adc0001367983 */ /* 0x001f220000100800 */
[----:B------:R-:W-:-:S03]  /*fb40*/  VIADD R37, R34, 0xffffffe9 ;  /* 0xffffffe922257836 */ /* 0x000fc60000000000 */
[----:B------:R-:W4:Y:S01]  /*fb50*/  LDL.LU.64 R50, [R1+0x1680] ;  /* 0x0016800001327983 */ /* 0x000f220000300a00 */
[----:B--2---:R-:W-:-:S04]  /*fb60*/  @!P6 LOP3.LUT R53, R53, R52, RZ, 0x3c, !PT ;  /* 0x000000343535e212 */ /* 0x004fc800078e3cff */
[----:B------:R-:W-:-:S04]  /*fb70*/  @!P6 LOP3.LUT R52, R53, R52, RZ, 0x3c, !PT ;  /* 0x000000343534e212 */ /* 0x000fc800078e3cff */
[----:B------:R-:W-:-:S05]  /*fb80*/  @!P6 LOP3.LUT R53, R53, R52, RZ, 0x3c, !PT ;  /* 0x000000343535e212 */ /* 0x000fca00078e3cff */
[----:B------:R-:W2:Y:S01]  /*fb90*/  @!P6 LDG.E.U8 R40, desc[UR18][R52.64] ;  /* 0x000000123428e981 */ /* 0x000ea2000c1e1100 */
[----:B------:R-:W-:Y:S01]  /*fba0*/  ISETP.GE.U32.AND P5, PT, R37, 0x7fffff6a, PT ;  /* 0x7fffff6a2500780c */ /* 0x000fe20003fa6070 */
[----:B------:R-:W-:Y:S01]  /*fbb0*/  VIADD R37, R34, 0xffffffe1 ;  /* 0xffffffe122257836 */ /* 0x000fe20000000000 */
[----:B------:R-:W-:-:S04]  /*fbc0*/  PRMT R39, RZ, 0x7610, R39 ;  /* 0x00007610ff277816 */ /* 0x000fc80000000027 */
[----:B------:R-:W-:Y:S01]  /*fbd0*/  ISETP.GE.U32.AND P0, PT, R37, 0x7fffff62, PT ;  /* 0x7fffff622500780c */ /* 0x000fe20003f06070 */
[----:B---3--:R0:W-:Y:S04]  /*fbe0*/  STL [R1+0x39c], R56 ;  /* 0x00039c3801007387 */ /* 0x0081e80000100800 */
[----:B------:R1:W-:Y:S04]  /*fbf0*/  STL [R1+0x3c0], R57 ;  /* 0x0003c03901007387 */ /* 0x0003e80000100800 */
[----:B------:R-:W3:Y:S04]  /*fc00*/  LDL R58, [R1+0xb5c] ;  /* 0x000b5c00013a7983 */ /* 0x000ee80000100800 */
[----:B0-----:R-:W3:Y:S04]  /*fc10*/  LDL R56, [R1+0xb1c] ;  /* 0x000b1c0001387983 */ /* 0x001ee80000100800 */
[----:B-1----:R-:W3:Y:S04]  /*fc20*/  LDL R57, [R1+0xb20] ;  /* 0x000b200001397983 */ /* 0x002ee80000100800 */
[----:B------:R-:W3:Y:S04]  /*fc30*/  LDL R59, [R1+0xb60] ;  /* 0x000b6000013b7983 */ /* 0x000ee80000100800 */
[----:B------:R-:W3:Y:S04]  /*fc40*/  LDL.LU.64 R52, [R1+0x1678] ;  /* 0x0016780001347983 */ /* 0x000ee80000300a00 */
[----:B--2---:R0:W-:Y:S04]  /*fc50*/  STL [R1+0x394], R40 ;  /* 0x0003942801007387 */ /* 0x0041e80000100800 */
[----:B------:R1:W-:Y:S01]  /*fc60*/  STL [R1+0x398], R41 ;  /* 0x0003982901007387 */ /* 0x0003e20000100800 */
[----:B0-----:R-:W-:-:S03]  /*fc70*/  @!P5 IMAD.MOV.U32 R40, RZ, RZ, R61 ;  /* 0x000000ffff28d224 */ /* 0x001fc600078e003d */
[----:B------:R-:W2:Y:S01]  /*fc80*/  LDL R61, [R1+0xba0] ;  /* 0x000ba000013d7983 */ /* 0x000ea20000100800 */
[----:B-1----:R-:W-:-:S03]  /*fc90*/  @!P5 IMAD.MOV.U32 R41, RZ, RZ, R60 ;  /* 0x000000ffff29d224 */ /* 0x002fc600078e003c */
[----:B------:R-:W2:Y:S04]  /*fca0*/  LDL R60, [R1+0xb9c] ;  /* 0x000b9c00013c7983 */ /* 0x000ea80000100800 */
[----:B------:R4:W2:Y:S02]  /*fcb0*/  @!P5 LDG.E.U8 R39, desc[UR18][R40.64] ;  /* 0x000000122827d981 */ /* 0x0008a4000c1e1100 */
[----:B----4-:R-:W-:Y:S02]  /*fcc0*/  @!P0 IMAD.MOV.U32 R40, RZ, RZ, R55 ;  /* 0x000000ffff288224 */ /* 0x010fe400078e0037 */
[----:B------:R-:W-:Y:S01]  /*fcd0*/  @!P0 IMAD.MOV.U32 R41, RZ, RZ, R54 ;  /* 0x000000ffff298224 */ /* 0x000fe200078e0036 */
[----:B------:R-:W4:Y:S04]  /*fce0*/  LDL R55, [R1+0xbe0] ;  /* 0x000be00001377983 */ /* 0x000f280000100800 */
[----:B------:R-:W4:Y:S01]  /*fcf0*/  LDL R54, [R1+0xbdc] ;  /* 0x000bdc0001367983 */ /* 0x000f220000100800 */
[----:B------:R-:W-:-:S05]  /*fd00*/  VIADD R37, R34, 0xffffffd9 ;  /* 0xffffffd922257836 */ /* 0x000fca0000000000 */
[----:B------:R-:W-:Y:S01]  /*fd10*/  ISETP.GE.U32.AND P3, PT, R37, 0x7fffff5a, PT ;  /* 0x7fffff5a2500780c */ /* 0x000fe20003f66070 */
[----:B------:R-:W-:-:S05]  /*fd20*/  VIADD R37, R34, 0xffffffd1 ;  /* 0xffffffd122257836 */ /* 0x000fca0000000000 */
[----:B------:R-:W-:Y:S01]  /*fd30*/  ISETP.GE.U32.AND P1, PT, R37, 0x7fffff52, PT ;  /* 0x7fffff522500780c */ /* 0x000fe20003f26070 */
[----:B------:R-:W-:-:S05]  /*fd40*/  VIADD R37, R34, 0xffffffc9 ;  /* 0xffffffc922257836 */ /* 0x000fca0000000000 */
[----:B------:R-:W-:Y:S02]  /*fd50*/  ISETP.GE.U32.AND P4, PT, R37, 0x7fffff4a, PT ;  /* 0x7fffff4a2500780c */ /* 0x000fe40003f86070 */
[----:B------:R-:W-:Y:S01]  /*fd60*/  PRMT R36, RZ, 0x7610, R36 ;  /* 0x00007610ff247816 */ /* 0x000fe20000000024 */
[----:B------:R-:W-:Y:S01]  /*fd70*/  VIADD R37, R34, 0xffffffc1 ;  /* 0xffffffc122257836 */ /* 0x000fe20000000000 */
[----:B------:R-:W-:-:S04]  /*fd80*/  PRMT R35, RZ, 0x7610, R35 ;  /* 0x00007610ff237816 */ /* 0x000fc80000000023 */
[----:B------:R3:W4:Y:S01]  /*fd90*/  @!P0 LDG.E.U8 R36, desc[UR18][R40.64] ;  /* 0x0000001228248981 */ /* 0x000722000c1e1100 */
[----:B------:R-:W-:Y:S02]  /*fda0*/  ISETP.GE.U32.AND P6, PT, R37, 0x7fffff42, PT ;  /* 0x7fffff422500780c */ /* 0x000fe40003fc6070 */
[----:B------:R-:W-:Y:S01]  /*fdb0*/  PRMT R32, RZ, 0x7610, R32 ;  /* 0x00007610ff207816 */ /* 0x000fe20000000020 */
[----:B---3--:R-:W-:Y:S02]  /*fdc0*/  @!P3 IMAD.MOV.U32 R40, RZ, RZ, R57 ;  /* 0x000000ffff28b224 */ /* 0x008fe400078e0039 */
[----:B------:R-:W-:Y:S01]  /*fdd0*/  @!P3 IMAD.MOV.U32 R41, RZ, RZ, R56 ;  /* 0x000000ffff29b224 */ /* 0x000fe200078e0038 */
[----:B------:R-:W-:Y:S01]  /*fde0*/  PRMT R28, RZ, 0x7610, R28 ;  /* 0x00007610ff1c7816 */ /* 0x000fe2000000001c */
[----:B------:R-:W3:Y:S04]  /*fdf0*/  LDL R56, [R1+0xc1c] ;  /* 0x000c1c0001387983 */ /* 0x000ee80000100800 */
[----:B------:R0:W3:Y:S04]  /*fe00*/  @!P3 LDG.E.U8 R35, desc[UR18][R40.64] ;  /* 0x000000122823b981 */ /* 0x0000e8000c1e1100 */
[----:B------:R-:W3:Y:S01]  /*fe10*/  LDL R57, [R1+0xc20] ;  /* 0x000c200001397983 */ /* 0x000ee20000100800 */
[----:B0-----:R-:W-:-:S02]  /*fe20*/  @!P1 IMAD.MOV.U32 R40, RZ, RZ, R59 ;  /* 0x000000ffff289224 */ /* 0x001fc400078e003b */
[----:B------:R-:W-:Y:S01]  /*fe30*/  @!P1 IMAD.MOV.U32 R41, RZ, RZ, R58 ;  /* 0x000000ffff299224 */ /* 0x000fe200078e003a */
[----:B------:R-:W3:Y:S04]  /*fe40*/  LDL R59, [R1+0xca0] ;  /* 0x000ca000013b7983 */ /* 0x000ee80000100800 */
[----:B------:R0:W3:Y:S04]  /*fe50*/  @!P1 LDG.E.U8 R32, desc[UR18][R40.64] ;  /* 0x0000001228209981 */ /* 0x0000e8000c1e1100 */
[----:B------:R-:W3:Y:S04]  /*fe60*/  LDL R58, [R1+0xc9c] ;  /* 0x000c9c00013a7983 */ /* 0x000ee80000100800 */
[----:B------:R-:W0:Y:S04]  /*fe70*/  LDL R40, [R1+0xc5c] ;  /* 0x000c5c0001287983 */ /* 0x000e280000100800 */
[----:B------:R-:W0:Y:S01]  /*fe80*/  LDL R41, [R1+0xc60] ;  /* 0x000c600001297983 */ /* 0x000e220000100800 */
[----:B------:R-:W-:-:S02]  /*fe90*/  PRMT R7, RZ, 0x7610, R7 ;  /* 0x00007610ff077816 */ /* 0x000fc40000000007 */
[----:B--2---:R-:W-:-:S04]  /*fea0*/  @!P4 LOP3.LUT R61, R61, R60, RZ, 0x3c, !PT ;  /* 0x0000003c3d3dc212 */ /* 0x004fc800078e3cff */
[----:B------:R-:W-:-:S04]  /*feb0*/  @!P4 LOP3.LUT R60, R61, R60, RZ, 0x3c, !PT ;  /* 0x0000003c3d3cc212 */ /* 0x000fc800078e3cff */
[----:B------:R-:W-:Y:S01]  /*fec0*/  @!P4 LOP3.LUT R61, R61, R60, RZ, 0x3c, !PT ;  /* 0x0000003c3d3dc212 */ /* 0x000fe200078e3cff */
[----:B------:R-:W-:Y:S04]  /*fed0*/  STL [R1+0x390], R39 ;  /* 0x0003902701007387 */ /* 0x000fe80000100800 */
[----:B------:R1:W2:Y:S04]  /*fee0*/  @!P4 LDG.E.U8 R28, desc[UR18][R60.64] ;  /* 0x000000123c1cc981 */ /* 0x0002a8000c1e1100 */
[----:B------:R-:W1:Y:S01]  /*fef0*/  LDL R60, [R1+0xcdc] ;  /* 0x000cdc00013c7983 */ /* 0x000e620000100800 */
[----:B----4-:R-:W-:-:S03]  /*ff00*/  @!P6 LOP3.LUT R55, R55, R54, RZ, 0x3c, !PT ;  /* 0x000000363737e212 */ /* 0x010fc600078e3cff */
[----:B------:R-:W1:Y:S01]  /*ff10*/  LDL R61, [R1+0xce0] ;  /* 0x000ce000013d7983 */ /* 0x000e620000100800 */
[----:B------:R-:W-:-:S04]  /*ff20*/  @!P6 LOP3.LUT R54, R55, R54, RZ, 0x3c, !PT ;  /* 0x000000363736e212 */ /* 0x000fc800078e3cff */
[----:B------:R-:W-:-:S05]  /*ff30*/  @!P6 LOP3.LUT R55, R55, R54, RZ, 0x3c, !PT ;  /* 0x000000363737e212 */ /* 0x000fca00078e3cff */
[----:B------:R-:W4:Y:S01]  /*ff40*/  @!P6 LDG.E.U8 R7, desc[UR18][R54.64] ;  /* 0x000000123607e981 */ /* 0x000f22000c1e1100 */
[----:B------:R-:W-:-:S05]  /*ff50*/  VIADD R37, R34, 0xffffffb9 ;  /* 0xffffffb922257836 */ /* 0x000fca0000000000 */
[----:B------:R-:W-:Y:S01]  /*ff60*/  ISETP.GE.U32.AND P5, PT, R37, 0x7fffff3a, PT ;  /* 0x7fffff3a2500780c */ /* 0x000fe20003fa6070 */
[----:B------:R-:W-:-:S05]  /*ff70*/  VIADD R37, R34, 0xffffffb1 ;  /* 0xffffffb122257836 */ /* 0x000fca0000000000 */
[----:B------:R-:W-:Y:S01]  /*ff80*/  ISETP.GE.U32.AND P0, PT, R37, 0x7fffff32, PT ;  /* 0x7fffff322500780c */ /* 0x000fe20003f06070 */
[----:B------:R-:W-:-:S05]  /*ff90*/  VIADD R37, R34, 0xffffffa9 ;  /* 0xffffffa922257836 */ /* 0x000fca0000000000 */
[----:B------:R-:W-:Y:S01]  /*ffa0*/  ISETP.GE.U32.AND P3, PT, R37, 0x7fffff2a, PT ;  /* 0x7fffff2a2500780c */ /* 0x000fe20003f66070 */
[----:B------:R-:W-:-:S05]  /*ffb0*/  VIADD R37, R34, 0xffffffa1 ;  /* 0xffffffa122257836 */ /* 0x000fca0000000000 */
[----:B------:R-:W-:Y:S02]  /*ffc0*/  ISETP.GE.U32.AND P1, PT, R37, 0x7fffff22, PT ;  /* 0x7fffff222500780c */ /* 0x000fe40003f26070 */
[----:B---3--:R-:W-:-:S04]  /*ffd0*/  @!P5 LOP3.LUT R57, R57, R56, RZ, 0x3c, !PT ;  /* 0x000000383939d212 */ /* 0x008fc800078e3cff */
[C---:B------:R-:W-:Y:S02]  /*ffe0*/  @!P5 LOP3.LUT R56, R57.reuse, R56, RZ, 0x3c, !PT ;  /* 0x000000383938d212 */ /* 0x040fe400078e3cff */
[----:B------:R-:W-:Y:S02]  /*fff0*/  PRMT R21, RZ, 0x7610, R21 ;  /* 0x00007610ff157816 */ /* 0x000fe40000000015 */
[----:B------:R-:W-:Y:S02]  /*10000*/  @!P5 LOP3.LUT R57, R57, R56, RZ, 0x3c, !PT ;  /* 0x000000383939d212 */ /* 0x000fe400078e3cff */
[----:B------:R-:W-:Y:S02]  /*10010*/  PRMT R24, RZ, 0x7610, R24 ;  /* 0x00007610ff187816 */ /* 0x000fe40000000018 */
[----:B------:R-:W-:Y:S01]  /*10020*/  PRMT R33, RZ, 0x7610, R33 ;  /* 0x00007610ff217816 */ /* 0x000fe20000000021 */
[----:B------:R-:W3:Y:S04]  /*10030*/  @!P5 LDG.E.U8 R21, desc[UR18][R56.64] ;  /* 0x000000123815d981 */ /* 0x000ee8000c1e1100 */
[----:B------:R-:W-:Y:S04]  /*10040*/  STL [R1+0x38c], R36 ;  /* 0x00038c2401007387 */ /* 0x000fe80000100800 */
[----:B------:R-:W3:Y:S01]  /*10050*/  LDL.LU.64 R54, [R1+0x1670] ;  /* 0x0016700001367983 */ /* 0x000ee20000300a00 */
[----:B0-----:R-:W-:-:S04]  /*10060*/  @!P0 LOP3.LUT R41, R41, R40, RZ, 0x3c, !PT ;  /* 0x0000002829298212 */ /* 0x001fc800078e3cff */
[----:B------:R-:W-:-:S04]  /*10070*/  @!P0 LOP3.LUT R40, R41, R40, RZ, 0x3c, !PT ;  /* 0x0000002829288212 */ /* 0x000fc800078e3cff */
[----:B------:R-:W-:Y:S01]  /*10080*/  @!P0 LOP3.LUT R41, R41, R40, RZ, 0x3c, !PT ;  /* 0x0000002829298212 */ /* 0x000fe200078e3cff */
[----:B------:R0:W-:Y:S04]  /*10090*/  STL [R1+0x384], R32 ;  /* 0x0003842001007387 */ /* 0x0001e80000100800 */
[----:B------:R-:W3:Y:S04]  /*100a0*/  @!P0 LDG.E.U8 R33, desc[UR18][R40.64] ;  /* 0x0000001228218981 */ /* 0x000ee8000c1e1100 */
[----:B0-----:R-:W3:Y:S01]  /*100b0*/  LDL R32, [R1+0xd1c] ;  /* 0x000d1c0001207983 */ /* 0x001ee20000100800 */
[----:B-1----:R-:W-:-:S04]  /*100c0*/  @!P1 LOP3.LUT R61, R61, R60, RZ, 0x3c, !PT ;  /* 0x0000003c3d3d9212 */ /* 0x002fc800078e3cff */
[----:B------:R-:W-:-:S04]  /*100d0*/  @!P1 LOP3.LUT R60, R61, R60, RZ, 0x3c, !PT ;  /* 0x0000003c3d3c9212 */ /* 0x000fc800078e3cff */
[----:B------:R-:W-:Y:S01]  /*100e0*/  @!P1 LOP3.LUT R61, R61, R60, RZ, 0x3c, !PT ;  /* 0x0000003c3d3d9212 */ /* 0x000fe200078e3cff */
[----:B----4-:R0:W-:Y:S04]  /*100f0*/  STL [R1+0x37c], R7 ;  /* 0x00037c0701007387 */ /* 0x0101e80000100800 */
[----:B------:R-:W4:Y:S04]  /*10100*/  @!P1 LDG.E.U8 R24, desc[UR18][R60.64] ;  /* 0x000000123c189981 */ /* 0x000f28000c1e1100 */
[----:B0-----:R-:W4:Y:S01]  /*10110*/  LDL R7, [R1+0xd20] ;  /* 0x000d200001077983 */ /* 0x001f220000100800 */
[----:B------:R-:W-:Y:S01]  /*10120*/  @!P3 LOP3.LUT R59, R59, R58, RZ, 0x3c, !PT ;  /* 0x0000003a3b3bb212 */ /* 0x000fe200078e3cff */
[----:B------:R-:W-:-:S03]  /*10130*/  VIADD R37, R34, 0xffffff99 ;  /* 0xffffff9922257836 */ /* 0x000fc60000000000 */
[----:B------:R-:W-:Y:S02]  /*10140*/  @!P3 LOP3.LUT R58, R59, R58, RZ, 0x3c, !PT ;  /* 0x0000003a3b3ab212 */ /* 0x000fe400078e3cff */
[----:B------:R-:W-:Y:S01]  /*10150*/  ISETP.GE.U32.AND P4, PT, R37, 0x7fffff1a, PT ;  /* 0x7fffff1a2500780c */ /* 0x000fe20003f86070 */
[----:B------:R-:W-:Y:S01]  /*10160*/  STL [R1+0x388], R35 ;  /* 0x0003882301007387 */ /* 0x000fe20000100800 */
[----:B------:R-:W-:Y:S02]  /*10170*/  PRMT R31, RZ, 0x7610, R31 ;  /* 0x00007610ff1f7816 */ /* 0x000fe4000000001f */
[----:B------:R-:W-:Y:S01]  /*10180*/  @!P3 LOP3.LUT R59, R59, R58, RZ, 0x3c, !PT ;  /* 0x0000003a3b3bb212 */ /* 0x000fe200078e3cff */
[----:B------:R-:W4:Y:S04]  /*10190*/  LDL.LU.64 R56, [R1+0x1668] ;  /* 0x0016680001387983 */ /* 0x000f280000300a00 */
[----:B--2---:R0:W-:Y:S04]  /*101a0*/  STL [R1+0x380], R28 ;  /* 0x0003801c01007387 */ /* 0x0041e80000100800 */
[----:B------:R-:W2:Y:S04]  /*101b0*/  @!P3 LDG.E.U8 R31, desc[UR18][R58.64] ;  /* 0x000000123a1fb981 */ /* 0x000ea8000c1e1100 */
[----:B0-----:R-:W2:Y:S01]  /*101c0*/  LDL R28, [R1+0xd54] ;  /* 0x000d5400011c7983 */ /* 0x001ea20000100800 */
[----:B------:R-:W-:-:S03]  /*101d0*/  PRMT R6, RZ, 0x7610, R6 ;  /* 0x00007610ff067816 */ /* 0x000fc60000000006 */
[----:B---3--:R0:W-:Y:S04]  /*101e0*/  STL [R1+0x360], R21 ;  /* 0x0003601501007387 */ /* 0x0081e80000100800 */
[----:B------:R-:W3:Y:S04]  /*101f0*/  LDL R40, [R1+0xd8c] ;  /* 0x000d8c0001287983 */ /* 0x000ee80000100800 */
[----:B------:R-:W3:Y:S04]  /*10200*/  LDL R41, [R1+0xd90] ;  /* 0x000d900001297983 */ /* 0x000ee80000100800 */
[----:B0-----:R-:W3:Y:S04]  /*10210*/  LDL R21, [R1+0xd58] ;  /* 0x000d580001157983 */ /* 0x001ee80000100800 */
[----:B------:R-:W3:Y:S04]  /*10220*/  LDL.LU.64 R58, [R1+0x1660] ;  /* 0x00166000013a7983 */ /* 0x000ee80000300a00 */
[----:B------:R-:W3:Y:S04]  /*10230*/  LDL.LU.64 R60, [R1+0x1658] ;  /* 0x00165800013c7983 */ /* 0x000ee80000300a00 */
[----:B----4-:R0:W-:Y:S04]  /*10240*/  STL [R1+0x354], R24 ;  /* 0x0003541801007387 */ /* 0x0101e80000100800 */
[----:B0-----:R-:W4:Y:S04]  /*10250*/  LDL R24, [R1+0xdc8] ;  /* 0x000dc80001187983 */ /* 0x001f280000100800 */
[----:B------:R0:W-:Y:S02]  /*10260*/  STL [R1+0x35c], R33 ;  /* 0x00035c2101007387 */ /* 0x0001e40000100800 */
[----:B0-----:R-:W-:-:S02]  /*10270*/  @!P4 IMAD.MOV.U32 R33, RZ, RZ, R32 ;  /* 0x000000ffff21c224 */ /* 0x001fc400078e0020 */
[----:B------:R-:W-:-:S05]  /*10280*/  @!P4 IMAD.MOV.U32 R32, RZ, RZ, R7 ;  /* 0x000000ffff20c224 */ /* 0x000fca00078e0007 */
[----:B------:R2:W4:Y:S01]  /*10290*/  @!P4 LDG.E.U8 R6, desc[UR18][R32.64] ;  /* 0x000000122006c981 */ /* 0x000522000c1e1100 */
[----:B------:R-:W-:-:S05]  /*102a0*/  VIADD R37, R34, 0xffffff91 ;  /* 0xffffff9122257836 */ /* 0x000fca0000000000 */
[----:B------:R-:W-:Y:S02]  /*102b0*/  ISETP.GE.U32.AND P6, PT, R37, 0x7fffff12, PT ;  /* 0x7fffff122500780c */ /* 0x000fe40003fc6070 */
[----:B------:R-:W-:-:S11]  /*102c0*/  PRMT R8, RZ, 0x7610, R8 ;  /* 0x00007610ff087816 */ /* 0x000fd60000000008 */
[----:B--2---:R-:W-:Y:S02]  /*102d0*/  @!P6 IMAD.MOV.U32 R33, RZ, RZ, R28 ;  /* 0x000000ffff21e224 */ /* 0x004fe400078e001c */
[----:B---3--:R-:W-:-:S05]  /*102e0*/  @!P6 IMAD.MOV.U32 R32, RZ, RZ, R21 ;  /* 0x000000ffff20e224 */ /* 0x008fca00078e0015 */
[----:B------:R-:W2:Y:S01]  /*102f0*/  @!P6 LDG.E.U8 R8, desc[UR18][R32.64] ;  /* 0x000000122008e981 */ /* 0x000ea2000c1e1100 */
[----:B------:R-:W-:-:S03]  /*10300*/  VIADD R37, R34, 0xffffff89 ;  /* 0xffffff8922257836 */ /* 0x000fc60000000000 */
[----:B----4-:R0:W-:Y:S04]  /*10310*/  STL [R1+0x350], R6 ;  /* 0x0003500601007387 */ /* 0x0101e80000100800 */
[----:B------:R-:W3:Y:S04]  /*10320*/  LDL R7, [R1+0x208] ;  /* 0x0002080001077983 */ /* 0x000ee80000100800 */
[----:B------:R-:W4:Y:S04]  /*10330*/  LDL R33, [R1+0x244] ;  /* 0x0002440001217983 */ /* 0x000f280000100800 */
[----:B0-----:R-:W3:Y:S04]  /*10340*/  LDL R6, [R1+0x204] ;  /* 0x0002040001067983 */ /* 0x001ee80000100800 */
[----:B------:R-:W4:Y:S01]  /*10350*/  LDL R32, [R1+0x248] ;  /* 0x0002480001207983 */ /* 0x000f220000100800 */
[----:B------:R-:W-:Y:S01]  /*10360*/  ISETP.GE.U32.AND P5, PT, R37, 0x7fffff0a, PT ;  /* 0x7fffff0a2500780c */ /* 0x000fe20003fa6070 */
[C---:B------:R-:W-:Y:S01]  /*10370*/  VIADD R37, R34.reuse, 0xffffff81 ;  /* 0xffffff8122257836 */ /* 0x040fe20000000000 */
[----:B------:R-:W-:Y:S01]  /*10380*/  PRMT R27, RZ, 0x7610, R27 ;  /* 0x00007610ff1b7816 */ /* 0x000fe2000000001b */
[----:B------:R-:W4:Y:S03]  /*10390*/  LDL R21, [R1+0xaa4] ;  /* 0x000aa40001157983 */ /* 0x000f260000100800 */
[----:B------:R-:W-:Y:S01]  /*103a0*/  ISETP.GE.U32.AND P0, PT, R37, 0x7fffff02, PT ;  /* 0x7fffff022500780c */ /* 0x000fe20003f06070 */
[----:B------:R-:W-:-:S05]  /*103b0*/  VIADD R37, R34, 0xfffffff8 ;  /* 0xfffffff822257836 */ /* 0x000fca0000000000 */
[----:B------:R-:W-:Y:S02]  /*103c0*/  ISETP.GE.U32.AND P3, PT, R37, 0x7fffff79, PT ;  /* 0x7fffff792500780c */ /* 0x000fe40003f66070 */
[----:B------:R-:W-:Y:S01]  /*103d0*/  @!P5 LOP3.LUT R41, R41, R40, RZ, 0x3c, !PT ;  /* 0x000000282929d212 */ /* 0x000fe200078e3cff */
[----:B------:R-:W-:-:S03]  /*103e0*/  VIADD R37, R34, 0xfffffff0 ;  /* 0xfffffff022257836 */ /* 0x000fc60000000000 */
[----:B------:R-:W-:Y:S02]  /*103f0*/  @!P5 LOP3.LUT R40, R41, R40, RZ, 0x3c, !PT ;  /* 0x000000282928d212 */ /* 0x000fe400078e3cff */
[----:B------:R-:W-:Y:S02]  /*10400*/  ISETP.GE.U32.AND P1, PT, R37, 0x7fffff71, PT ;  /* 0x7fffff712500780c */ /* 0x000fe40003f26070 */
[----:B------:R-:W-:Y:S02]  /*10410*/  @!P5 LOP3.LUT R41, R41, R40, RZ, 0x3c, !PT ;  /* 0x000000282929d212 */ /* 0x000fe400078e3cff */
[----:B------:R-:W-:Y:S02]  /*10420*/  PRMT R22, RZ, 0x7610, R22 ;  /* 0x00007610ff167816 */ /* 0x000fe40000000016 */
[----:B------:R-:W-:Y:S01]  /*10430*/  PRMT R23, RZ, 0x7610, R23 ;  /* 0x00007610ff177816 */ /* 0x000fe20000000017 */
[----:B------:R-:W4:Y:S01]  /*10440*/  @!P5 LDG.E.U8 R27, desc[UR18][R40.64] ;  /* 0x00000012281bd981 */ /* 0x000f22000c1e1100 */
[----:B------:R-:W-:-:S04]  /*10450*/  PRMT R30, RZ, 0x7610, R30 ;  /* 0x00007610ff1e7816 */ /* 0x000fc8000000001e */
[----:B------:R-:W4:Y:S04]  /*10460*/  @!P0 LDG.E.U8 R23, desc[UR18][R24.64] ;  /* 0x0000001218178981 */ /* 0x000f28000c1e1100 */
[----:B--2---:R0:W-:Y:S04]  /*10470*/  STL [R1+0x34c], R8 ;  /* 0x00034c0801007387 */ /* 0x0041e80000100800 */
[----:B0-----:R-:W2:Y:S01]  /*10480*/  LDL R8, [R1+0xaa8] ;  /* 0x000aa80001087983 */ /* 0x001ea20000100800 */
[----:B---3--:R-:W-:-:S04]  /*10490*/  @!P3 LOP3.LUT R7, R7, R6, RZ, 0x3c, !PT ;  /* 0x000000060707b212 */ /* 0x008fc800078e3cff */
[C---:B------:R-:W-:Y:S01]  /*104a0*/  @!P3 LOP3.LUT R6, R7.reuse, R6, RZ, 0x3c, !PT ;  /* 0x000000060706b212 */ /* 0x040fe200078e3cff */
[----:B----4-:R-:W3:Y:S03]  /*104b0*/  @!P1 LDG.E.U8 R30, desc[UR18][R32.64] ;  /* 0x00000012201e9981 */ /* 0x010ee6000c1e1100 */
[----:B------:R-:W-:-:S05]  /*104c0*/  @!P3 LOP3.LUT R7, R7, R6, RZ, 0x3c, !PT ;  /* 0x000000060707b212 */ /* 0x000fca00078e3cff */
[----:B------:R-:W4:Y:S01]  /*104d0*/  @!P3 LDG.E.U8 R22, desc[UR18][R6.64] ;  /* 0x000000120616b981 */ /* 0x000f22000c1e1100 */
[----:B------:R-:W-:-:S03]  /*104e0*/  VIADD R37, R34, 0xffffffe8 ;  /* 0xffffffe822257836 */ /* 0x000fc60000000000 */
[----:B------:R-:W-:Y:S02]  /*104f0*/  STL [R1+0x358], R31 ;  /* 0x0003581f01007387 */ /* 0x000fe40000100800 */
[----:B------:R-:W-:Y:S02]  /*10500*/  ISETP.GE.U32.AND P4, PT, R37, 0x7fffff69, PT ;  /* 0x7fffff692500780c */ /* 0x000fe40003f86070 */
[----:B------:R-:W2:Y:S04]  /*10510*/  LDL.LU.64 R40, [R1+0x1650] ;  /* 0x0016500001287983 */ /* 0x000ea80000300a00 */
[----:B------:R-:W2:Y:S04]  /*10520*/  LDL R28, [R1+0xae4] ;  /* 0x000ae400011c7983 */ /* 0x000ea80000100800 */
[----:B------:R0:W-:Y:S04]  /*10530*/  STL [R1+0x348], R27 ;  /* 0x0003481b01007387 */ /* 0x0001e80000100800 */
[----:B------:R-:W2:Y:S04]  /*10540*/  LDL R25, [R1+0xb24] ;  /* 0x000b240001197983 */ /* 0x000ea80000100800 */
[----:B------:R-:W2:Y:S04]  /*10550*/  LDL R24, [R1+0xb28] ;  /* 0x000b280001187983 */ /* 0x000ea80000100800 */
[----:B0-----:R-:W2:Y:S04]  /*10560*/  LDL R27, [R1+0xae8] ;  /* 0x000ae800011b7983 */ /* 0x001ea80000100800 */
[----:B------:R-:W2:Y:S01]  /*10570*/  LDL.LU.64 R6, [R1+0x1648] ;  /* 0x0016480001067983 */ /* 0x000ea20000300a00 */
[----:B------:R-:W-:Y:S01]  /*10580*/  PRMT R29, RZ, 0x7610, R29 ;  /* 0x00007610ff1d7816 */ /* 0x000fe2000000001d */
[----:B------:R-:W-:-:S02]  /*10590*/  @!P4 IMAD.MOV.U32 R31, RZ, RZ, R21 ;  /* 0x000000ffff1fc224 */ /* 0x000fc400078e0015 */
[----:B----4-:R0:W-:Y:S04]  /*105a0*/  STL [R1+0x340], R22 ;  /* 0x0003401601007387 */ /* 0x0101e80000100800 */
[----:B0-----:R-:W4:Y:S04]  /*105b0*/  LDL R22, [R1+0xb64] ;  /* 0x000b640001167983 */ /* 0x001f280000100800 */
[----:B------:R0:W-:Y:S04]  /*105c0*/  STL [R1+0x344], R23 ;  /* 0x0003441701007387 */ /* 0x0001e80000100800 */
[----:B0-----:R-:W4:Y:S04]  /*105d0*/  LDL R23, [R1+0xb68] ;  /* 0x000b680001177983 */ /* 0x001f280000100800 */
[----:B---3--:R2:W-:Y:S01]  /*105e0*/  STL [R1+0x33c], R30 ;  /* 0x00033c1e01007387 */ /* 0x0085e20000100800 */
[----:B------:R-:W-:Y:S01]  /*105f0*/  VIADD R37, R34, 0xffffffe0 ;  /* 0xffffffe022257836 */ /* 0x000fe20000000000 */
[----:B------:R-:W-:-:S02]  /*10600*/  PRMT R26, RZ, 0x7610, R26 ;  /* 0x00007610ff1a7816 */ /* 0x000fc4000000001a */
[----:B------:R-:W3:Y:S01]  /*10610*/  LDL R21, [R1+0xba4] ;  /* 0x000ba40001157983 */ /* 0x000ee20000100800 */
[----:B--2---:R-:W-:Y:S01]  /*10620*/  @!P4 IMAD.MOV.U32 R30, RZ, RZ, R8 ;  /* 0x000000ffff1ec224 */ /* 0x004fe200078e0008 */
[----:B------:R-:W-:Y:S02]  /*10630*/  ISETP.GE.U32.AND P6, PT, R37, 0x7fffff61, PT ;  /* 0x7fffff612500780c */ /* 0x000fe40003fc6070 */
[----:B------:R-:W2:Y:S04]  /*10640*/  LDL R8, [R1+0xba8] ;  /* 0x000ba80001087983 */ /* 0x000ea80000100800 */
[----:B------:R-:W2:Y:S01]  /*10650*/  @!P4 LDG.E.U8 R29, desc[UR18][R30.64] ;  /* 0x000000121e1dc981 */ /* 0x000ea2000c1e1100 */
[----:B------:R-:W-:-:S05]  /*10660*/  VIADD R37, R34, 0xffffffd8 ;  /* 0xffffffd822257836 */ /* 0x000fca0000000000 */
[----:B------:R-:W-:Y:S02]  /*10670*/  ISETP.GE.U32.AND P5, PT, R37, 0x7fffff59, PT ;  /* 0x7fffff592500780c */ /* 0x000fe40003fa6070 */
[----:B------:R-:W-:-:S11]  /*10680*/  PRMT R17, RZ, 0x7610, R17 ;  /* 0x00007610ff117816 */ /* 0x000fd60000000011 */
[----:B------:R-:W3:Y:S04]  /*10690*/  @!P5 LDG.E.U8 R17, desc[UR18][R24.64] ;  /* 0x000000121811d981 */ /* 0x000ee8000c1e1100 */
[----:B--2---:R0:W-:Y:S02]  /*106a0*/  STL [R1+0x300], R29 ;  /* 0x0003001d01007387 */ /* 0x0041e40000100800 */
[----:B0-----:R-:W-:Y:S02]  /*106b0*/  @!P6 IMAD.MOV.U32 R29, RZ, RZ, R28 ;  /* 0x000000ffff1de224 */ /* 0x001fe400078e001c */
[----:B------:R-:W-:-:S05]  /*106c0*/  @!P6 IMAD.MOV.U32 R28, RZ, RZ, R27 ;  /* 0x000000ffff1ce224 */ /* 0x000fca00078e001b */
[----:B------:R4:W2:Y:S01]  /*106d0*/  @!P6 LDG.E.U8 R26, desc[UR18][R28.64] ;  /* 0x000000121c1ae981 */ /* 0x0008a2000c1e1100 */
[----:B------:R-:W-:-:S05]  /*106e0*/  VIADD R37, R34, 0xffffffd0 ;  /* 0xffffffd022257836 */ /* 0x000fca0000000000 */
[----:B------:R-:W-:Y:S02]  /*106f0*/  ISETP.GE.U32.AND P0, PT, R37, 0x7fffff51, PT ;  /* 0x7fffff512500780c */ /* 0x000fe40003f06070 */
[----:B------:R-:W-:-:S11]  /*10700*/  PRMT R20, RZ, 0x7610, R20 ;  /* 0x00007610ff147816 */ /* 0x000fd60000000014 */
[----:B----4-:R-:W-:Y:S02]  /*10710*/  @!P0 IMAD.MOV.U32 R29, RZ, RZ, R22 ;  /* 0x000000ffff1d8224 */ /* 0x010fe400078e0016 */
[----:B------:R-:W-:-:S05]  /*10720*/  @!P0 IMAD.MOV.U32 R28, RZ, RZ, R23 ;  /* 0x000000ffff1c8224 */ /* 0x000fca00078e0017 */
[----:B------:R0:W4:Y:S04]  /*10730*/  @!P0 LDG.E.U8 R20, desc[UR18][R28.64] ;  /* 0x000000121c148981 */ /* 0x000128000c1e1100 */
[----:B--2---:R1:W-:Y:S04]  /*10740*/  STL [R1+0x2fc], R26 ;  /* 0x0002fc1a01007387 */ /* 0x0043e80000100800 */
[----:B------:R-:W2:Y:S04]  /*10750*/  LDL R27, [R1+0xbe8] ;  /* 0x000be800011b7983 */ /* 0x000ea80000100800 */
[----:B------:R-:W2:Y:S04]  /*10760*/  LDL R25, [R1+0xc24] ;  /* 0x000c240001197983 */ /* 0x000ea80000100800 */
[----:B-1----:R-:W2:Y:S04]  /*10770*/  LDL R26, [R1+0xbe4] ;  /* 0x000be400011a7983 */ /* 0x002ea80000100800 */
[----:B---3--:R1:W-:Y:S04]  /*10780*/  STL [R1+0x2f8], R17 ;  /* 0x0002f81101007387 */ /* 0x0083e80000100800 */
[----:B------:R-:W3:Y:S04]  /*10790*/  LDL R24, [R1+0xc64] ;  /* 0x000c640001187983 */ /* 0x000ee80000100800 */
[----:B------:R-:W3:Y:S04]  /*107a0*/  LDL R22, [R1+0xc68] ;  /* 0x000c680001167983 */ /* 0x000ee80000100800 */
[----:B-1----:R-:W3:Y:S01]  /*107b0*/  LDL R17, [R1+0xc28] ;  /* 0x000c280001117983 */ /* 0x002ee20000100800 */
[----:B------:R-:W-:Y:S01]  /*107c0*/  VIADD R37, R34, 0xffffffc8 ;  /* 0xffffffc822257836 */ /* 0x000fe20000000000 */
[----:B------:R-:W-:-:S02]  /*107d0*/  PRMT R16, RZ, 0x7610, R16 ;  /* 0x00007610ff107816 */ /* 0x000fc40000000010 */
[----:B------:R-:W-:Y:S01]  /*107e0*/  PRMT R18, RZ, 0x7610, R18 ;  /* 0x00007610ff127816 */ /* 0x000fe20000000012 */
[----:B------:R-:W3:Y:S01]  /*107f0*/  LDL R23, [R1+0x1294] ;  /* 0x0012940001177983 */ /* 0x000ee20000100800 */
[----:B------:R-:W-:Y:S01]  /*10800*/  ISETP.GE.U32.AND P3, PT, R37, 0x7fffff49, PT ;  /* 0x7fffff492500780c */ /* 0x000fe20003f66070 */
[----:B------:R-:W-:-:S05]  /*10810*/  VIADD R37, R34, 0xffffffc0 ;  /* 0xffffffc022257836 */ /* 0x000fca0000000000 */
[----:B------:R-:W-:Y:S01]  /*10820*/  ISETP.GE.U32.AND P1, PT, R37, 0x7fffff41, PT ;  /* 0x7fffff412500780c */ /* 0x000fe20003f26070 */
[----:B------:R-:W-:-:S05]  /*10830*/  VIADD R37, R34, 0xffffffb8 ;  /* 0xffffffb822257836 */ /* 0x000fca0000000000 */
[----:B------:R-:W-:Y:S01]  /*10840*/  ISETP.GE.U32.AND P4, PT, R37, 0x7fffff39, PT ;  /* 0x7fffff392500780c */ /* 0x000fe20003f86070 */
[----:B------:R-:W-:Y:S02]  /*10850*/  VIADD R37, R34, 0xffffffb0 ;  /* 0xffffffb022257836 */ /* 0x000fe40000000000 */
[----:B0-----:R-:W-:-:S03]  /*10860*/  @!P3 IMAD.MOV.U32 R28, RZ, RZ, R8 ;  /* 0x000000ffff1cb224 */ /* 0x001fc600078e0008 */
[----:B------:R-:W-:Y:S01]  /*10870*/  ISETP.GE.U32.AND P6, PT, R37, 0x7fffff31, PT ;  /* 0x7fffff312500780c */ /* 0x000fe20003fc6070 */
[----:B------:R-:W-:Y:S01]  /*10880*/  @!P3 IMAD.MOV.U32 R29, RZ, RZ, R21 ;  /* 0x000000ffff1db224 */ /* 0x000fe200078e0015 */
[----:B------:R-:W-:-:S04]  /*10890*/  PRMT R5, RZ, 0x7610, R5 ;  /* 0x00007610ff057816 */ /* 0x000fc80000000005 */
[----:B------:R-:W3:Y:S01]  /*108a0*/  @!P3 LDG.E.U8 R18, desc[UR18][R28.64] ;  /* 0x000000121c12b981 */ /* 0x000ee2000c1e1100 */
[----:B------:R-:W-:-:S03]  /*108b0*/  PRMT R9, RZ, 0x7610, R9 ;  /* 0x00007610ff097816 */ /* 0x000fc60000000009 */
[----:B----4-:R0:W-:Y:S04]  /*108c0*/  STL [R1+0x2f4], R20 ;  /* 0x0002f41401007387 */ /* 0x0101e80000100800 */
[----:B------:R-:W4:Y:S04]  /*108d0*/  LDL R8, [R1+0xca8] ;  /* 0x000ca80001087983 */ /* 0x000f280000100800 */
[----:B------:R-:W4:Y:S04]  /*108e0*/  LDL R21, [R1+0xca4] ;  /* 0x000ca40001157983 */ /* 0x000f280000100800 */
[----:B0-----:R-:W4:Y:S01]  /*108f0*/  LDL R20, [R1+0x1260] ;  /* 0x0012600001147983 */ /* 0x001f220000100800 */
[----:B--2---:R-:W-:-:S04]  /*10900*/  @!P1 LOP3.LUT R27, R27, R26, RZ, 0x3c, !PT ;  /* 0x0000001a1b1b9212 */ /* 0x004fc800078e3cff */
[----:B------:R-:W-:-:S04]  /*10910*/  @!P1 LOP3.LUT R26, R27, R26, RZ, 0x3c, !PT ;  /* 0x0000001a1b1a9212 */ /* 0x000fc800078e3cff */
[----:B------:R-:W-:-:S05]  /*10920*/  @!P1 LOP3.LUT R27, R27, R26, RZ, 0x3c, !PT ;  /* 0x0000001a1b1b9212 */ /* 0x000fca00078e3cff */
[----:B------:R3:W2:Y:S02]  /*10930*/  @!P1 LDG.E.U8 R16, desc[UR18][R26.64] ;  /* 0x000000121a109981 */ /* 0x0006a4000c1e1100 */
[----:B---3--:R-:W-:Y:S02]  /*10940*/  @!P4 IMAD.MOV.U32 R26, RZ, RZ, R17 ;  /* 0x000000ffff1ac224 */ /* 0x008fe400078e0011 */
[----:B------:R-:W-:Y:S02]  /*10950*/  @!P4 IMAD.MOV.U32 R27, RZ, RZ, R25 ;  /* 0x000000ffff1bc224 */ /* 0x000fe400078e0019 */
[----:B------:R-:W-:-:S03]  /*10960*/  @!P6 IMAD.MOV.U32 R25, RZ, RZ, R24 ;  /* 0x000000ffff19e224 */ /* 0x000fc600078e0018 */
[----:B------:R-:W3:Y:S01]  /*10970*/  @!P4 LDG.E.U8 R5, desc[UR18][R26.64] ;  /* 0x000000121a05c981 */ /* 0x000ee2000c1e1100 */
[----:B------:R-:W-:-:S05]  /*10980*/  @!P6 IMAD.MOV.U32 R24, RZ, RZ, R22 ;  /* 0x000000ffff18e224 */ /* 0x000fca00078e0016 */
[----:B------:R-:W4:Y:S01]  /*10990*/  @!P6 LDG.E.U8 R9, desc[UR18][R24.64] ;  /* 0x000000121809e981 */ /* 0x000f22000c1e1100 */
[----:B------:R-:W-:-:S05]  /*109a0*/  VIADD R37, R34, 0xffffffa8 ;  /* 0xffffffa822257836 */ /* 0x000fca0000000000 */
[----:B------:R-:W-:Y:S01]  /*109b0*/  ISETP.GE.U32.AND P5, PT, R37, 0x7fffff29, PT ;  /* 0x7fffff292500780c */ /* 0x000fe20003fa6070 */
[----:B------:R-:W-:-:S05]  /*109c0*/  VIADD R37, R34, 0xffffffa0 ;  /* 0xffffffa022257836 */ /* 0x000fca0000000000 */
[----:B------:R-:W-:Y:S01]  /*109d0*/  ISETP.GE.U32.AND P0, PT, R37, 0x7fffff21, PT ;  /* 0x7fffff212500780c */ /* 0x000fe20003f06070 */
[----:B------:R-:W-:-:S05]  /*109e0*/  VIADD R37, R34, 0xffffff98 ;  /* 0xffffff9822257836 */ /* 0x000fca0000000000 */
[----:B------:R-:W-:Y:S01]  /*109f0*/  ISETP.GE.U32.AND P3, PT, R37, 0x7fffff19, PT ;  /* 0x7fffff192500780c */ /* 0x000fe20003f66070 */
[----:B------:R-:W-:Y:S01]  /*10a00*/  VIADD R37, R34, 0xffffff90 ;  /* 0xffffff9022257836 */ /* 0x000fe20000000000 */
[----:B------:R0:W-:Y:S04]  /*10a10*/  STL [R1+0x2f0], R18 ;  /* 0x0002f01201007387 */ /* 0x0001e80000100800 */
[----:B------:R-:W-:Y:S01]  /*10a20*/  ISETP.GE.U32.AND P1, PT, R37, 0x7fffff11, PT ;  /* 0x7fffff112500780c */ /* 0x000fe20003f26070 */
[----:B------:R-:W-:Y:S01]  /*10a30*/  IMAD R37, R4, 0x5f, RZ ;  /* 0x0000005f04257824 */ /* 0x000fe200078e02ff */
[----:B0-----:R-:W4:Y:S01]  /*10a40*/  LDL R18, [R1+0x1228] ;  /* 0x0012280001127983 */ /* 0x001f220000100800 */
[----:B------:R-:W-:-:S03]  /*10a50*/  PRMT R19, RZ, 0x7610, R19 ;  /* 0x00007610ff137816 */ /* 0x000fc60000000013 */
[----:B--2---:R0:W-:Y:S04]  /*10a60*/  STL [R1+0x2ec], R16 ;  /* 0x0002ec1001007387 */ /* 0x0041e80000100800 */
[----:B------:R-:W2:Y:S04]  /*10a70*/  LDL R17, [R1+0x1160] ;  /* 0x0011600001117983 */ /* 0x000ea80000100800 */
[----:B0-----:R-:W2:Y:S04]  /*10a80*/  LDL R16, [R1+0x11b8] ;  /* 0x0011b80001107983 */ /* 0x001ea80000100800 */
[----:B---3--:R0:W-:Y:S02]  /*10a90*/  STL [R1+0x2e8], R5 ;  /* 0x0002e80501007387 */ /* 0x0081e40000100800 */
[----:B0-----:R-:W-:-:S05]  /*10aa0*/  IADD3 R5, P4, PT, R37, R2, RZ ;  /* 0x0000000225057210 */ /* 0x001fca0007f9e0ff */
[----:B------:R-:W-:Y:S04]  /*10ab0*/  STL [R1+0xce8], R5 ;  /* 0x000ce80501007387 */ /* 0x000fe80000100800 */
[----:B----4-:R0:W-:Y:S02]  /*10ac0*/  STL [R1+0x2e4], R9 ;  /* 0x0002e40901007387 */ /* 0x0101e40000100800 */
[----:B0-----:R-:W-:Y:S02]  /*10ad0*/  LEA.HI.X.SX32 R9, R37, R3, 0x1, P4 ;  /* 0x0000000325097211 */ /* 0x001fe400020f0eff */
[----:B------:R-:W-:Y:S01]  /*10ae0*/  ISETP.GE.AND P4, PT, R20, RZ, PT ;  /* 0x000000ff1400720c */ /* 0x000fe20003f86270 */
[----:B------:R-:W-:-:S05]  /*10af0*/  @!P5 IMAD.MOV.U32 R20, RZ, RZ, R8 ;  /* 0x000000ffff14d224 */ /* 0x000fca00078e0008 */
[----:B------:R-:W3:Y:S01]  /*10b00*/  @!P5 LDG.E.U8 R19, desc[UR18][R20.64] ;  /* 0x000000121413d981 */ /* 0x000ee2000c1e1100 */
[----:B------:R-:W-:Y:S02]  /*10b10*/  ISETP.GE.AND P6, PT, R23, RZ, PT ;  /* 0x000000ff1700720c */ /* 0x000fe40003fc6270 */
[----:B------:R-:W-:Y:S01]  /*10b20*/  ISETP.GE.AND P5, PT, R18, RZ, PT ;  /* 0x000000ff1200720c */ /* 0x000fe20003fa6270 */
[----:B------:R-:W-:Y:S01]  /*10b30*/  STL [R1+0xce4], R9 ;  /* 0x000ce40901007387 */ /* 0x000fe20000100800 */
[----:B------:R-:W-:Y:S01]  /*10b40*/  PRMT R0, RZ, 0x7610, R0 ;  /* 0x00007610ff007816 */ /* 0x000fe20000000000 */
[----:B------:R-:W-:Y:S02]  /*10b50*/  @!P0 IMAD.MOV.U32 R18, RZ, RZ, R5 ;  /* 0x000000ffff128224 */ /* 0x000fe400078e0005 */
[----:B------:R-:W4:Y:S06]  /*10b60*/  LDL.LU R8, [R1+0x3c] ;  /* 0x00003c0001087983 */ /* 0x000f2c0000300800 */
[----:B------:R-:W-:-:S02]  /*10b70*/  @!P6 IMAD.MOV R13, RZ, RZ, -R13 ;  /* 0x000000ffff0de224 */ /* 0x000fc400078e0a0d */
[----:B------:R-:W-:Y:S01]  /*10b80*/  @!P5 IMAD.MOV R15, RZ, RZ, -R15 ;  /* 0x000000ffff0fd224 */ /* 0x000fe200078e0a0f */
[----:B------:R-:W0:Y:S01]  /*10b90*/  S2R R33, SR_TID.X ;  /* 0x0000000000217919 */ /* 0x000e220000002100 */
[----:B---3--:R1:W-:Y:S02]  /*10ba0*/  STL [R1+0x2e0], R19 ;  /* 0x0002e01301007387 */ /* 0x0083e40000100800 */
[----:B-1----:R-:W-:-:S05]  /*10bb0*/  @!P0 IMAD.MOV.U32 R19, RZ, RZ, R9 ;  /* 0x000000ffff138224 */ /* 0x002fca00078e0009 */
[----:B------:R1:W3:Y:S01]  /*10bc0*/  @!P0 LDG.E.U8 R0, desc[UR18][R18.64] ;  /* 0x0000001212008981 */ /* 0x0002e2000c1e1100 */
[----:B--2---:R-:W-:-:S03]  /*10bd0*/  ISETP.GE.AND P0, PT, R16, RZ, PT ;  /* 0x000000ff1000720c */ /* 0x004fc60003f06270 */
[----:B------:R-:W-:Y:S04]  /*10be0*/  STL [R1+0x1538], R13 ;  /* 0x0015380d01007387 */ /* 0x000fe80000100800 */
[----:B------:R2:W-:Y:S04]  /*10bf0*/  STL [R1+0x153c], R15 ;  /* 0x00153c0f01007387 */ /* 0x0005e80000100800 */
[----:B------:R-:W3:Y:S04]  /*10c00*/  LDL.LU R16, [R1+0x38] ;  /* 0x0000380001107983 */ /* 0x000ee80000300800 */
[----:B------:R-:W3:Y:S01]  /*10c10*/  LDL.LU R21, [R1+0x34] ;  /* 0x0000340001157983 */ /* 0x000ee20000300800 */
[----:B------:R-:W-:Y:S01]  /*10c20*/  ISETP.GE.AND P5, PT, R17, RZ, PT ;  /* 0x000000ff1100720c */ /* 0x000fe20003fa6270 */
[----:B------:R-:W-:Y:S01]  /*10c30*/  @!P4 IMAD.MOV R12, RZ, RZ, -R12 ;  /* 0x000000ffff0cc224 */ /* 0x000fe200078e0a0c */
[----:B------:R-:W-:-:S02]  /*10c40*/  ISETP.NE.AND P4, PT, R11, RZ, PT ;  /* 0x000000ff0b00720c */ /* 0x000fc40003f85270 */
[----:B------:R-:W-:-:S04]  /*10c50*/  LOP3.LUT R11, RZ, R11, RZ, 0x33, !PT ;  /* 0x0000000bff0b7212 */ /* 0x000fc800078e33ff */
[----:B----4-:R-:W-:Y:S01]  /*10c60*/  SEL R37, R11, R8, !P4 ;  /* 0x000000080b257207 */ /* 0x010fe20006000000 */
[----:B------:R-:W-:Y:S01]  /*10c70*/  VIADD R8, R34, 0xffffff88 ;  /* 0xffffff8822087836 */ /* 0x000fe20000000000 */
[----:B0-----:R-:W-:-:S03]  /*10c80*/  LOP3.LUT R33, R33, 0x7f, RZ, 0xc0, !PT ;  /* 0x0000007f21217812 */ /* 0x001fc600078ec0ff */
[----:B------:R-:W-:Y:S02]  /*10c90*/  @!P5 IMAD.MOV R10, RZ, RZ, -R10 ;  /* 0x000000ffff0ad224 */ /* 0x000fe400078e0a0a */
[C---:B------:R-:W-:Y:S01]  /*10ca0*/  IMAD R17, R4.reuse, 0x67, RZ ;  /* 0x0000006704117824 */ /* 0x040fe200078e02ff */
[C---:B------:R-:W-:Y:S01]  /*10cb0*/  SEL R90, R11.reuse, R90, !P4 ;  /* 0x0000005a0b5a7207 */ /* 0x040fe20006000000 */
[C---:B-1----:R-:W-:Y:S01]  /*10cc0*/  IMAD R18, R4.reuse, 0x6f, RZ ;  /* 0x0000006f04127824 */ /* 0x042fe200078e02ff */
[C---:B------:R-:W-:Y:S02]  /*10cd0*/  SEL R88, R11.reuse, R88, !P4 ;  /* 0x000000580b587207 */ /* 0x040fe40006000000 */
[C---:B------:R-:W-:Y:S02]  /*10ce0*/  SEL R84, R11.reuse, R84, !P4 ;  /* 0x000000540b547207 */ /* 0x040fe40006000000 */
[----:B------:R-:W-:Y:S01]  /*10cf0*/  SEL R82, R11, R82, !P4 ;  /* 0x000000520b527207 */ /* 0x000fe20006000000 */
[----:B------:R-:W-:Y:S01]  /*10d00*/  IMAD R22, R37, UR11, RZ ;  /* 0x0000000b25167c24 */ /* 0x000fe2000f8e02ff */
[----:B------:R-:W-:Y:S01]  /*10d10*/  SEL R67, R11, R67, !P4 ;  /* 0x000000430b437207 */ /* 0x000fe20006000000 */
[----:B------:R-:W-:-:S02]  /*10d20*/  IMAD R9, R4, 0x77, RZ ;  /* 0x0000007704097824 */ /* 0x000fc400078e02ff */
[----:B------:R-:W-:Y:S01]  /*10d30*/  @!P0 IMAD.MOV R14, RZ, RZ, -R14 ;  /* 0x000000ffff0e8224 */ /* 0x000fe200078e0a0e */
[----:B------:R-:W-:-:S05]  /*10d40*/  SEL R39, R11, R91, !P4 ;  /* 0x0000005b0b277207 */ /* 0x000fca0006000000 */
[----:B------:R-:W-:Y:S01]  /*10d50*/  IMAD R39, R39, UR5, RZ ;  /* 0x0000000527277c24 */ /* 0x000fe2000f8e02ff */
[C---:B------:R-:W-:Y:S01]  /*10d60*/  SEL R91, R11.reuse, R43, !P4 ;  /* 0x0000002b0b5b7207 */ /* 0x040fe20006000000 */
[----:B------:R-:W-:Y:S01]  /*10d70*/  IMAD R43, R90, UR13, RZ ;  /* 0x0000000d5a2b7c24 */ /* 0x000fe2000f8e02ff */
[C---:B------:R-:W-:Y:S01]  /*10d80*/  SEL R5, R11.reuse, R49, !P4 ;  /* 0x000000310b057207 */ /* 0x040fe20006000000 */
[----:B------:R-:W-:Y:S01]  /*10d90*/  IMAD R49, R82, UR21, RZ ;  /* 0x0000001552317c24 */ /* 0x000fe2000f8e02ff */
[C---:B------:R-:W-:Y:S01]  /*10da0*/  SEL R69, R11.reuse, R69, !P4 ;  /* 0x000000450b457207 */ /* 0x040fe20006000000 */
[----:B------:R-:W0:Y:S01]  /*10db0*/  LDCU UR5, c[0x0][0x3b0] ;  /* 0x00007600ff0577ac */ /* 0x000e220008000800 */
[----:B------:R-:W-:-:S03]  /*10dc0*/  SEL R71, R11, R71, !P4 ;  /* 0x000000470b477207 */ /* 0x000fc60006000000 */
[----:B------:R-:W-:Y:S01]  /*10dd0*/  IMAD R69, R69, UR25, RZ ;  /* 0x0000001945457c24 */ /* 0x000fe2000f8e02ff */
[----:B------:R-:W-:Y:S01]  /*10de0*/  SEL R86, R11, R86, !P4 ;  /* 0x000000560b567207 */ /* 0x000fe20006000000 */
[----:B------:R-:W-:Y:S01]  /*10df0*/  IMAD R71, R71, UR27, RZ ;  /* 0x0000001b47477c24 */ /* 0x000fe2000f8e02ff */
[----:B------:R-:W-:Y:S01]  /*10e00*/  SEL R73, R11, R73, !P4 ;  /* 0x000000490b497207 */ /* 0x000fe20006000000 */
[----:B------:R-:W1:Y:S04]  /*10e10*/  LDCU UR13, c[0x0][0x3b0] ;  /* 0x00007600ff0d77ac */ /* 0x000e680008000800 */
[----:B------:R-:W-:Y:S01]  /*10e20*/  IMAD R73, R73, UR29, RZ ;  /* 0x0000001d49497c24 */ /* 0x000fe2000f8e02ff */
[C---:B------:R-:W-:Y:S02]  /*10e30*/  SEL R87, R11.reuse, R87, !P4 ;  /* 0x000000570b577207 */ /* 0x040fe40006000000 */
[----:B------:R-:W-:-:S02]  /*10e40*/  SEL R75, R11, R75, !P4 ;  /* 0x0000004b0b4b7207 */ /* 0x000fc40006000000 */
[----:B------:R-:W-:-:S03]  /*10e50*/  SEL R76, R11, R76, !P4 ;  /* 0x0000004c0b4c7207 */ /* 0x000fc60006000000 */
[----:B------:R-:W-:Y:S01]  /*10e60*/  IMAD R75, R75, UR31, RZ ;  /* 0x0000001f4b4b7c24 */ /* 0x000fe2000f8e02ff */
[C---:B--2---:R-:W-:Y:S01]  /*10e70*/  SEL R15, R11.reuse, R55, !P4 ;  /* 0x000000370b0f7207 */ /* 0x044fe20006000000 */
[----:B------:R-:W-:Y:S01]  /*10e80*/  IMAD R76, R76, UR33, RZ ;  /* 0x000000214c4c7c24 */ /* 0x000fe2000f8e02ff */
[----:B------:R-:W-:Y:S01]  /*10e90*/  SEL R78, R11, R78, !P4 ;  /* 0x0000004e0b4e7207 */ /* 0x000fe20006000000 */
[----:B------:R-:W-:Y:S01]  /*10ea0*/  IMAD R55, R87, UR14, RZ ;  /* 0x0000000e57377c24 */ /* 0x000fe2000f8e02ff */
[C---:B------:R-:W-:Y:S01]  /*10eb0*/  SEL R66, R11.reuse, R66, !P4 ;  /* 0x000000420b427207 */ /* 0x040fe20006000000 */
[----:B------:R-:W2:Y:S02]  /*10ec0*/  LDCU UR14, c[0x0][0x3b0] ;  /* 0x00007600ff0e77ac */ /* 0x000ea40008000800 */
[----:B------:R-:W-:Y:S01]  /*10ed0*/  IMAD R78, R78, UR35, RZ ;  /* 0x000000234e4e7c24 */ /* 0x000fe2000f8e02ff */
[C---:B------:R-:W-:Y:S01]  /*10ee0*/  SEL R64, R11.reuse, R64, !P4 ;  /* 0x000000400b407207 */ /* 0x040fe20006000000 */
[----:B------:R-:W-:Y:S01]  /*10ef0*/  IMAD R66, R66, UR37, RZ ;  /* 0x0000002542427c24 */ /* 0x000fe2000f8e02ff */
[----:B------:R-:W-:-:S02]  /*10f00*/  SEL R42, R11, R42, !P4 ;  /* 0x0000002a0b2a7207 */ /* 0x000fc40006000000 */
[C---:B------:R-:W-:Y:S01]  /*10f10*/  SEL R83, R11.reuse, R83, !P4 ;  /* 0x000000530b537207 */ /* 0x040fe20006000000 */
[----:B------:R-:W-:Y:S01]  /*10f20*/  IMAD R64, R64, UR39, RZ ;  /* 0x0000002740407c24 */ /* 0x000fe2000f8e02ff */
[C---:B------:R-:W-:Y:S01]  /*10f30*/  SEL R44, R11.reuse, R44, !P4 ;  /* 0x0000002c0b2c7207 */ /* 0x040fe20006000000 */
[----:B------:R-:W-:Y:S01]  /*10f40*/  IMAD R42, R42, UR41, RZ ;  /* 0x000000292a2a7c24 */ /* 0x000fe2000f8e02ff */
[C---:B------:R-:W-:Y:S02]  /*10f50*/  SEL R46, R11.reuse, R46, !P4 ;  /* 0x0000002e0b2e7207 */ /* 0x040fe40006000000 */
[C---:B------:R-:W-:Y:S01]  /*10f60*/  SEL R81, R11.reuse, R81, !P4 ;  /* 0x000000510b517207 */ /* 0x040fe20006000000 */
[----:B------:R-:W-:Y:S01]  /*10f70*/  IMAD R44, R44, UR43, RZ ;  /* 0x0000002b2c2c7c24 */ /* 0x000fe2000f8e02ff */
[C---:B------:R-:W-:Y:S01]  /*10f80*/  SEL R48, R11.reuse, R48, !P4 ;  /* 0x000000300b307207 */ /* 0x040fe20006000000 */
[----:B------:R-:W-:Y:S01]  /*10f90*/  IMAD R46, R46, UR45, RZ ;  /* 0x0000002d2e2e7c24 */ /* 0x000fe2000f8e02ff */
[----:B------:R-:W-:-:S02]  /*10fa0*/  SEL R92, R11, R92, !P4 ;  /* 0x0000005c0b5c7207 */ /* 0x000fc40006000000 */
[C---:B------:R-:W-:Y:S02]  /*10fb0*/  SEL R89, R11.reuse, R89, !P4 ;  /* 0x000000590b597207 */ /* 0x040fe40006000000 */
[C---:B------:R-:W-:Y:S02]  /*10fc0*/  SEL R68, R11.reuse, R68, !P4 ;  /* 0x000000440b447207 */ /* 0x040fe40006000000 */
[C---:B------:R-:W-:Y:S02]  /*10fd0*/  SEL R70, R11.reuse, R70, !P4 ;  /* 0x000000460b467207 */ /* 0x040fe40006000000 */
[C---:B------:R-:W-:Y:S02]  /*10fe0*/  SEL R72, R11.reuse, R72, !P4 ;  /* 0x000000480b487207 */ /* 0x040fe40006000000 */
[C---:B------:R-:W-:Y:S02]  /*10ff0*/  SEL R74, R11.reuse, R74, !P4 ;  /* 0x0000004a0b4a7207 */ /* 0x040fe40006000000 */
        /* <DEDUP_REMOVED lines=17> */
[C---:B------:R-:W-:Y:S01]  /*11110*/  SEL R38, R11.reuse, R38, !P4 ;  /* 0x000000260b267207 */ /* 0x040fe20006000000 */
[----:B---3--:R-:W-:Y:S04]  /*11120*/  STL [R1+0x2dc], R0 ;  /* 0x0002dc0001007387 */ /* 0x008fe80000100800 */
[----:B------:R-:W-:Y:S04]  /*11130*/  STL [R1+0x12c0], R4 ;  /* 0x0012c00401007387 */ /* 0x000fe80000100800 */
[----:B------:R-:W-:Y:S04]  /*11140*/  STL [R1+0x131c], R4 ;  /* 0x00131c0401007387 */ /* 0x000fe80000100800 */
[----:B------:R-:W-:Y:S04]  /*11150*/  STL [R1+0x1334], R4 ;  /* 0x0013340401007387 */ /* 0x000fe80000100800 */
[----:B------:R-:W-:Y:S04]  /*11160*/  STL [R1+0x1368], R4 ;  /* 0x0013680401007387 */ /* 0x000fe80000100800 */
[----:B------:R-:W-:Y:S04]  /*11170*/  STL [R1+0x13a0], R4 ;  /* 0x0013a00401007387 */ /* 0x000fe80000100800 */
[----:B------:R-:W-:Y:S01]  /*11180*/  STL [R1+0x13d8], R4 ;  /* 0x0013d80401007387 */ /* 0x000fe20000100800 */
[----:B------:R-:W-:-:S03]  /*11190*/  SEL R16, R11, R16, !P4 ;  /* 0x000000100b107207 */ /* 0x000fc60006000000 */
[----:B------:R-:W-:Y:S04]  /*111a0*/  STL [R1+0x1410], R4 ;  /* 0x0014100401007387 */ /* 0x000fe80000100800 */
[----:B------:R-:W-:Y:S04]  /*111b0*/  STL [R1+0x1490], R4 ;  /* 0x0014900401007387 */ /* 0x000fe80000100800 */
[----:B------:R-:W-:Y:S04]  /*111c0*/  STL [R1+0x1624], R4 ;  /* 0x0016240401007387 */ /* 0x000fe80000100800 */
[----:B------:R-:W-:Y:S04]  /*111d0*/  STL [R1+0x163c], R8 ;  /* 0x00163c0801007387 */ /* 0x000fe80000100800 */
[----:B------:R-:W-:Y:S04]  /*111e0*/  STL [R1+0x1640], R34 ;  /* 0x0016402201007387 */ /* 0x000fe80000100800 */
[----:B------:R-:W-:Y:S04]  /*111f0*/  STL [R1+0x1540], R33 ;  /* 0x0015402101007387 */ /* 0x000fe80000100800 */
[----:B------:R3:W-:Y:S01]  /*11200*/  STL [R1+0x1544], R10 ;  /* 0x0015440a01007387 */ /* 0x0007e20000100800 */
[----:B------:R-:W-:-:S03]  /*11210*/  SEL R37, R11, R21, !P4 ;  /* 0x000000150b257207 */ /* 0x000fc60006000000 */
[----:B------:R-:W-:Y:S01]  /*11220*/  STL [R1+0x1548], R11 ;  /* 0x0015480b01007387 */ /* 0x000fe20000100800 */
[----:B---3--:R-:W-:Y:S01]  /*11230*/  SEL R10, R11, R59, !P4 ;  /* 0x0000003b0b0a7207 */ /* 0x008fe20006000000 */
[----:B------:R-:W-:Y:S01]  /*11240*/  IMAD R59, R16, UR11, RZ ;  /* 0x0000000b103b7c24 */ /* 0x000fe2000f8e02ff */
[CC--:B------:R-:W-:Y:S01]  /*11250*/  IADD3 R16, P5, PT, R17.reuse, R2.reuse, RZ ;  /* 0x0000000211107210 */ /* 0x0c0fe20007fbe0ff */
[----:B------:R-:W-:Y:S03]  /*11260*/  STL [R1+0x15ac], R90 ;  /* 0x0015ac5a01007387 */ /* 0x000fe60000100800 */
[----:B------:R-:W-:Y:S01]  /*11270*/  LEA.HI.X.SX32 R17, R17, R3, 0x1, P5 ;  /* 0x0000000311117211 */ /* 0x000fe200028f0eff */
[----:B------:R-:W-:Y:S01]  /*11280*/  STL [R1+0x15a4], R88 ;  /* 0x0015a45801007387 */ /* 0x000fe20000100800 */
[----:B------:R-:W-:Y:S01]  /*11290*/  IADD3 R21, P5, PT, R18, R2, RZ ;  /* 0x0000000212157210 */ /* 0x000fe20007fbe0ff */
[----:B------:R-:W-:-:S02]  /*112a0*/  VIADD R0, R34, 0x7f ;  /* 0x0000007f22007836 */ /* 0x000fc40000000000 */
[----:B------:R-:W-:Y:S01]  /*112b0*/  STL [R1+0x160c], R84 ;  /* 0x00160c5401007387 */ /* 0x000fe20000100800 */
[----:B------:R-:W-:-:S03]  /*112c0*/  LEA.HI.X.SX32 R18, R18, R3, 0x1, P5 ;  /* 0x0000000312127211 */ /* 0x000fc600028f0eff */
[----:B------:R-:W-:Y:S04]  /*112d0*/  STL [R1+0x1608], R82 ;  /* 0x0016085201007387 */ /* 0x000fe80000100800 */
[----:B------:R-:W-:Y:S01]  /*112e0*/  STL [R1+0x1558], R67 ;  /* 0x0015584301007387 */ /* 0x000fe20000100800 */
[----:B------:R-:W-:-:S03]  /*112f0*/  IADD3 R19, P5, PT, R9, R2, RZ ;  /* 0x0000000209137210 */ /* 0x000fc60007fbe0ff */
[----:B------:R-:W-:Y:S01]  /*11300*/  STL [R1+0x268], R16 ;  /* 0x0002681001007387 */ /* 0x000fe20000100800 */
[----:B------:R-:W-:-:S03]  /*11310*/  ISETP.GT.AND P0, PT, R0, 0x7f, PT ;  /* 0x0000007f0000780c */ /* 0x000fc60003f04270 */
[----:B------:R-:W-:Y:S01]  /*11320*/  STL [R1+0x154c], R16 ;  /* 0x00154c1001007387 */ /* 0x000fe20000100800 */
[----:B------:R-:W-:-:S03]  /*11330*/  IMAD R0, R4, 0x7f, RZ ;  /* 0x0000007f04007824 */ /* 0x000fc600078e02ff */
[----:B------:R-:W-:Y:S04]  /*11340*/  STL [R1+0x264], R17 ;  /* 0x0002641101007387 */ /* 0x000fe80000100800 */
[----:B------:R-:W-:Y:S01]  /*11350*/  STL [R1+0x1550], R17 ;  /* 0x0015501101007387 */ /* 0x000fe20000100800 */
[----:B------:R-:W-:-:S03]  /*11360*/  LEA.HI.X.SX32 R20, R9, R3, 0x1, P5 ;  /* 0x0000000309147211 */ /* 0x000fc600028f0eff */
        /* <DEDUP_REMOVED lines=21> */
[----:B------:R-:W-:-:S03]  /*114c0*/  LEA.HI.X.SX32 R0, R0, R3, 0x1, P5 ;  /* 0x0000000300007211 */ /* 0x000fc600028f0eff */
        /* <DEDUP_REMOVED lines=9> */
[----:B------:R3:W-:Y:S04]  /*11560*/  STL [R1+0x156c], R0 ;  /* 0x00156c0001007387 */ /* 0x0007e80000100800 */
[----:B------:R-:W-:Y:S04]  /*11570*/  STL [R1+0x1370], R3 ;  /* 0x0013700301007387 */ /* 0x000fe80000100800 */
[----:B------:R-:W-:Y:S01]  /*11580*/  STL [R1+0x1384], R3 ;  /* 0x0013840301007387 */ /* 0x000fe20000100800 */
[----:B------:R-:W-:-:S03]  /*11590*/  IMAD R37, R37, UR11, RZ ;  /* 0x0000000b25257c24 */ /* 0x000fc6000f8e02ff */
[----:B------:R-:W-:Y:S01]  /*115a0*/  STL [R1+0x13a8], R3 ;  /* 0x0013a80301007387 */ /* 0x000fe20000100800 */
[----:B---3--:R-:W-:-:S03]  /*115b0*/  IADD3 R0, P5, PT, R22, R7, RZ ;  /* 0x0000000716007210 */ /* 0x008fc60007fbe0ff */
        /* <DEDUP_REMOVED lines=8> */
[----:B------:R3:W-:Y:S04]  /*11640*/  STL [R1+0x288], R0 ;  /* 0x0002880001007387 */ /* 0x0007e80000100800 */
[----:B------:R-:W-:Y:S01]  /*11650*/  STL [R1+0x2c8], R4 ;  /* 0x0002c80401007387 */ /* 0x000fe20000100800 */
[----:B---3--:R-:W-:-:S02]  /*11660*/  LEA.HI.X.SX32 R0, R22, R6, 0x1, P5 ;  /* 0x0000000616007211 */ /* 0x008fc400028f0eff */
[----:B------:R-:W-:-:S03]  /*11670*/  IADD3 R3, P5, PT, R39, R7, RZ ;  /* 0x0000000727037210 */ /* 0x000fc60007fbe0ff */
[----:B------:R3:W-:Y:S01]  /*11680*/  STL [R1+0x284], R0 ;  /* 0x0002840001007387 */ /* 0x0007e20000100800 */
[----:B------:R-:W-:Y:S02]  /*11690*/  ISETP.LT.AND P0, PT, R33, R34, P0 ;  /* 0x000000222100720c */ /* 0x000fe40000701270 */
[----:B------:R-:W-:Y:S01]  /*116a0*/  SEL R34, R11, R45, !P4 ;  /* 0x0000002d0b227207 */ /* 0x000fe20006000000 */
[----:B------:R-:W-:Y:S01]  /*116b0*/  STL [R1+0x328], R3 ;  /* 0x0003280301007387 */ /* 0x000fe20000100800 */
[----:B---3--:R-:W-:Y:S01]  /*116c0*/  LEA.HI.X.SX32 R0, R37, R6, 0x1, P6 ;  /* 0x0000000625007211 */ /* 0x008fe200030f0eff */
[----:B------:R-:W-:Y:S01]  /*116d0*/  IMAD R45, R88, UR15, RZ ;  /* 0x0000000f582d7c24 */ /* 0x000fe2000f8e02ff */
[----:B------:R-:W-:Y:S02]  /*116e0*/  IADD3 R4, P6, PT, R43, R7, RZ ;  /* 0x000000072b047210 */ /* 0x000fe40007fde0ff */
[C---:B------:R-:W-:Y:S01]  /*116f0*/  SEL R8, R11.reuse, R47, !P4 ;  /* 0x0000002f0b087207 */ /* 0x040fe20006000000 */
[----:B------:R3:W-:Y:S01]  /*11700*/  STL [R1+0x2c4], R0 ;  /* 0x0002c40001007387 */ /* 0x0007e20000100800 */
[----:B------:R-:W-:Y:S01]  /*11710*/  IMAD R47, R84, UR17, RZ ;  /* 0x00000011542f7c24 */ /* 0x000fe2000f8e02ff */
[----:B------:R-:W-:-:S02]  /*11720*/  SEL R33, R11, R51, !P4 ;  /* 0x000000330b217207 */ /* 0x000fc40006000000 */
[C---:B------:R-:W-:Y:S01]  /*11730*/  SEL R12, R11.reuse, R12, !P4 ;  /* 0x0000000c0b0c7207 */ /* 0x040fe20006000000 */
[----:B------:R4:W-:Y:S01]  /*11740*/  STL [R1+0x368], R4 ;  /* 0x0003680401007387 */ /* 0x0009e20000100800 */
[----:B------:R-:W-:Y:S01]  /*11750*/  SEL R14, R11, R14, !P4 ;  /* 0x0000000e0b0e7207 */ /* 0x000fe20006000000 */
[----:B------:R-:W-:Y:S02]  /*11760*/  IMAD R48, R48, UR47, RZ ;  /* 0x0000002f30307c24 */ /* 0x000fe4000f8e02ff */
[----:B------:R-:W-:Y:S01]  /*11770*/  IMAD R62, R62, UR49, RZ ;  /* 0x000000313e3e7c24 */ /* 0x000fe2000f8e02ff */
[----:B---3--:R-:W-:Y:S01]  /*11780*/  LEA.HI.X.SX32 R0, R39, R6, 0x1, P5 ;  /* 0x0000000627007211 */ /* 0x008fe200028f0eff */
[----:B------:R-:W-:Y:S02]  /*11790*/  IMAD R52, R52, UR51, RZ ;  /* 0x0000003334347c24 */ /* 0x000fe4000f8e02ff */
[----:B------:R-:W-:Y:S02]  /*117a0*/  IMAD R54, R54, UR53, RZ ;  /* 0x0000003536367c24 */ /* 0x000fe4000f8e02ff */
[----:B------:R-:W-:Y:S01]  /*117b0*/  IMAD R56, R56, UR55, RZ ;  /* 0x0000003738387c24 */ /* 0x000fe2000f8e02ff */
[----:B----4-:R-:W-:Y:S01]  /*117c0*/  IADD3 R4, P5, PT, R45, R7, RZ ;  /* 0x000000072d047210 */ /* 0x010fe20007fbe0ff */
[----:B------:R3:W-:Y:S01]  /*117d0*/  STL [R1+0x324], R0 ;  /* 0x0003240001007387 */ /* 0x0007e20000100800 */
[----:B------:R-:W-:-:S02]  /*117e0*/  IMAD R58, R58, UR57, RZ ;  /* 0x000000393a3a7c24 */ /* 0x000fc4000f8e02ff */
[----:B------:R-:W-:Y:S01]  /*117f0*/  IMAD R60, R60, UR59, RZ ;  /* 0x0000003b3c3c7c24 */ /* 0x000fe2000f8e02ff */
[----:B------:R-:W-:Y:S01]  /*11800*/  STL [R1+0x3a8], R4 ;  /* 0x0003a80401007387 */ /* 0x000fe20000100800 */
[----:B------:R-:W-:Y:S02]  /*11810*/  IMAD R50, R50, UR61, RZ ;  /* 0x0000003d32327c24 */ /* 0x000fe4000f8e02ff */
[----:B------:R-:W-:Y:S02]  /*11820*/  IMAD R41, R41, UR62, RZ ;  /* 0x0000003e29297c24 */ /* 0x000fe4000f8e02ff */
[----:B------:R-:W-:Y:S01]  /*11830*/  IMAD R40, R40, UR63, RZ ;  /* 0x0000003f28287c24 */ /* 0x000fe2000f8e02ff */
[----:B---3--:R-:W-:Y:S01]  /*11840*/  LEA.HI.X.SX32 R0, R43, R6, 0x1, P6 ;  /* 0x000000062b007211 */ /* 0x008fe200030f0eff */
[----:B------:R-:W-:Y:S01]  /*11850*/  IMAD R38, R38, UR64, RZ ;  /* 0x0000004026267c24 */ /* 0x000fe2000f8e02ff */
[----:B------:R-:W-:Y:S01]  /*11860*/  IADD3 R9, P6, PT, R47, R7, RZ ;  /* 0x000000072f097210 */ /* 0x000fe20007fde0ff */
[----:B------:R-:W-:-:S02]  /*11870*/  IMAD R92, R92, UR11, RZ ;  /* 0x0000000b5c5c7c24 */ /* 0x000fc4000f8e02ff */
[----:B------:R-:W-:Y:S01]  /*11880*/  IMAD R57, R86, UR12, RZ ;  /* 0x0000000c56397c24 */ /* 0x000fe2000f8e02ff */
[----:B------:R3:W-:Y:S01]  /*11890*/  STL [R1+0x364], R0 ;  /* 0x0003640001007387 */ /* 0x0007e20000100800 */
[----:B------:R-:W-:Y:S02]  /*118a0*/  IMAD R51, R67, UR23, RZ ;  /* 0x0000001743337c24 */ /* 0x000fe4000f8e02ff */
[----:B------:R-:W-:Y:S01]  /*118b0*/  IMAD R53, R89, UR16, RZ ;  /* 0x0000001059357c24 */ /* 0x000fe2000f8e02ff */
[----:B------:R4:W-:Y:S01]  /*118c0*/  STL [R1+0x3e8], R9 ;  /* 0x0003e80901007387 */ /* 0x0009e20000100800 */
[----:B------:R-:W-:Y:S01]  /*118d0*/  IMAD R12, R12, UR65, RZ ;  /* 0x000000410c0c7c24 */ /* 0x000fe2000f8e02ff */
[----:B------:R-:W-:Y:S01]  /*118e0*/  PRMT R2, RZ, 0x7610, R2 ;  /* 0x00007610ff027816 */ /* 0x000fe20000000002 */
[----:B------:R-:W-:Y:S01]  /*118f0*/  IMAD R14, R14, UR66, RZ ;  /* 0x000000420e0e7c24 */ /* 0x000fe2000f8e02ff */
[----:B------:R-:W0:Y:S01]  /*11900*/  LDCU UR12, c[0x0][0x3b0] ;  /* 0x00007600ff0c77ac */ /* 0x000e220008000800 */
[----:B---3--:R-:W-:-:S02]  /*11910*/  LEA.HI.X.SX32 R0, R45, R6, 0x1, P5 ;  /* 0x000000062d007211 */ /* 0x008fc400028f0eff */
[----:B------:R-:W-:Y:S01]  /*11920*/  IADD3 R85, P5, PT, R49, R7, RZ ;  /* 0x0000000731557210 */ /* 0x000fe20007fbe0ff */
[----:B------:R-:W-:Y:S01]  /*11930*/  IMAD R37, R79, UR36, RZ ;  /* 0x000000244f257c24 */ /* 0x000fe2000f8e02ff */
[----:B------:R-:W3:Y:S01]  /*11940*/  LDCU UR15, c[0x0][0x3b0] ;  /* 0x00007600ff0f77ac */ /* 0x000ee20008000800 */
[----:B------:R1:W-:Y:S01]  /*11950*/  STL [R1+0x3a4], R0 ;  /* 0x0003a40001007387 */ /* 0x0003e20000100800 */
[----:B----4-:R-:W-:-:S03]  /*11960*/  LEA.HI.X.SX32 R9, R49, R6, 0x1, P5 ;  /* 0x0000000631097211 */ /* 0x010fc600028f0eff */
[----:B------:R-:W-:Y:S01]  /*11970*/  STL [R1+0x428], R85 ;  /* 0x0004285501007387 */ /* 0x000fe20000100800 */
[----:B-1----:R-:W-:Y:S02]  /*11980*/  LEA.HI.X.SX32 R0, R47, R6, 0x1, P6 ;  /* 0x000000062f007211 */ /* 0x002fe400030f0eff */
[----:B------:R-:W-:-:S03]  /*11990*/  IADD3 R35, P6, PT, R51, R7, RZ ;  /* 0x0000000733237210 */ /* 0x000fc60007fde0ff */
[----:B------:R1:W-:Y:S01]  /*119a0*/  STL [R1+0x3e4], R0 ;  /* 0x0003e40001007387 */ /* 0x0003e20000100800 */
[----:B------:R-:W-:-:S03]  /*119b0*/  LEA.HI.X.SX32 R93, R51, R6, 0x1, P6 ;  /* 0x00000006335d7211 */ /* 0x000fc600030f0eff */
[----:B------:R4:W-:Y:S01]  /*119c0*/  STL [R1+0x424], R9 ;  /* 0x0004240901007387 */ /* 0x0009e20000100800 */
[----:B-1----:R-:W-:-:S03]  /*119d0*/  IADD3 R0, P5, PT, R69, R7, RZ ;  /* 0x0000000745007210 */ /* 0x002fc60007fbe0ff */
[----:B------:R-:W-:Y:S01]  /*119e0*/  STL [R1+0x468], R35 ;  /* 0x0004682301007387 */ /* 0x000fe20000100800 */
[----:B----4-:R-:W-:-:S03]  /*119f0*/  IADD3 R9, P6, PT, R71, R7, RZ ;  /* 0x0000000747097210 */ /* 0x010fc60007fde0ff */
[----:B------:R1:W-:Y:S04]  /*11a00*/  STL [R1+0x4a8], R0 ;  /* 0x0004a80001007387 */ /* 0x0003e80000100800 */
[----:B------:R-:W-:Y:S04]  /*11a10*/  STL [R1+0x159c], R86 ;  /* 0x00159c5601007387 */ /* 0x000fe80000100800 */
[----:B------:R-:W-:Y:S01]  /*11a20*/  STL [R1+0x1570], R69 ;  /* 0x0015704501007387 */ /* 0x000fe20000100800 */
[----:B-1----:R-:W-:-:S03]  /*11a30*/  LEA.HI.X.SX32 R0, R69, R6, 0x1, P5 ;  /* 0x0000000645007211 */ /* 0x002fc600028f0eff */
[----:B------:R-:W-:Y:S04]  /*11a40*/  STL [R1+0x4e8], R9 ;  /* 0x0004e80901007387 */ /* 0x000fe80000100800 */
[----:B------:R-:W-:Y:S04]  /*11a50*/  STL [R1+0x464], R93 ;  /* 0x0004645d01007387 */ /* 0x000fe80000100800 */
[----:B------:R1:W-:Y:S04]  /*11a60*/  STL [R1+0x4a4], R0 ;  /* 0x0004a40001007387 */ /* 0x0003e80000100800 */
[----:B------:R-:W-:Y:S01]  /*11a70*/  STL [R1+0x1610], R87 ;  /* 0x0016105701007387 */ /* 0x000fe20000100800 */
[----:B-1----:R-:W-:-:S05]  /*11a80*/  IADD3 R0, P5, PT, R73, R7, RZ ;  /* 0x0000000749007210 */ /* 0x002fca0007fbe0ff */
[----:B------:R1:W-:Y:S04]  /*11a90*/  STL [R1+0x528], R0 ;  /* 0x0005280001007387 */ /* 0x0003e80000100800 */
[----:B------:R-:W-:Y:S01]  /*11aa0*/  STL [R1+0x1574], R71 ;  /* 0x0015744701007387 */ /* 0x000fe20000100800 */
[----:B-1----:R-:W-:Y:S02]  /*11ab0*/  LEA.HI.X.SX32 R0, R71, R6, 0x1, P6 ;  /* 0x0000000647007211 */ /* 0x002fe400030f0eff */
[----:B------:R-:W-:-:S03]  /*11ac0*/  IADD3 R87, P6, PT, R75, R7, RZ ;  /* 0x000000074b577210 */ /* 0x000fc60007fde0ff */
[----:B------:R1:W-:Y:S04]  /*11ad0*/  STL [R1+0x4e4], R0 ;  /* 0x0004e40001007387 */ /* 0x0003e80000100800 */
[----:B------:R-:W-:Y:S01]  /*11ae0*/  STL [R1+0x1578], R73 ;  /* 0x0015784901007387 */ /* 0x000fe20000100800 */
[----:B-1----:R-:W-:Y:S02]  /*11af0*/  LEA.HI.X.SX32 R0, R73, R6, 0x1, P5 ;  /* 0x0000000649007211 */ /* 0x002fe400028f0eff */
[----:B------:R-:W-:-:S03]  /*11b00*/  IADD3 R84, P5, PT, R76, R7, RZ ;  /* 0x000000074c547210 */ /* 0x000fc60007fbe0ff */
[----:B------:R1:W-:Y:S01]  /*11b10*/  STL [R1+0x524], R0 ;  /* 0x0005240001007387 */ /* 0x0003e20000100800 */
[----:B------:R-:W-:-:S03]  /*11b20*/  LEA.HI.X.SX32 R9, R76, R6, 0x1, P5 ;  /* 0x000000064c097211 */ /* 0x000fc600028f0eff */
[----:B------:R-:W-:Y:S01]  /*11b30*/  STL [R1+0x568], R87 ;  /* 0x0005685701007387 */ /* 0x000fe20000100800 */
[----:B-1----:R-:W-:-:S03]  /*11b40*/  LEA.HI.X.SX32 R0, R75, R6, 0x1, P6 ;  /* 0x000000064b007211 */ /* 0x002fc600030f0eff */
[----:B------:R-:W-:Y:S01]  /*11b50*/  STL [R1+0x157c], R75 ;  /* 0x00157c4b01007387 */ /* 0x000fe20000100800 */
[----:B------:R-:W-:-:S03]  /*11b60*/  IADD3 R82, P6, PT, R78, R7, RZ ;  /* 0x000000074e527210 */ /* 0x000fc60007fde0ff */
[----:B------:R-:W-:Y:S04]  /*11b70*/  STL [R1+0x5a8], R84 ;  /* 0x0005a85401007387 */ /* 0x000fe80000100800 */
[----:B------:R1:W-:Y:S04]  /*11b80*/  STL [R1+0x564], R0 ;  /* 0x0005640001007387 */ /* 0x0003e80000100800 */
[----:B------:R-:W-:Y:S01]  /*11b90*/  STL [R1+0x1600], R76 ;  /* 0x0016004c01007387 */ /* 0x000fe20000100800 */
[----:B-1----:R-:W-:-:S03]  /*11ba0*/  IADD3 R0, P5, PT, R66, R7, RZ ;  /* 0x0000000742007210 */ /* 0x002fc60007fbe0ff */
[----:B------:R1:W-:Y:S04]  /*11bb0*/  STL [R1+0x5a4], R9 ;  /* 0x0005a40901007387 */ /* 0x0003e80000100800 */
[----:B------:R-:W-:Y:S04]  /*11bc0*/  STL [R1+0x5e8], R82 ;  /* 0x0005e85201007387 */ /* 0x000fe80000100800 */
[----:B------:R4:W-:Y:S01]  /*11bd0*/  STL [R1+0x628], R0 ;  /* 0x0006280001007387 */ /* 0x0009e20000100800 */
[----:B-1----:R-:W-:-:S03]  /*11be0*/  LEA.HI.X.SX32 R9, R78, R6, 0x1, P6 ;  /* 0x000000064e097211 */ /* 0x002fc600030f0eff */
[----:B------:R-:W-:Y:S04]  /*11bf0*/  STL [R1+0x1594], R83 ;  /* 0x0015945301007387 */ /* 0x000fe80000100800 */
[----:B------:R1:W-:Y:S01]  /*11c00*/  STL [R1+0x1604], R78 ;  /* 0x0016044e01007387 */ /* 0x0003e20000100800 */
[----:B----4-:R-:W-:-:S03]  /*11c10*/  IADD3 R0, P6, PT, R64, R7, RZ ;  /* 0x0000000740007210 */ /* 0x010fc60007fde0ff */
[----:B------:R4:W-:Y:S04]  /*11c20*/  STL [R1+0x5e4], R9 ;  /* 0x0005e40901007387 */ /* 0x0009e80000100800 */
[----:B------:R-:W-:Y:S01]  /*11c30*/  STL [R1+0x15f8], R66 ;  /* 0x0015f84201007387 */ /* 0x000fe20000100800 */
[-C--:B-1----:R-:W-:Y:S02]  /*11c40*/  LEA.HI.X.SX32 R78, R66, R6.reuse, 0x1, P5 ;  /* 0x00000006424e7211 */ /* 0x082fe400028f0eff */
[C---:B------:R-:W-:Y:S01]  /*11c50*/  IADD3 R76, P5, PT, R42.reuse, R7, RZ ;  /* 0x000000072a4c7210 */ /* 0x040fe20007fbe0ff */
[----:B------:R1:W-:Y:S04]  /*11c60*/  STL [R1+0x668], R0 ;  /* 0x0006680001007387 */ /* 0x0003e80000100800 */
[----:B------:R-:W-:Y:S01]  /*11c70*/  STL [R1+0x624], R78 ;  /* 0x0006244e01007387 */ /* 0x000fe20000100800 */
[----:B----4-:R-:W-:-:S03]  /*11c80*/  LEA.HI.X.SX32 R9, R42, R6, 0x1, P5 ;  /* 0x000000062a097211 */ /* 0x010fc600028f0eff */
[----:B------:R-:W-:Y:S01]  /*11c90*/  STL [R1+0x158c], R81 ;  /* 0x00158c5101007387 */ /* 0x000fe20000100800 */
[----:B-1----:R-:W-:-:S03]  /*11ca0*/  LEA.HI.X.SX32 R0, R64, R6, 0x1, P6 ;  /* 0x0000000640007211 */ /* 0x002fc600030f0eff */
[----:B------:R-:W-:Y:S01]  /*11cb0*/  STL [R1+0x6a8], R76 ;  /* 0x0006a84c01007387 */ /* 0x000fe20000100800 */
[----:B------:R-:W-:-:S03]  /*11cc0*/  IADD3 R11, P6, PT, R44, R7, RZ ;  /* 0x000000072c0b7210 */ /* 0x000fc60007fde0ff */
[----:B------:R-:W-:Y:S04]  /*11cd0*/  STL [R1+0x15f4], R64 ;  /* 0x0015f44001007387 */ /* 0x000fe80000100800 */
[----:B------:R1:W-:Y:S04]  /*11ce0*/  STL [R1+0x664], R0 ;  /* 0x0006640001007387 */ /* 0x0003e80000100800 */
[----:B------:R4:W-:Y:S01]  /*11cf0*/  STL [R1+0x6e8], R11 ;  /* 0x0006e80b01007387 */ /* 0x0009e20000100800 */
[----:B-1----:R-:W-:-:S03]  /*11d00*/  IADD3 R0, P5, PT, R46, R7, RZ ;  /* 0x000000072e007210 */ /* 0x002fc60007fbe0ff */
[----:B------:R1:W-:Y:S01]  /*11d10*/  STL [R1+0x6a4], R9 ;  /* 0x0006a40901007387 */ /* 0x0003e20000100800 */
[----:B----4-:R-:W-:-:S03]  /*11d20*/  LEA.HI.X.SX32 R11, R44, R6, 0x1, P6 ;  /* 0x000000062c0b7211 */ /* 0x010fc600030f0eff */
[----:B------:R-:W-:Y:S04]  /*11d30*/  STL [R1+0x15fc], R68 ;  /* 0x0015fc4401007387 */ /* 0x000fe80000100800 */
[----:B------:R4:W-:Y:S01]  /*11d40*/  STL [R1+0x728], R0 ;  /* 0x0007280001007387 */ /* 0x0009e20000100800 */
[----:B-1----:R-:W-:-:S03]  /*11d50*/  IADD3 R9, P6, PT, R48, R7, RZ ;  /* 0x0000000730097210 */ /* 0x002fc60007fde0ff */
[----:B------:R-:W-:Y:S01]  /*11d60*/  STL [R1+0x6e4], R11 ;  /* 0x0006e40b01007387 */ /* 0x000fe20000100800 */
[----:B----4-:R-:W-:-:S03]  /*11d70*/  LEA.HI.X.SX32 R0, R46, R6, 0x1, P5 ;  /* 0x000000062e007211 */ /* 0x010fc600028f0eff */
[----:B------:R-:W-:Y:S01]  /*11d80*/  STL [R1+0x768], R9 ;  /* 0x0007680901007387 */ /* 0x000fe20000100800 */
[----:B------:R-:W-:-:S03]  /*11d90*/  IADD3 R66, P5, PT, R62, R7, RZ ;  /* 0x000000073e427210 */ /* 0x000fc60007fbe0ff */
[----:B------:R1:W-:Y:S01]  /*11da0*/  STL [R1+0x724], R0 ;  /* 0x0007240001007387 */ /* 0x0003e20000100800 */
[----:B------:R-:W-:Y:S01]  /*11db0*/  IMAD R47, R68, UR24, RZ ;  /* 0x00000018442f7c24 */ /* 0x000fe2000f8e02ff */
[-C--:B------:R-:W-:Y:S02]  /*11dc0*/  LEA.HI.X.SX32 R68, R62, R6.reuse, 0x1, P5 ;  /* 0x000000063e447211 */ /* 0x080fe400028f0eff */
[----:B------:R-:W-:Y:S01]  /*11dd0*/  STL [R1+0x7a8], R66 ;  /* 0x0007a84201007387 */ /* 0x000fe20000100800 */
[----:B-1----:R-:W-:Y:S02]  /*11de0*/  LEA.HI.X.SX32 R0, R48, R6, 0x1, P6 ;  /* 0x0000000630007211 */ /* 0x002fe400030f0eff */
[----:B------:R-:W-:-:S03]  /*11df0*/  IADD3 R64, P6, PT, R52, R7, RZ ;  /* 0x0000000734407210 */ /* 0x000fc60007fde0ff */
[----:B------:R1:W-:Y:S01]  /*11e00*/  STL [R1+0x764], R0 ;  /* 0x0007640001007387 */ /* 0x0003e20000100800 */
[----:B------:R-:W-:-:S03]  /*11e10*/  LEA.HI.X.SX32 R9, R52, R6, 0x1, P6 ;  /* 0x0000000634097211 */ /* 0x000fc600030f0eff */
[----:B------:R4:W-:Y:S01]  /*11e20*/  STL [R1+0x15f0], R62 ;  /* 0x0015f03e01007387 */ /* 0x0009e20000100800 */
[----:B-1----:R-:W-:-:S03]  /*11e30*/  IADD3 R0, P5, PT, R54, R7, RZ ;  /* 0x0000000736007210 */ /* 0x002fc60007fbe0ff */
[----:B------:R-:W-:Y:S04]  /*11e40*/  STL [R1+0x7e8], R64 ;  /* 0x0007e84001007387 */ /* 0x000fe80000100800 */
[----:B------:R-:W-:Y:S04]  /*11e50*/  STL [R1+0x7a4], R68 ;  /* 0x0007a44401007387 */ /* 0x000fe80000100800 */
[----:B------:R1:W-:Y:S01]  /*11e60*/  STL [R1+0x828], R0 ;  /* 0x0008280001007387 */ /* 0x0003e20000100800 */
[----:B----4-:R-:W-:-:S03]  /*11e70*/  LEA.HI.X.SX32 R62, R54, R6, 0x1, P5 ;  /* 0x00000006363e7211 */ /* 0x010fc600028f0eff */
[----:B------:R-:W-:Y:S01]  /*11e80*/  STL [R1+0x1580], R52 ;  /* 0x0015803401007387 */ /* 0x000fe20000100800 */
[----:B-1----:R-:W-:-:S03]  /*11e90*/  IADD3 R0, P6, PT, R56, R7, RZ ;  /* 0x0000000738007210 */ /* 0x002fc60007fde0ff */
[----:B------:R1:W-:Y:S04]  /*11ea0*/  STL [R1+0x7e4], R9 ;  /* 0x0007e40901007387 */ /* 0x0003e80000100800 */
[----:B------:R-:W-:Y:S04]  /*11eb0*/  STL [R1+0x1584], R54 ;  /* 0x0015843601007387 */ /* 0x000fe80000100800 */
[----:B------:R4:W-:Y:S01]  /*11ec0*/  STL [R1+0x868], R0 ;  /* 0x0008680001007387 */ /* 0x0009e20000100800 */
[----:B-1----:R-:W-:-:S03]  /*11ed0*/  LEA.HI.X.SX32 R9, R56, R6, 0x1, P6 ;  /* 0x0000000638097211 */ /* 0x002fc600030f0eff */
[----:B------:R-:W-:Y:S01]  /*11ee0*/  STL [R1+0x824], R62 ;  /* 0x0008243e01007387 */ /* 0x000fe20000100800 */
[----:B----4-:R-:W-:-:S05]  /*11ef0*/  IADD3 R0, P5, PT, R58, R7, RZ ;  /* 0x000000073a007210 */ /* 0x010fca0007fbe0ff */
[----:B------:R1:W-:Y:S04]  /*11f00*/  STL [R1+0x8a8], R0 ;  /* 0x0008a80001007387 */ /* 0x0003e80000100800 */
[----:B------:R-:W-:Y:S01]  /*11f10*/  STL [R1+0x15e8], R56 ;  /* 0x0015e83801007387 */ /* 0x000fe20000100800 */
[----:B-1----:R-:W-:-:S03]  /*11f20*/  IADD3 R0, P6, PT, R60, R7, RZ ;  /* 0x000000073c007210 */ /* 0x002fc60007fde0ff */
[----:B------:R1:W-:Y:S04]  /*11f30*/  STL [R1+0x864], R9 ;  /* 0x0008640901007387 */ /* 0x0003e80000100800 */
[----:B------:R4:W-:Y:S04]  /*11f40*/  STL [R1+0x15ec], R58 ;  /* 0x0015ec3a01007387 */ /* 0x0009e80000100800 */
[----:B------:R0:W-:Y:S01]  /*11f50*/  STL [R1+0x8e8], R0 ;  /* 0x0008e80001007387 */ /* 0x0001e20000100800 */
[-C--:B-1----:R-:W-:Y:S02]  /*11f60*/  LEA.HI.X.SX32 R9, R58, R6.reuse, 0x1, P5 ;  /* 0x000000063a097211 */ /* 0x082fe400028f0eff */
[----:B----4-:R-:W-:-:S03]  /*11f70*/  LEA.HI.X.SX32 R58, R60, R6, 0x1, P6 ;  /* 0x000000063c3a7211 */ /* 0x010fc600030f0eff */
[----:B------:R1:W-:Y:S01]  /*11f80*/  STL [R1+0x8a4], R9 ;  /* 0x0008a40901007387 */ /* 0x0003e20000100800 */
[----:B0-----:R-:W-:-:S05]  /*11f90*/  IADD3 R0, P5, PT, R50, R7, RZ ;  /* 0x0000000732007210 */ /* 0x001fca0007fbe0ff */
[----:B------:R0:W-:Y:S01]  /*11fa0*/  STL [R1+0x928], R0 ;  /* 0x0009280001007387 */ /* 0x0001e20000100800 */
[----:B-1----:R-:W-:-:S03]  /*11fb0*/  IADD3 R9, P6, PT, R41, R7, RZ ;  /* 0x0000000729097210 */ /* 0x002fc60007fde0ff */
[----:B------:R-:W-:Y:S01]  /*11fc0*/  STL [R1+0x1588], R50 ;  /* 0x0015883201007387 */ /* 0x000fe20000100800 */
[----:B0-----:R-:W-:-:S03]  /*11fd0*/  LEA.HI.X.SX32 R0, R50, R6, 0x1, P5 ;  /* 0x0000000632007211 */ /* 0x001fc600028f0eff */
[----:B------:R-:W-:Y:S01]  /*11fe0*/  STL [R1+0x968], R9 ;  /* 0x0009680901007387 */ /* 0x000fe20000100800 */
[----:B------:R-:W-:-:S03]  /*11ff0*/  IADD3 R32, P5, PT, R40, R7, RZ ;  /* 0x0000000728207210 */ /* 0x000fc60007fbe0ff */
[----:B------:R-:W-:Y:S04]  /*12000*/  STL [R1+0x8e4], R58 ;  /* 0x0008e43a01007387 */ /* 0x000fe80000100800 */
[----:B------:R0:W-:Y:S01]  /*12010*/  STL [R1+0x924], R0 ;  /* 0x0009240001007387 */ /* 0x0001e20000100800 */
[----:B------:R-:W-:-:S03]  /*12020*/  LEA.HI.X.SX32 R56, R40, R6, 0x1, P5 ;  /* 0x0000000628387211 */ /* 0x000fc600028f0eff */
[----:B------:R-:W-:Y:S01]  /*12030*/  STL [R1+0x1590], R77 ;  /* 0x0015904d01007387 */ /* 0x000fe20000100800 */
[-C--:B------:R-:W-:Y:S02]  /*12040*/  IADD3 R23, P5, PT, R12, R7.reuse, RZ ;  /* 0x000000070c177210 */ /* 0x080fe40007fbe0ff */
[-C--:B0-----:R-:W-:Y:S02]  /*12050*/  LEA.HI.X.SX32 R0, R41, R6.reuse, 0x1, P6 ;  /* 0x0000000629007211 */ /* 0x081fe400030f0eff */
[C---:B------:R-:W-:Y:S01]  /*12060*/  IADD3 R30, P6, PT, R38.reuse, R7, RZ ;  /* 0x00000007261e7210 */ /* 0x040fe20007fde0ff */
[----:B------:R-:W-:Y:S04]  /*12070*/  STL [R1+0x9a8], R32 ;  /* 0x0009a82001007387 */ /* 0x000fe80000100800 */
[----:B------:R0:W-:Y:S04]  /*12080*/  STL [R1+0x964], R0 ;  /* 0x0009640001007387 */ /* 0x0001e80000100800 */
[----:B------:R-:W-:Y:S04]  /*12090*/  STL [R1+0x9e8], R30 ;  /* 0x0009e81e01007387 */ /* 0x000fe80000100800 */
[----:B------:R-:W-:Y:S01]  /*120a0*/  STL [R1+0x9a4], R56 ;  /* 0x0009a43801007387 */ /* 0x000fe20000100800 */
[----:B0-----:R-:W-:-:S03]  /*120b0*/  LEA.HI.X.SX32 R0, R38, R6, 0x1, P6 ;  /* 0x0000000626007211 */ /* 0x001fc600030f0eff */
[----:B------:R-:W-:Y:S04]  /*120c0*/  STL [R1+0x1598], R79 ;  /* 0x0015984f01007387 */ /* 0x000fe80000100800 */
[----:B------:R-:W-:Y:S01]  /*120d0*/  STL [R1+0xa20], R23 ;  /* 0x000a201701007387 */ /* 0x000fe20000100800 */
[----:B------:R-:W-:-:S03]  /*120e0*/  IADD3 R22, P6, PT, R14, R7, RZ ;  /* 0x000000070e167210 */ /* 0x000fc60007fde0ff */
[----:B------:R0:W-:Y:S02]  /*120f0*/  STL [R1+0x9e4], R0 ;  /* 0x0009e40001007387 */ /* 0x0001e40000100800 */
[----:B0-----:R-:W-:Y:S02]  /*12100*/  LEA.HI.X.SX32 R0, R12, R6, 0x1, P5 ;  /* 0x000000060c007211 */ /* 0x001fe400028f0eff */
[----:B------:R-:W-:-:S03]  /*12110*/  IADD3 R24, P5, PT, R59, R7, RZ ;  /* 0x000000073b187210 */ /* 0x000fc60007fbe0ff */
[----:B------:R0:W-:Y:S04]  /*12120*/  STL [R1+0xa1c], R0 ;  /* 0x000a1c0001007387 */ /* 0x0001e80000100800 */
[----:B------:R-:W-:Y:S01]  /*12130*/  STL [R1+0xa58], R22 ;  /* 0x000a581601007387 */ /* 0x000fe20000100800 */
[----:B0-----:R-:W-:-:S03]  /*12140*/  LEA.HI.X.SX32 R0, R14, R6, 0x1, P6 ;  /* 0x000000060e007211 */ /* 0x001fc600030f0eff */
[----:B------:R-:W-:Y:S01]  /*12150*/  STL [R1+0x15a0], R65 ;  /* 0x0015a04101007387 */ /* 0x000fe20000100800 */
[----:B------:R-:W-:-:S03]  /*12160*/  IADD3 R27, P6, PT, R92, R7, RZ ;  /* 0x000000075c1b7210 */ /* 0x000fc60007fde0ff */
[----:B------:R-:W-:Y:S04]  /*12170*/  STL [R1+0x290], R24 ;  /* 0x0002901801007387 */ /* 0x000fe80000100800 */
[----:B------:R0:W-:Y:S01]  /*12180*/  STL [R1+0xa54], R0 ;  /* 0x000a540001007387 */ /* 0x0001e20000100800 */
[-C--:B------:R-:W-:Y:S02]  /*12190*/  LEA.HI.X.SX32 R25, R92, R6.reuse, 0x1, P6 ;  /* 0x000000065c197211 */ /* 0x080fe400030f0eff */
[-C--:B------:R-:W-:Y:S02]  /*121a0*/  IADD3 R36, P6, PT, R55, R7.reuse, RZ ;  /* 0x0000000737247210 */ /* 0x080fe40007fde0ff */
[----:B0-----:R-:W-:Y:S02]  /*121b0*/  LEA.HI.X.SX32 R0, R59, R6, 0x1, P5 ;  /* 0x000000063b007211 */ /* 0x001fe400028f0eff */
[----:B------:R-:W-:-:S03]  /*121c0*/  IADD3 R26, P5, PT, R57, R7, RZ ;  /* 0x00000007391a7210 */ /* 0x000fc60007fbe0ff */
[----:B------:R0:W-:Y:S01]  /*121d0*/  STL [R1+0x28c], R0 ;  /* 0x00028c0001007387 */ /* 0x0001e20000100800 */
[----:B------:R-:W-:-:S03]  /*121e0*/  LEA.HI.X.SX32 R9, R57, R6, 0x1, P5 ;  /* 0x0000000639097211 */ /* 0x000fc600028f0eff */
[----:B------:R-:W-:Y:S04]  /*121f0*/  STL [R1+0x2d0], R27 ;  /* 0x0002d01b01007387 */ /* 0x000fe80000100800 */
[----:B------:R-:W-:Y:S01]  /*12200*/  STL [R1+0x15a8], R63 ;  /* 0x0015a83f01007387 */ /* 0x000fe20000100800 */
[----:B0-----:R-:W-:-:S03]  /*12210*/  IADD3 R0, P5, PT, R53, R7, RZ ;  /* 0x0000000735007210 */ /* 0x001fc60007fbe0ff */
[----:B------:R-:W-:Y:S04]  /*12220*/  STL [R1+0x330], R26 ;  /* 0x0003301a01007387 */ /* 0x000fe80000100800 */
[----:B------:R-:W-:Y:S04]  /*12230*/  STL [R1+0x15b4], R92 ;  /* 0x0015b45c01007387 */ /* 0x000fe80000100800 */
[----:B------:R-:W-:Y:S04]  /*12240*/  STL [R1+0x2cc], R25 ;  /* 0x0002cc1901007387 */ /* 0x000fe80000100800 */
[----:B------:R-:W-:Y:S04]  /*12250*/  STL [R1+0x32c], R9 ;  /* 0x00032c0901007387 */ /* 0x000fe80000100800 */
[----:B------:R-:W-:Y:S04]  /*12260*/  STL [R1+0x370], R36 ;  /* 0x0003702401007387 */ /* 0x000fe80000100800 */
[----:B------:R0:W-:Y:S01]  /*12270*/  STL [R1+0x3b0], R0 ;  /* 0x0003b00001007387 */ /* 0x0001e20000100800 */
[----:B------:R-:W-:-:S03]  /*12280*/  IMAD R51, R83, UR20, RZ ;  /* 0x0000001453337c24 */ /* 0x000fc6000f8e02ff */
[----:B------:R-:W-:Y:S01]  /*12290*/  STL [R1+0x15b0], R55 ;  /* 0x0015b03701007387 */ /* 0x000fe20000100800 */
[----:B0-----:R-:W-:Y:S01]  /*122a0*/  LEA.HI.X.SX32 R0, R55, R6, 0x1, P6 ;  /* 0x0000000637007211 */ /* 0x001fe200030f0eff */
[----:B------:R-:W-:Y:S01]  /*122b0*/  IMAD R49, R81, UR22, RZ ;  /* 0x0000001651317c24 */ /* 0x000fe2000f8e02ff */
[----:B------:R-:W-:-:S03]  /*122c0*/  IADD3 R28, P6, PT, R51, R7, RZ ;  /* 0x00000007331c7210 */ /* 0x000fc60007fde0ff */
[----:B------:R0:W-:Y:S04]  /*122d0*/  STL [R1+0x36c], R0 ;  /* 0x00036c0001007387 */ /* 0x0001e80000100800 */
[----:B------:R-:W-:Y:S01]  /*122e0*/  STL [R1+0x15b8], R53 ;  /* 0x0015b83501007387 */ /* 0x000fe20000100800 */
[----:B0-----:R-:W-:Y:S02]  /*122f0*/  LEA.HI.X.SX32 R0, R53, R6, 0x1, P5 ;  /* 0x0000000635007211 */ /* 0x001fe400028f0eff */
[----:B------:R-:W-:-:S03]  /*12300*/  IADD3 R29, P5, PT, R49, R7, RZ ;  /* 0x00000007311d7210 */ /* 0x000fc60007fbe0ff */
[----:B------:R0:W-:Y:S01]  /*12310*/  STL [R1+0x3ac], R0 ;  /* 0x0003ac0001007387 */ /* 0x0001e20000100800 */
[----:B------:R-:W-:-:S03]  /*12320*/  IMAD R46, R34, UR44, RZ ;  /* 0x0000002c222e7c24 */ /* 0x000fc6000f8e02ff */
[----:B------:R-:W-:Y:S04]  /*12330*/  STL [R1+0x3f0], R28 ;  /* 0x0003f01c01007387 */ /* 0x000fe80000100800 */
[----:B------:R-:W4:Y:S01]  /*12340*/  LDL.LU R34, [R1+0x1640] ;  /* 0x0016400001227983 */ /* 0x000f220000300800 */
[----:B0-----:R-:W-:-:S03]  /*12350*/  LEA.HI.X.SX32 R0, R51, R6, 0x1, P6 ;  /* 0x0000000633007211 */ /* 0x001fc600030f0eff */
[----:B------:R-:W-:Y:S04]  /*12360*/  STL [R1+0x430], R29 ;  /* 0x0004301d01007387 */ /* 0x000fe80000100800 */
[----:B------:R0:W-:Y:S01]  /*12370*/  STL [R1+0x3ec], R0 ;  /* 0x0003ec0001007387 */ /* 0x0001e20000100800 */
[----:B------:R-:W-:Y:S01]  /*12380*/  IMAD R41, R8, UR46, RZ ;  /* 0x0000002e08297c24 */ /* 0x000fe2000f8e02ff */
[----:B0-----:R-:W-:-:S05]  /*12390*/  LEA.HI.X.SX32 R0, R49, R6, 0x1, P5 ;  /* 0x0000000631007211 */ /* 0x001fca00028f0eff */
[----:B------:R0:W-:Y:S04]  /*123a0*/  STL [R1+0x42c], R0 ;  /* 0x00042c0001007387 */ /* 0x0001e80000100800 */
[----:B------:R-:W2:Y:S01]  /*123b0*/  LDL.LU R8, [R1+0x163c] ;  /* 0x00163c0001087983 */ /* 0x000ea20000300800 */
[----:B------:R-:W-:Y:S01]  /*123c0*/  IMAD R45, R70, UR26, RZ ;  /* 0x0000001a462d7c24 */ /* 0x000fe2000f8e02ff */
[-C--:B------:R-:W-:Y:S01]  /*123d0*/  IADD3 R92, P6, PT, R47, R7.reuse, RZ ;  /* 0x000000072f5c7210 */ /* 0x080fe20007fde0ff */
[----:B------:R-:W-:Y:S02]  /*123e0*/  IMAD R44, R72, UR28, RZ ;  /* 0x0000001c482c7c24 */ /* 0x000fe4000f8e02ff */
[----:B------:R-:W-:Y:S01]  /*123f0*/  IMAD R43, R74, UR30, RZ ;  /* 0x0000001e4a2b7c24 */ /* 0x000fe2000f8e02ff */
[----:B------:R-:W-:Y:S01]  /*12400*/  IADD3 R90, P5, PT, R45, R7, RZ ;  /* 0x000000072d5a7210 */ /* 0x000fe20007fbe0ff */
[----:B------:R-:W-:Y:S01]  /*12410*/  IMAD R42, R80, UR32, RZ ;  /* 0x00000020502a7c24 */ /* 0x000fe2000f8e02ff */
[----:B------:R-:W-:-:S02]  /*12420*/  LEA.HI.X.SX32 R53, R47, R6, 0x1, P6 ;  /* 0x000000062f357211 */ /* 0x000fc400030f0eff */
[CC--:B------:R-:W-:Y:S01]  /*12430*/  IADD3 R88, P6, PT, R44.reuse, R7.reuse, RZ ;  /* 0x000000072c587210 */ /* 0x0c0fe20007fde0ff */
[----:B------:R-:W-:Y:S01]  /*12440*/  IMAD R39, R77, UR34, RZ ;  /* 0x000000224d277c24 */ /* 0x000fe2000f8e02ff */
[-C--:B------:R-:W-:Y:S01]  /*12450*/  LEA.HI.X.SX32 R55, R45, R6.reuse, 0x1, P5 ;  /* 0x000000062d377211 */ /* 0x080fe200028f0eff */
[----:B------:R-:W-:Y:S01]  /*12460*/  IMAD R14, R63, UR40, RZ ;  /* 0x000000283f0e7c24 */ /* 0x000fe2000f8e02ff */
[-C--:B------:R-:W-:Y:S01]  /*12470*/  IADD3 R86, P5, PT, R43, R7.reuse, RZ ;  /* 0x000000072b567210 */ /* 0x080fe20007fbe0ff */
[----:B------:R-:W-:Y:S01]  /*12480*/  IMAD R12, R65, UR38, RZ ;  /* 0x00000026410c7c24 */ /* 0x000fe2000f8e02ff */
[-C--:B------:R-:W-:Y:S02]  /*12490*/  LEA.HI.X.SX32 R63, R44, R6.reuse, 0x1, P6 ;  /* 0x000000062c3f7211 */ /* 0x080fe400030f0eff */
[CC--:B------:R-:W-:Y:S02]  /*124a0*/  IADD3 R83, P6, PT, R42.reuse, R7.reuse, RZ ;  /* 0x000000072a537210 */ /* 0x0c0fe40007fde0ff */
[-C--:B------:R-:W-:Y:S01]  /*124b0*/  LEA.HI.X.SX32 R65, R43, R6.reuse, 0x1, P5 ;  /* 0x000000062b417211 */ /* 0x080fe200028f0eff */
[----:B------:R-:W-:Y:S01]  /*124c0*/  STL [R1+0x470], R92 ;  /* 0x0004705c01007387 */ /* 0x000fe20000100800 */
[-C--:B------:R-:W-:Y:S01]  /*124d0*/  IADD3 R81, P5, PT, R39, R7.reuse, RZ ;  /* 0x0000000727517210 */ /* 0x080fe20007fbe0ff */
[----:B------:R-:W-:Y:S01]  /*124e0*/  IMAD R40, R5, UR48, RZ ;  /* 0x0000003005287c24 */ /* 0x000fe2000f8e02ff */
[-C--:B------:R-:W-:Y:S01]  /*124f0*/  LEA.HI.X.SX32 R79, R42, R6.reuse, 0x1, P6 ;  /* 0x000000062a4f7211 */ /* 0x080fe200030f0eff */
[----:B------:R-:W-:Y:S01]  /*12500*/  STL [R1+0x4b0], R90 ;  /* 0x0004b05a01007387 */ /* 0x000fe20000100800 */
[-C--:B------:R-:W-:Y:S01]  /*12510*/  IADD3 R54, P6, PT, R37, R7.reuse, RZ ;  /* 0x0000000725367210 */ /* 0x080fe20007fde0ff */
[----:B------:R-:W-:Y:S01]  /*12520*/  IMAD R48, R91, UR42, RZ ;  /* 0x0000002a5b307c24 */ /* 0x000fe2000f8e02ff */
[----:B------:R-:W-:Y:S01]  /*12530*/  LEA.HI.X.SX32 R77, R39, R6, 0x1, P5 ;  /* 0x00000006274d7211 */ /* 0x000fe200028f0eff */
[----:B------:R-:W-:Y:S01]  /*12540*/  STL [R1+0x46c], R53 ;  /* 0x00046c3501007387 */ /* 0x000fe20000100800 */
[----:B------:R-:W-:-:S03]  /*12550*/  IADD3 R75, P5, PT, R12, R7, RZ ;  /* 0x000000070c4b7210 */ /* 0x000fc60007fbe0ff */
[----:B------:R-:W3:Y:S01]  /*12560*/  LDL.LU R5, [R1+0x1638] ;  /* 0x0016380001057983 */ /* 0x000ee20000300800 */
[----:B------:R-:W-:-:S03]  /*12570*/  LEA.HI.X.SX32 R50, R37, R6, 0x1, P6 ;  /* 0x0000000625327211 */ /* 0x000fc600030f0eff */
[----:B------:R-:W-:Y:S01]  /*12580*/  STL [R1+0x4f0], R88 ;  /* 0x0004f05801007387 */ /* 0x000fe20000100800 */
[----:B------:R-:W-:-:S03]  /*12590*/  IADD3 R71, P6, PT, R14, R7, RZ ;  /* 0x000000070e477210 */ /* 0x000fc60007fde0ff */
[----:B------:R-:W-:Y:S01]  /*125a0*/  STL [R1+0x4ac], R55 ;  /* 0x0004ac3701007387 */ /* 0x000fe20000100800 */
[----:B------:R-:W-:-:S03]  /*125b0*/  LEA.HI.X.SX32 R52, R12, R6, 0x1, P5 ;  /* 0x000000060c347211 */ /* 0x000fc600028f0eff */
[----:B------:R-:W-:Y:S01]  /*125c0*/  STL [R1+0x530], R86 ;  /* 0x0005305601007387 */ /* 0x000fe20000100800 */
[----:B0-----:R-:W-:-:S03]  /*125d0*/  IADD3 R0, P5, PT, R48, R7, RZ ;  /* 0x0000000730007210 */ /* 0x001fc60007fbe0ff */
[----:B------:R-:W-:Y:S01]  /*125e0*/  STL [R1+0x4ec], R63 ;  /* 0x0004ec3f01007387 */ /* 0x000fe20000100800 */
[----:B------:R-:W-:-:S03]  /*125f0*/  LEA.HI.X.SX32 R73, R14, R6, 0x1, P6 ;  /* 0x000000060e497211 */ /* 0x000fc600030f0eff */
[----:B------:R-:W-:Y:S01]  /*12600*/  STL [R1+0x570], R83 ;  /* 0x0005705301007387 */ /* 0x000fe20000100800 */
[----:B------:R-:W-:-:S03]  /*12610*/  IADD3 R20, P6, PT, R46, R7, RZ ;  /* 0x000000072e147210 */ /* 0x000fc60007fde0ff */
[----:B------:R-:W-:Y:S01]  /*12620*/  STL [R1+0x52c], R65 ;  /* 0x00052c4101007387 */ /* 0x000fe20000100800 */
[----:B------:R-:W-:-:S03]  /*12630*/  LEA.HI.X.SX32 R69, R48, R6, 0x1, P5 ;  /* 0x0000000630457211 */ /* 0x000fc600028f0eff */
[----:B------:R-:W-:Y:S01]  /*12640*/  STL [R1+0x5b0], R81 ;  /* 0x0005b05101007387 */ /* 0x000fe20000100800 */
[----:B------:R-:W-:-:S03]  /*12650*/  IMAD R38, R33, UR50, RZ ;  /* 0x0000003221267c24 */ /* 0x000fc6000f8e02ff */
        /* <DEDUP_REMOVED lines=11> */
[----:B------:R-:W-:Y:S01]  /*12710*/  IMAD R39, R15, UR54, RZ ;  /* 0x000000360f277c24 */ /* 0x000fe2000f8e02ff */
[----:B------:R-:W-:Y:S02]  /*12720*/  IADD3 R17, P5, PT, R38, R7, RZ ;  /* 0x0000000726117210 */ /* 0x000fe40007fbe0ff */
        /* <DEDUP_REMOVED lines=20> */
[----:B------:R-:W-:-:S03]  /*12870*/  IADD3 R31, P5, PT, R14, R7, RZ ;  /* 0x000000070e1f7210 */ /* 0x000fc60007fbe0ff */
[----:B------:R-:W-:Y:S01]  /*12880*/  STL [R1+0x76c], R40 ;  /* 0x00076c2801007387 */ /* 0x000fe20000100800 */
[----:B------:R-:W-:-:S03]  /*12890*/  LEA.HI.X.SX32 R15, R37, R6, 0x1, P6 ;  /* 0x00000006250f7211 */ /* 0x000fc600030f0eff */
[----:B------:R-:W-:Y:S01]  /*128a0*/  STL [R1+0x7f0], R11 ;  /* 0x0007f00b01007387 */ /* 0x000fe20000100800 */
[----:B------:R-:W-:-:S03]  /*128b0*/  IADD3 R37, P6, PT, R12, R7, RZ ;  /* 0x000000070c257210 */ /* 0x000fc60007fde0ff */
[----:B------:R-:W-:Y:S04]  /*128c0*/  STL [R1+0x7ac], R21 ;  /* 0x0007ac1501007387 */ /* 0x000fe80000100800 */
[----:B------:R-:W-:Y:S04]  /*128d0*/  STL [R1+0x830], R33 ;  /* 0x0008302101007387 */ /* 0x000fe80000100800 */
[----:B------:R-:W3:Y:S04]  /*128e0*/  LDL R39, [R1+0x288] ;  /* 0x0002880001277983 */ /* 0x000ee80000100800 */
[----:B------:R-:W-:Y:S04]  /*128f0*/  STL [R1+0x7ec], R16 ;  /* 0x0007ec1001007387 */ /* 0x000fe80000100800 */
[----:B------:R-:W-:Y:S04]  /*12900*/  STL [R1+0x870], R13 ;  /* 0x0008700d01007387 */ /* 0x000fe80000100800 */
[----:B------:R-:W-:Y:S04]  /*12910*/  STL [R1+0x82c], R10 ;  /* 0x00082c0a01007387 */ /* 0x000fe80000100800 */
[----:B------:R-:W-:Y:S04]  /*12920*/  STL [R1+0x8b0], R31 ;  /* 0x0008b01f01007387 */ /* 0x000fe80000100800 */
[----:B------:R-:W-:Y:S04]  /*12930*/  STL [R1+0x86c], R15 ;  /* 0x00086c0f01007387 */ /* 0x000fe80000100800 */
[----:B------:R-:W-:Y:S01]  /*12940*/  STL [R1+0x8f0], R37 ;  /* 0x0008f02501007387 */ /* 0x000fe20000100800 */
[----:B----4-:R-:W-:Y:S01]  /*12950*/  VIADD R38, R34, 0xffffff80 ;  /* 0xffffff8022267836 */ /* 0x010fe20000000000 */
[----:B------:R-:W-:-:S05]  /*12960*/  LEA.HI.X.SX32 R34, R14, R6, 0x1, P5 ;  /* 0x000000060e227211 */ /* 0x000fca00028f0eff */
[----:B------:R-:W-:Y:S01]  /*12970*/  STL [R1+0x8ac], R34 ;  /* 0x0008ac2201007387 */ /* 0x000fe20000100800 */
[----:B--2---:R-:W-:Y:S02]  /*12980*/  ISETP.GE.U32.AND P5, PT, R8, 0x7fffff09, PT ;  /* 0x7fffff090800780c */ /* 0x004fe40003fa6070 */
[----:B------:R-:W-:Y:S02]  /*12990*/  LEA.HI.X.SX32 R8, R12, R6, 0x1, P6 ;  /* 0x000000060c087211 */ /* 0x000fe400030f0eff */
[----:B------:R-:W-:Y:S01]  /*129a0*/  ISETP.GE.U32.AND P6, PT, R38, 0x7fffff01, PT ;  /* 0x7fffff012600780c */ /* 0x000fe20003fc6070 */
[----:B------:R-:W2:Y:S04]  /*129b0*/  LDL R12, [R1+0x424] ;  /* 0x00042400010c7983 */ /* 0x000ea80000100800 */
[----:B------:R-:W3:Y:S02]  /*129c0*/  LDL R38, [R1+0x284] ;  /* 0x0002840001267983 */ /* 0x000ee40000100800 */
[----:B---3--:R-:W-:-:S04]  /*129d0*/  @P0 LOP3.LUT R39, R39, R38, RZ, 0x3c, !PT ;  /* 0x0000002627270212 */ /* 0x008fc800078e3cff */
[----:B------:R-:W-:-:S04]  /*129e0*/  @P0 LOP3.LUT R38, R39, R38, RZ, 0x3c, !PT ;  /* 0x0000002627260212 */ /* 0x000fc800078e3cff */
[----:B------:R-:W-:-:S05]  /*129f0*/  @P0 LOP3.LUT R39, R39, R38, RZ, 0x3c, !PT ;  /* 0x0000002627270212 */ /* 0x000fca00078e3cff */
[----:B------:R-:W3:Y:S04]  /*12a00*/  @P0 LDG.E.U8 R2, desc[UR18][R38.64] ;  /* 0x0000001226020981 */ /* 0x000ee8000c1e1100 */
[----:B------:R-:W-:Y:S04]  /*12a10*/  STL [R1+0x8ec], R8 ;  /* 0x0008ec0801007387 */ /* 0x000fe80000100800 */
[----:B---3--:R0:W-:Y:S04]  /*12a20*/  STL [R1+0x2bc], R2 ;  /* 0x0002bc0201007387 */ /* 0x0081e80000100800 */
[----:B0-----:R-:W3:Y:S04]  /*12a30*/  LDL.LU R2, [R1+0x1634] ;  /* 0x0016340001027983 */ /* 0x001ee80000300800 */
[----:B------:R-:W4:Y:S04]  /*12a40*/  LDL R38, [R1+0x2c4] ;  /* 0x0002c40001267983 */ /* 0x000f280000100800 */
[----:B------:R-:W4:Y:S01]  /*12a50*/  LDL R39, [R1+0x2c8] ;  /* 0x0002c80001277983 */ /* 0x000f220000100800 */
[----:B------:R-:W-:-:S02]  /*12a60*/  PRMT R5, RZ, 0x7610, R5 ;  /* 0x00007610ff057816 */ /* 0x000fc40000000005 */
[----:B----4-:R-:W-:-:S04]  /*12a70*/  @P0 LOP3.LUT R39, R39, R38, RZ, 0x3c, !PT ;  /* 0x0000002627270212 */ /* 0x010fc800078e3cff */
[----:B------:R-:W-:-:S04]  /*12a80*/  @P0 LOP3.LUT R38, R39, R38, RZ, 0x3c, !PT ;  /* 0x0000002627260212 */ /* 0x000fc800078e3cff */
[----:B------:R-:W-:-:S05]  /*12a90*/  @P0 LOP3.LUT R39, R39, R38, RZ, 0x3c, !PT ;  /* 0x0000002627270212 */ /* 0x000fca00078e3cff */
[----:B------:R-:W4:Y:S01]  /*12aa0*/  @P0 LDG.E.U8 R5, desc[UR18][R38.64] ;  /* 0x0000001226050981 */ /* 0x000f22000c1e1100 */
[----:B------:R-:W-:-:S03]  /*12ab0*/  PRMT R14, RZ, 0x7610, R14 ;  /* 0x00007610ff0e7816 */ /* 0x000fc6000000000e */
[----:B----4-:R0:W-:Y:S04]  /*12ac0*/  STL [R1+0x2b4], R5 ;  /* 0x0002b40501007387 */ /* 0x0101e80000100800 */
[----:B0-----:R-:W4:Y:S04]  /*12ad0*/  LDL.LU R5, [R1+0x1630] ;  /* 0x0016300001057983 */ /* 0x001f280000300800 */
[----:B------:R-:W2:Y:S01]  /*12ae0*/  LDL R39, [R1+0x324] ;  /* 0x0003240001277983 */ /* 0x000ea20000100800 */
[----:B------:R-:W-:-:S03]  /*12af0*/  @P0 IMAD.MOV.U32 R38, RZ, RZ, R3 ;  /* 0x000000ffff260224 */ /* 0x000fc600078e0003 */
[----:B------:R-:W3:Y:S04]  /*12b00*/  LDL.LU R3, [R1+0x162c] ;  /* 0x00162c0001037983 */ /* 0x000ee80000300800 */
[----:B--2---:R0:W2:Y:S04]  /*12b10*/  @P0 LDG.E.U8 R14, desc[UR18][R38.64] ;  /* 0x00000012260e0981 */ /* 0x0040a8000c1e1100 */
[----:B------:R-:W0:Y:S04]  /*12b20*/  LDL R38, [R1+0x364] ;  /* 0x0003640001267983 */ /* 0x000e280000100800 */
[----:B------:R-:W0:Y:S01]  /*12b30*/  LDL R39, [R1+0x368] ;  /* 0x0003680001277983 */ /* 0x000e220000100800 */
[----:B---3--:R-:W-:-:S02]  /*12b40*/  PRMT R2, RZ, 0x7610, R2 ;  /* 0x00007610ff027816 */ /* 0x008fc40000000002 */
[----:B0-----:R-:W-:-:S04]  /*12b50*/  @P0 LOP3.LUT R39, R39, R38, RZ, 0x3c, !PT ;  /* 0x0000002627270212 */ /* 0x001fc800078e3cff */
[----:B------:R-:W-:-:S04]  /*12b60*/  @P0 LOP3.LUT R38, R39, R38, RZ, 0x3c, !PT ;  /* 0x0000002627260212 */ /* 0x000fc800078e3cff */
[----:B------:R-:W-:-:S05]  /*12b70*/  @P0 LOP3.LUT R39, R39, R38, RZ, 0x3c, !PT ;  /* 0x0000002627270212 */ /* 0x000fca00078e3cff */
[----:B------:R-:W3:Y:S04]  /*12b80*/  @P0 LDG.E.U8 R2, desc[UR18][R38.64] ;  /* 0x0000001226020981 */ /* 0x000ee8000c1e1100 */
[----:B--2---:R0:W-:Y:S04]  /*12b90*/  STL [R1+0x2a4], R14 ;  /* 0x0002a40e01007387 */ /* 0x0041e80000100800 */
[----:B0-----:R-:W2:Y:S04]  /*12ba0*/  LDL R14, [R1+0x528] ;  /* 0x00052800010e7983 */ /* 0x001ea80000100800 */
[----:B---3--:R0:W-:Y:S04]  /*12bb0*/  STL [R1+0x29c], R2 ;  /* 0x00029c0201007387 */ /* 0x0081e80000100800 */
[----:B0-----:R-:W3:Y:S04]  /*12bc0*/  LDL.LU R2, [R1+0x1628] ;  /* 0x0016280001027983 */ /* 0x001ee80000300800 */
[----:B------:R-:W2:Y:S01]  /*12bd0*/  LDL R39, [R1+0x3a4] ;  /* 0x0003a40001277983 */ /* 0x000ea20000100800 */
[----:B----4-:R-:W-:Y:S01]  /*12be0*/  PRMT R5, RZ, 0x7610, R5 ;  /* 0x00007610ff057816 */ /* 0x010fe20000000005 */
[----:B------:R-:W-:-:S02]  /*12bf0*/  @P0 IMAD.MOV.U32 R38, RZ, RZ, R4 ;  /* 0x000000ffff260224 */ /* 0x000fc400078e0004 */
[----:B------:R-:W4:Y:S04]  /*12c00*/  LDL.LU R4, [R1+0x1624] ;  /* 0x0016240001047983 */ /* 0x000f280000300800 */
[----:B--2---:R-:W2:Y:S04]  /*12c10*/  @P0 LDG.E.U8 R5, desc[UR18][R38.64] ;  /* 0x0000001226050981 */ /* 0x004ea8000c1e1100 */
[----:B--2---:R0:W-:Y:S04]  /*12c20*/  STL [R1+0x7c], R5 ;  /* 0x00007c0501007387 */ /* 0x0041e80000100800 */
[----:B0-----:R-:W2:Y:S04]  /*12c30*/  LDL.LU R5, [R1+0x1620] ;  /* 0x0016200001057983 */ /* 0x001ea80000300800 */
[----:B------:R-:W2:Y:S04]  /*12c40*/  LDL R38, [R1+0x3e4] ;  /* 0x0003e40001267983 */ /* 0x000ea80000100800 */
[----:B------:R-:W2:Y:S01]  /*12c50*/  LDL R39, [R1+0x3e8] ;  /* 0x0003e80001277983 */ /* 0x000ea20000100800 */
[----:B------:R-:W-:-:S02]  /*12c60*/  PRMT R3, RZ, 0x7610, R3 ;  /* 0x00007610ff037816 */ /* 0x000fc40000000003 */
[----:B---3--:R-:W-:Y:S02]  /*12c70*/  PRMT R2, RZ, 0x7610, R2 ;  /* 0x00007610ff027816 */ /* 0x008fe40000000002 */
[----:B--2---:R-:W-:-:S04]  /*12c80*/  @P0 LOP3.LUT R39, R39, R38, RZ, 0x3c, !PT ;  /* 0x0000002627270212 */ /* 0x004fc800078e3cff */
[----:B------:R-:W-:-:S04]  /*12c90*/  @P0 LOP3.LUT R38, R39, R38, RZ, 0x3c, !PT ;  /* 0x0000002627260212 */ /* 0x000fc800078e3cff */
[----:B------:R-:W-:-:S05]  /*12ca0*/  @P0 LOP3.LUT R39, R39, R38, RZ, 0x3c, !PT ;  /* 0x0000002627270212 */ /* 0x000fca00078e3cff */
[----:B------:R0:W2:Y:S02]  /*12cb0*/  @P0 LDG.E.U8 R3, desc[UR18][R38.64] ;  /* 0x0000001226030981 */ /* 0x0000a4000c1e1100 */
[----:B0-----:R-:W-:Y:S02]  /*12cc0*/  @P0 IMAD.MOV.U32 R38, RZ, RZ, R85 ;  /* 0x000000ffff260224 */ /* 0x001fe400078e0055 */
[----:B------:R-:W-:-:S05]  /*12cd0*/  @P0 IMAD.MOV.U32 R39, RZ, RZ, R12 ;  /* 0x000000ffff270224 */ /* 0x000fca00078e000c */
[----:B------:R0:W3:Y:S01]  /*12ce0*/  @P0 LDG.E.U8 R2, desc[UR18][R38.64] ;  /* 0x0000001226020981 */ /* 0x0000e2000c1e1100 */
[----:B----4-:R-:W-:Y:S01]  /*12cf0*/  PRMT R4, RZ, 0x7610, R4 ;  /* 0x00007610ff047816 */ /* 0x010fe20000000004 */
[----:B0-----:R-:W-:Y:S02]  /*12d00*/  @P0 IMAD.MOV.U32 R38, RZ, RZ, R35 ;  /* 0x000000ffff260224 */ /* 0x001fe400078e0023 */
[----:B------:R-:W-:-:S05]  /*12d10*/  @P0 IMAD.MOV.U32 R39, RZ, RZ, R93 ;  /* 0x000000ffff270224 */ /* 0x000fca00078e005d */
[----:B------:R-:W4:Y:S04]  /*12d20*/  @P0 LDG.E.U8 R4, desc[UR18][R38.64] ;  /* 0x0000001226040981 */ /* 0x000f28000c1e1100 */
[----:B--2---:R0:W-:Y:S04]  /*12d30*/  STL [R1+0x149c], R3 ;  /* 0x00149c0301007387 */ /* 0x0041e80000100800 */
[----:B0-----:R-:W2:Y:S04]  /*12d40*/  LDL R3, [R1+0x5a4] ;  /* 0x0005a40001037983 */ /* 0x001ea80000100800 */
[----:B------:R-:W2:Y:S04]  /*12d50*/  LDL.LU R85, [R1+0x161c] ;  /* 0x00161c0001557983 */ /* 0x000ea80000300800 */
[----:B---3--:R0:W-:Y:S04]  /*12d60*/  STL [R1+0x14a0], R2 ;  /* 0x0014a00201007387 */ /* 0x0081e80000100800 */
[----:B0-----:R-:W3:Y:S04]  /*12d70*/  LDL R2, [R1+0x564] ;  /* 0x0005640001027983 */ /* 0x001ee80000100800 */
[----:B------:R-:W2:Y:S04]  /*12d80*/  LDL.LU R93, [R1+0x1618] ;  /* 0x00161800015d7983 */ /* 0x000ea80000300800 */
[----:B------:R-:W2:Y:S04]  /*12d90*/  LDL.LU R35, [R1+0x1614] ;  /* 0x0016140001237983 */ /* 0x000ea80000300800 */
[----:B------:R-:W2:Y:S04]  /*12da0*/  LDL R38, [R1+0x4a4] ;  /* 0x0004a40001267983 */ /* 0x000ea80000100800 */
[----:B------:R-:W2:Y:S01]  /*12db0*/  LDL R39, [R1+0x4a8] ;  /* 0x0004a80001277983 */ /* 0x000ea20000100800 */
[----:B------:R-:W-:-:S03]  /*12dc0*/  PRMT R5, RZ, 0x7610, R5 ;  /* 0x00007610ff057816 */ /* 0x000fc60000000005 */
[----:B------:R-:W3:Y:S04]  /*12dd0*/  LDL R12, [R1+0x5e4] ;  /* 0x0005e400010c7983 */ /* 0x000ee80000100800 */
[----:B----4-:R0:W-:Y:S04]  /*12de0*/  STL [R1+0x14a4], R4 ;  /* 0x0014a40401007387 */ /* 0x0101e80000100800 */
[----:B0-----:R-:W4:Y:S01]  /*12df0*/  LDL R4, [R1+0x524] ;  /* 0x0005240001047983 */ /* 0x001f220000100800 */
[----:B--2---:R-:W-:-:S04]  /*12e00*/  @P0 LOP3.LUT R39, R39, R38, RZ, 0x3c, !PT ;  /* 0x0000002627270212 */ /* 0x004fc800078e3cff */
[----:B------:R-:W-:-:S04]  /*12e10*/  @P0 LOP3.LUT R38, R39, R38, RZ, 0x3c, !PT ;  /* 0x0000002627260212 */ /* 0x000fc800078e3cff */
[----:B------:R-:W-:-:S05]  /*12e20*/  @P0 LOP3.LUT R39, R39, R38, RZ, 0x3c, !PT ;  /* 0x0000002627270212 */ /* 0x000fca00078e3cff */
[----:B------:R0:W2:Y:S04]  /*12e30*/  @P0 LDG.E.U8 R5, desc[UR18][R38.64] ;  /* 0x0000001226050981 */ /* 0x0000a8000c1e1100 */
[----:B------:R-:W0:Y:S04]  /*12e40*/  LDL R38, [R1+0x4e4] ;  /* 0x0004e40001267983 */ /* 0x000e280000100800 */
[----:B------:R-:W0:Y:S01]  /*12e50*/  LDL R39, [R1+0x4e8] ;  /* 0x0004e80001277983 */ /* 0x000e220000100800 */
[----:B------:R-:W-:Y:S02]  /*12e60*/  PRMT R85, RZ, 0x7610, R85 ;  /* 0x00007610ff557816 */ /* 0x000fe40000000055 */
[----:B------:R-:W-:-:S02]  /*12e70*/  PRMT R93, RZ, 0x7610, R93 ;  /* 0x00007610ff5d7816 */ /* 0x000fc4000000005d */
[----:B------:R-:W-:Y:S02]  /*12e80*/  PRMT R35, RZ, 0x7610, R35 ;  /* 0x00007610ff237816 */ /* 0x000fe40000000023 */
[----:B------:R-:W-:Y:S02]  /*12e90*/  PRMT R91, RZ, 0x7610, R91 ;  /* 0x00007610ff5b7816 */ /* 0x000fe4000000005b */
[----:B0-----:R-:W-:-:S04]  /*12ea0*/  @P0 LOP3.LUT R39, R39, R38, RZ, 0x3c, !PT ;  /* 0x0000002627270212 */ /* 0x001fc800078e3cff */
[----:B------:R-:W-:-:S04]  /*12eb0*/  @P0 LOP3.LUT R38, R39, R38, RZ, 0x3c, !PT ;  /* 0x0000002627260212 */ /* 0x000fc800078e3cff */
[----:B------:R-:W-:-:S05]  /*12ec0*/  @P0 LOP3.LUT R39, R39, R38, RZ, 0x3c, !PT ;  /* 0x0000002627270212 */ /* 0x000fca00078e3cff */
[----:B------:R0:W2:Y:S02]  /*12ed0*/  @P0 LDG.E.U8 R85, desc[UR18][R38.64] ;  /* 0x0000001226550981 */ /* 0x0000a4000c1e1100 */
[----:B0-----:R-:W-:Y:S02]  /*12ee0*/  @P0 IMAD.MOV.U32 R38, RZ, RZ, R14 ;  /* 0x000000ffff260224 */ /* 0x001fe400078e000e */
[----:B----4-:R-:W-:-:S05]  /*12ef0*/  @P0 IMAD.MOV.U32 R39, RZ, RZ, R4 ;  /* 0x000000ffff270224 */ /* 0x010fca00078e0004 */
[----:B------:R0:W4:Y:S02]  /*12f00*/  @P0 LDG.E.U8 R93, desc[UR18][R38.64] ;  /* 0x00000012265d0981 */ /* 0x000124000c1e1100 */
[----:B0-----:R-:W-:Y:S02]  /*12f10*/  @P0 IMAD.MOV.U32 R38, RZ, RZ, R87 ;  /* 0x000000ffff260224 */ /* 0x001fe400078e0057 */
[----:B---3--:R-:W-:-:S05]  /*12f20*/  @P0 IMAD.MOV.U32 R39, RZ, RZ, R2 ;  /* 0x000000ffff270224 */ /* 0x008fca00078e0002 */
[----:B------:R0:W3:Y:S02]  /*12f30*/  @P0 LDG.E.U8 R35, desc[UR18][R38.64] ;  /* 0x0000001226230981 */ /* 0x0000e4000c1e1100 */
[----:B0-----:R-:W-:Y:S02]  /*12f40*/  @P0 IMAD.MOV.U32 R38, RZ, RZ, R84 ;  /* 0x000000ffff260224 */ /* 0x001fe400078e0054 */
[----:B------:R-:W-:-:S05]  /*12f50*/  @P0 IMAD.MOV.U32 R39, RZ, RZ, R3 ;  /* 0x000000ffff270224 */ /* 0x000fca00078e0003 */
[----:B------:R0:W3:Y:S04]  /*12f60*/  @P0 LDG.E.U8 R91, desc[UR18][R38.64] ;  /* 0x00000012265b0981 */ /* 0x0000e8000c1e1100 */
[----:B--2---:R1:W-:Y:S01]  /*12f70*/  STL [R1+0x14a8], R5 ;  /* 0x0014a80501007387 */ /* 0x0043e20000100800 */
[----:B------:R-:W-:Y:S01]  /*12f80*/  PRMT R89, RZ, 0x7610, R89 ;  /* 0x00007610ff597816 */ /* 0x000fe20000000059 */
[----:B0-----:R-:W-:Y:S02]  /*12f90*/  @P0 IMAD.MOV.U32 R38, RZ, RZ, R82 ;  /* 0x000000ffff260224 */ /* 0x001fe400078e0052 */
[----:B------:R-:W-:-:S05]  /*12fa0*/  @P0 IMAD.MOV.U32 R39, RZ, RZ, R12 ;  /* 0x000000ffff270224 */ /* 0x000fca00078e000c */
[----:B------:R0:W2:Y:S04]  /*12fb0*/  @P0 LDG.E.U8 R89, desc[UR18][R38.64] ;  /* 0x0000001226590981 */ /* 0x0000a8000c1e1100 */
[----:B------:R0:W-:Y:S04]  /*12fc0*/  STL [R1+0x14ac], R85 ;  /* 0x0014ac5501007387 */ /* 0x0001e80000100800 */
[----:B-1----:R-:W2:Y:S04]  /*12fd0*/  LDL R5, [R1+0x6e4] ;  /* 0x0006e40001057983 */ /* 0x002ea80000100800 */
[----:B------:R-:W2:Y:S04]  /*12fe0*/  LDL R14, [R1+0x6e8] ;  /* 0x0006e800010e7983 */ /* 0x000ea80000100800 */
[----:B0-----:R-:W2:Y:S04]  /*12ff0*/  LDL R85, [R1+0x6a4] ;  /* 0x0006a40001557983 */ /* 0x001ea80000100800 */
[----:B----4-:R0:W-:Y:S04]  /*13000*/  STL [R1+0x14b0], R93 ;  /* 0x0014b05d01007387 */ /* 0x0101e80000100800 */
[----:B0-----:R-:W4:Y:S04]  /*13010*/  LDL R93, [R1+0x668] ;  /* 0x00066800015d7983 */ /* 0x001f280000100800 */
[----:B------:R-:W2:Y:S04]  /*13020*/  LDL.LU R87, [R1+0x1610] ;  /* 0x0016100001577983 */ /* 0x000ea80000300800 */
[----:B---3--:R-:W-:Y:S04]  /*13030*/  STL [R1+0x14b4], R35 ;  /* 0x0014b42301007387 */ /* 0x008fe80000100800 */
[----:B------:R-:W3:Y:S04]  /*13040*/  LDL.LU R84, [R1+0x160c] ;  /* 0x00160c0001547983 */ /* 0x000ee80000300800 */
[----:B------:R-:W4:Y:S04]  /*13050*/  LDL R4, [R1+0x724] ;  /* 0x0007240001047983 */ /* 0x000f280000100800 */
[----:B------:R-:W4:Y:S04]  /*13060*/  LDL R2, [R1+0x728] ;  /* 0x0007280001027983 */ /* 0x000f280000100800 */
[----:B------:R0:W-:Y:S04]  /*13070*/  STL [R1+0x14b8], R91 ;  /* 0x0014b85b01007387 */ /* 0x0001e80000100800 */
[----:B0-----:R-:W4:Y:S04]  /*13080*/  LDL R91, [R1+0x664] ;  /* 0x00066400015b7983 */ /* 0x001f280000100800 */
[----:B------:R-:W4:Y:S04]  /*13090*/  LDL.LU R82, [R1+0x1608] ;  /* 0x0016080001527983 */ /* 0x000f280000300800 */
[----:B------:R-:W4:Y:S04]  /*130a0*/  LDL R39, [R1+0x628] ;  /* 0x0006280001277983 */ /* 0x000f280000100800 */
[----:B------:R-:W4:Y:S04]  /*130b0*/  LDL R3, [R1+0x764] ;  /* 0x0007640001037983 */ /* 0x000f280000100800 */
[----:B------:R-:W4:Y:S01]  /*130c0*/  LDL R12, [R1+0x768] ;  /* 0x00076800010c7983 */ /* 0x000f220000100800 */
[----:B--2---:R-:W-:-:S02]  /*130d0*/  PRMT R87, RZ, 0x7610, R87 ;  /* 0x00007610ff577816 */ /* 0x004fc40000000057 */
[----:B---3--:R-:W-:Y:S01]  /*130e0*/  PRMT R84, RZ, 0x7610, R84 ;  /* 0x00007610ff547816 */ /* 0x008fe20000000054 */
[----:B----4-:R-:W-:Y:S02]  /*130f0*/  @P0 IMAD.MOV.U32 R38, RZ, RZ, R39 ;  /* 0x000000ffff260224 */ /* 0x010fe400078e0027 */
[----:B------:R-:W-:-:S05]  /*13100*/  @P0 IMAD.MOV.U32 R39, RZ, RZ, R78 ;  /* 0x000000ffff270224 */ /* 0x000fca00078e004e */
[----:B------:R0:W2:Y:S02]  /*13110*/  @P0 LDG.E.U8 R87, desc[UR18][R38.64] ;  /* 0x0000001226570981 */ /* 0x0000a4000c1e1100 */
[----:B0-----:R-:W-:Y:S02]  /*13120*/  @P0 IMAD.MOV.U32 R38, RZ, RZ, R93 ;  /* 0x000000ffff260224 */ /* 0x001fe400078e005d */
[----:B------:R-:W-:-:S05]  /*13130*/  @P0 IMAD.MOV.U32 R39, RZ, RZ, R91 ;  /* 0x000000ffff270224 */ /* 0x000fca00078e005b */
[----:B------:R0:W3:Y:S04]  /*13140*/  @P0 LDG.E.U8 R84, desc[UR18][R38.64] ;  /* 0x0000001226540981 */ /* 0x0000e8000c1e1100 */
[----:B------:R-:W-:Y:S04]  /*13150*/  STL [R1+0x14bc], R89 ;  /* 0x0014bc5901007387 */ /* 0x000fe80000100800 */
[----:B------:R-:W4:Y:S01]  /*13160*/  LDL.LU R78, [R1+0x1604] ;  /* 0x00160400014e7983 */ /* 0x000f220000300800 */
[----:B0-----:R-:W-:-:S03]  /*13170*/  @P0 IMAD.MOV.U32 R38, RZ, RZ, R76 ;  /* 0x000000ffff260224 */ /* 0x001fc600078e004c */
[----:B--2---:R0:W-:Y:S04]  /*13180*/  STL [R1+0x14c0], R87 ;  /* 0x0014c05701007387 */ /* 0x0041e80000100800 */
[----:B0-----:R-:W2:Y:S04]  /*13190*/  LDL R87, [R1+0x7e4] ;  /* 0x0007e40001577983 */ /* 0x001ea80000100800 */
[----:B---3--:R-:W-:Y:S04]  /*131a0*/  STL [R1+0x14c4], R84 ;  /* 0x0014c45401007387 */ /* 0x008fe80000100800 */
[----:B------:R-:W3:Y:S01]  /*131b0*/  LDL.LU R76, [R1+0x1600] ;  /* 0x00160000014c7983 */ /* 0x000ee20000300800 */
[----:B------:R-:W-:Y:S01]  /*131c0*/  PRMT R82, RZ, 0x7610, R82 ;  /* 0x00007610ff527816 */ /* 0x000fe20000000052 */
[----:B------:R-:W-:Y:S01]  /*131d0*/  @P0 IMAD.MOV.U32 R39, RZ, RZ, R85 ;  /* 0x000000ffff270224 */ /* 0x000fe200078e0055 */
[----:B------:R-:W-:Y:S01]  /*131e0*/  PRMT R80, RZ, 0x7610, R80 ;  /* 0x00007610ff507816 */ /* 0x000fe20000000050 */
[----:B------:R-:W2:Y:S04]  /*131f0*/  LDL R89, [R1+0x828] ;  /* 0x0008280001597983 */ /* 0x000ea80000100800 */
[----:B------:R0:W2:Y:S01]  /*13200*/  @P0 LDG.E.U8 R82, desc[UR18][R38.64] ;  /* 0x0000001226520981 */ /* 0x0000a2000c1e1100 */
[----:B----4-:R-:W-:Y:S01]  /*13210*/  PRMT R78, RZ, 0x7610, R78 ;  /* 0x00007610ff4e7816 */ /* 0x010fe2000000004e */
[----:B0-----:R-:W-:-:S02]  /*13220*/  @P0 IMAD.MOV.U32 R38, RZ, RZ, R14 ;  /* 0x000000ffff260224 */ /* 0x001fc400078e000e */
[----:B------:R-:W-:-:S05]  /*13230*/  @P0 IMAD.MOV.U32 R39, RZ, RZ, R5 ;  /* 0x000000ffff270224 */ /* 0x000fca00078e0005 */
[----:B------:R0:W4:Y:S02]  /*13240*/  @P0 LDG.E.U8 R80, desc[UR18][R38.64] ;  /* 0x0000001226500981 */ /* 0x000124000c1e1100 */
[----:B0-----:R-:W-:Y:S02]  /*13250*/  @P0 IMAD.MOV.U32 R38, RZ, RZ, R2 ;  /* 0x000000ffff260224 */ /* 0x001fe400078e0002 */
[----:B------:R-:W-:-:S05]  /*13260*/  @P0 IMAD.MOV.U32 R39, RZ, RZ, R4 ;  /* 0x000000ffff270224 */ /* 0x000fca00078e0004 */
[----:B------:R0:W4:Y:S02]  /*13270*/  @P0 LDG.E.U8 R78, desc[UR18][R38.64] ;  /* 0x00000012264e0981 */ /* 0x000124000c1e1100 */
[----:B0-----:R-:W-:Y:S02]  /*13280*/  @P0 IMAD.MOV.U32 R38, RZ, RZ, R12 ;  /* 0x000000ffff260224 */ /* 0x001fe400078e000c */
[----:B------:R-:W-:Y:S01]  /*13290*/  @P0 IMAD.MOV.U32 R39, RZ, RZ, R3 ;  /* 0x000000ffff270224 */ /* 0x000fe200078e0003 */
[----:B------:R-:W-:Y:S02]  /*132a0*/  PRMT R74, RZ, 0x7610, R74 ;  /* 0x00007610ff4a7816 */ /* 0x000fe4000000004a */
[----:B------:R-:W-:Y:S02]  /*132b0*/  PRMT R72, RZ, 0x7610, R72 ;  /* 0x00007610ff487816 */ /* 0x000fe40000000048 */
[----:B---3--:R-:W-:-:S06]  /*132c0*/  PRMT R76, RZ, 0x7610, R76 ;  /* 0x00007610ff4c7816 */ /* 0x008fcc000000004c */
[----:B------:R0:W3:Y:S02]  /*132d0*/  @P0 LDG.E.U8 R76, desc[UR18][R38.64] ;  /* 0x00000012264c0981 */ /* 0x0000e4000c1e1100 */
[----:B0-----:R-:W-:Y:S02]  /*132e0*/  @P0 IMAD.MOV.U32 R38, RZ, RZ, R66 ;  /* 0x000000ffff260224 */ /* 0x001fe400078e0042 */
[----:B------:R-:W-:-:S05]  /*132f0*/  @P0 IMAD.MOV.U32 R39, RZ, RZ, R68 ;  /* 0x000000ffff270224 */ /* 0x000fca00078e0044 */
[----:B------:R0:W3:Y:S02]  /*13300*/  @P0 LDG.E.U8 R74, desc[UR18][R38.64] ;  /* 0x00000012264a0981 */ /* 0x0000e4000c1e1100 */
[----:B0-----:R-:W-:Y:S02]  /*13310*/  @P0 IMAD.MOV.U32 R38, RZ, RZ, R64 ;  /* 0x000000ffff260224 */ /* 0x001fe400078e0040 */
[----:B--2---:R-:W-:-:S05]  /*13320*/  @P0 IMAD.MOV.U32 R39, RZ, RZ, R87 ;  /* 0x000000ffff270224 */ /* 0x004fca00078e0057 */
[----:B------:R0:W2:Y:S04]  /*13330*/  @P0 LDG.E.U8 R72, desc[UR18][R38.64] ;  /* 0x0000001226480981 */ /* 0x0000a8000c1e1100 */
[----:B------:R-:W-:Y:S04]  /*13340*/  STL [R1+0x14c8], R82 ;  /* 0x0014c85201007387 */ /* 0x000fe80000100800 */
[----:B------:R-:W2:Y:S04]  /*13350*/  LDL R91, [R1+0x864] ;  /* 0x00086400015b7983 */ /* 0x000ea80000100800 */
[----:B------:R-:W2:Y:S04]  /*13360*/  LDL R14, [R1+0x868] ;  /* 0x00086800010e7983 */ /* 0x000ea80000100800 */
[----:B------:R-:W2:Y:S04]  /*13370*/  LDL R93, [R1+0x8a4] ;  /* 0x0008a400015d7983 */ /* 0x000ea80000100800 */
[----:B------:R-:W2:Y:S04]  /*13380*/  LDL R85, [R1+0x8a8] ;  /* 0x0008a80001557983 */ /* 0x000ea80000100800 */
[----:B----4-:R-:W-:Y:S04]  /*13390*/  STL [R1+0x14cc], R80 ;  /* 0x0014cc5001007387 */ /* 0x010fe80000100800 */
[----:B------:R-:W4:Y:S04]  /*133a0*/  LDL R5, [R1+0x8e8] ;  /* 0x0008e80001057983 */ /* 0x000f280000100800 */
[----:B------:R-:W-:Y:S04]  /*133b0*/  STL [R1+0x14d0], R78 ;  /* 0x0014d04e01007387 */ /* 0x000fe80000100800 */
[----:B------:R-:W4:Y:S04]  /*133c0*/  LDL R4, [R1+0x924] ;  /* 0x0009240001047983 */ /* 0x000f280000100800 */
[----:B------:R-:W4:Y:S01]  /*133d0*/  LDL R2, [R1+0x928] ;  /* 0x0009280001027983 */ /* 0x000f220000100800 */
[----:B0-----:R-:W-:-:S03]  /*133e0*/  @P0 IMAD.MOV.U32 R39, RZ, RZ, R62 ;  /* 0x000000ffff270224 */ /* 0x001fc600078e003e */
[----:B---3--:R-:W-:Y:S04]  /*133f0*/  STL [R1+0x14d4], R76 ;  /* 0x0014d44c01007387 */ /* 0x008fe80000100800 */
[----:B------:R-:W3:Y:S04]  /*13400*/  LDL.LU R68, [R1+0x15fc] ;  /* 0x0015fc0001447983 */ /* 0x000ee80000300800 */
[----:B------:R-:W4:Y:S04]  /*13410*/  LDL.LU R66, [R1+0x15f8] ;  /* 0x0015f80001427983 */ /* 0x000f280000300800 */
[----:B------:R-:W4:Y:S04]  /*13420*/  LDL R3, [R1+0x964] ;  /* 0x0009640001037983 */ /* 0x000f280000100800 */
[----:B------:R-:W4:Y:S04]  /*13430*/  LDL R12, [R1+0x968] ;  /* 0x00096800010c7983 */ /* 0x000f280000100800 */
[----:B------:R-:W-:Y:S04]  /*13440*/  STL [R1+0x14d8], R74 ;  /* 0x0014d84a01007387 */ /* 0x000fe80000100800 */
[----:B------:R-:W4:Y:S04]  /*13450*/  LDL.LU R64, [R1+0x15f4] ;  /* 0x0015f40001407983 */ /* 0x000f280000300800 */
[----:B--2---:R-:W-:Y:S04]  /*13460*/  STL [R1+0x14dc], R72 ;  /* 0x0014dc4801007387 */ /* 0x004fe80000100800 */
[----:B------:R-:W2:Y:S01]  /*13470*/  LDL.LU R62, [R1+0x15f0] ;  /* 0x0015f000013e7983 */ /* 0x000ea20000300800 */
[----:B------:R-:W-:Y:S01]  /*13480*/  PRMT R70, RZ, 0x7610, R70 ;  /* 0x00007610ff467816 */ /* 0x000fe20000000046 */
[----:B------:R-:W-:-:S05]  /*13490*/  @P0 IMAD.MOV.U32 R38, RZ, RZ, R89 ;  /* 0x000000ffff260224 */ /* 0x000fca00078e0059 */
[----:B------:R0:W2:Y:S02]  /*134a0*/  @P0 LDG.E.U8 R70, desc[UR18][R38.64] ;  /* 0x0000001226460981 */ /* 0x0000a4000c1e1100 */
[----:B0-----:R-:W-:Y:S02]  /*134b0*/  @P0 IMAD.MOV.U32 R38, RZ, RZ, R14 ;  /* 0x000000ffff260224 */ /* 0x001fe400078e000e */
[----:B------:R-:W-:Y:S01]  /*134c0*/  @P0 IMAD.MOV.U32 R39, RZ, RZ, R91 ;  /* 0x000000ffff270224 */ /* 0x000fe200078e005b */
[----:B------:R-:W-:Y:S02]  /*134d0*/  PRMT R60, RZ, 0x7610, R60 ;  /* 0x00007610ff3c7816 */ /* 0x000fe4000000003c */
[----:B---3--:R-:W-:Y:S02]  /*134e0*/  PRMT R68, RZ, 0x7610, R68 ;  /* 0x00007610ff447816 */ /* 0x008fe40000000044 */
[----:B----4-:R-:W-:-:S04]  /*134f0*/  PRMT R66, RZ, 0x7610, R66 ;  /* 0x00007610ff427816 */ /* 0x010fc80000000042 */
[----:B------:R0:W3:Y:S02]  /*13500*/  @P0 LDG.E.U8 R68, desc[UR18][R38.64] ;  /* 0x0000001226440981 */ /* 0x0000e4000c1e1100 */
[----:B0-----:R-:W-:Y:S02]  /*13510*/  @P0 IMAD.MOV.U32 R38, RZ, RZ, R85 ;  /* 0x000000ffff260224 */ /* 0x001fe400078e0055 */
[----:B------:R-:W-:Y:S01]  /*13520*/  @P0 IMAD.MOV.U32 R39, RZ, RZ, R93 ;  /* 0x000000ffff270224 */ /* 0x000fe200078e005d */
[----:B------:R-:W-:-:S04]  /*13530*/  PRMT R64, RZ, 0x7610, R64 ;  /* 0x00007610ff407816 */ /* 0x000fc80000000040 */
[----:B------:R0:W4:Y:S02]  /*13540*/  @P0 LDG.E.U8 R66, desc[UR18][R38.64] ;  /* 0x0000001226420981 */ /* 0x000124000c1e1100 */
[----:B0-----:R-:W-:Y:S02]  /*13550*/  @P0 IMAD.MOV.U32 R38, RZ, RZ, R5 ;  /* 0x000000ffff260224 */ /* 0x001fe400078e0005 */
[----:B------:R-:W-:Y:S01]  /*13560*/  @P0 IMAD.MOV.U32 R39, RZ, RZ, R58 ;  /* 0x000000ffff270224 */ /* 0x000fe200078e003a */
[----:B--2---:R-:W-:-:S04]  /*13570*/  PRMT R62, RZ, 0x7610, R62 ;  /* 0x00007610ff3e7816 */ /* 0x004fc8000000003e */
[----:B------:R0:W2:Y:S02]  /*13580*/  @P0 LDG.E.U8 R64, desc[UR18][R38.64] ;  /* 0x0000001226400981 */ /* 0x0000a4000c1e1100 */
[----:B0-----:R-:W-:Y:S02]  /*13590*/  @P0 IMAD.MOV.U32 R38, RZ, RZ, R2 ;  /* 0x000000ffff260224 */ /* 0x001fe400078e0002 */
[----:B------:R-:W-:-:S05]  /*135a0*/  @P0 IMAD.MOV.U32 R39, RZ, RZ, R4 ;  /* 0x000000ffff270224 */ /* 0x000fca00078e0004 */
[----:B------:R0:W2:Y:S02]  /*135b0*/  @P0 LDG.E.U8 R62, desc[UR18][R38.64] ;  /* 0x00000012263e0981 */ /* 0x0000a4000c1e1100 */
[----:B0-----:R-:W-:Y:S02]  /*135c0*/  @P0 IMAD.MOV.U32 R38, RZ, RZ, R12 ;  /* 0x000000ffff260224 */ /* 0x001fe400078e000c */
[----:B------:R-:W-:-:S05]  /*135d0*/  @P0 IMAD.MOV.U32 R39, RZ, RZ, R3 ;  /* 0x000000ffff270224 */ /* 0x000fca00078e0003 */
[----:B------:R0:W2:Y:S04]  /*135e0*/  @P0 LDG.E.U8 R60, desc[UR18][R38.64] ;  /* 0x00000012263c0981 */ /* 0x0000a8000c1e1100 */
[----:B------:R-:W-:Y:S04]  /*135f0*/  STL [R1+0x14e0], R70 ;  /* 0x0014e04601007387 */ /* 0x000fe80000100800 */
[----:B------:R-:W2:Y:S01]  /*13600*/  LDL R14, [R1+0x9e4] ;  /* 0x0009e400010e7983 */ /* 0x000ea20000100800 */
[----:B0-----:R-:W-:Y:S02]  /*13610*/  @P0 IMAD.MOV.U32 R39, RZ, RZ, R56 ;  /* 0x000000ffff270224 */ /* 0x001fe400078e0038 */
[----:B------:R-:W-:Y:S01]  /*13620*/  @P0 IMAD.MOV.U32 R38, RZ, RZ, R32 ;  /* 0x000000ffff260224 */ /* 0x000fe200078e0020 */
[----:B---3--:R-:W-:Y:S04]  /*13630*/  STL [R1+0x14e4], R68 ;  /* 0x0014e44401007387 */ /* 0x008fe80000100800 */
[----:B------:R-:W3:Y:S04]  /*13640*/  LDL R91, [R1+0xa1c] ;  /* 0x000a1c00015b7983 */ /* 0x000ee80000100800 */
[----:B----4-:R-:W-:Y:S04]  /*13650*/  STL [R1+0x14e8], R66 ;  /* 0x0014e84201007387 */ /* 0x010fe80000100800 */
[----:B------:R-:W4:Y:S04]  /*13660*/  LDL.LU R58, [R1+0x15ec] ;  /* 0x0015ec00013a7983 */ /* 0x000f280000300800 */
[----:B------:R-:W3:Y:S04]  /*13670*/  LDL R93, [R1+0xa54] ;  /* 0x000a5400015d7983 */ /* 0x000ee80000100800 */
[----:B------:R-:W3:Y:S04]  /*13680*/  LDL R85, [R1+0x28c] ;  /* 0x00028c0001557983 */ /* 0x000ee80000100800 */
[----:B--2---:R-:W-:Y:S04]  /*13690*/  STL [R1+0x14ec], R64 ;  /* 0x0014ec4001007387 */ /* 0x004fe80000100800 */
[----:B------:R-:W-:Y:S04]  /*136a0*/  STL [R1+0x14f0], R62 ;  /* 0x0014f03e01007387 */ /* 0x000fe80000100800 */
[----:B------:R-:W2:Y:S04]  /*136b0*/  LDL R5, [R1+0x32c] ;  /* 0x00032c0001057983 */ /* 0x000ea80000100800 */
[----:B------:R-:W2:Y:S04]  /*136c0*/  LDL R4, [R1+0x36c] ;  /* 0x00036c0001047983 */ /* 0x000ea80000100800 */
[----:B------:R-:W-:Y:S04]  /*136d0*/  STL [R1+0x14f4], R60 ;  /* 0x0014f43c01007387 */ /* 0x000fe80000100800 */
[----:B------:R-:W2:Y:S04]  /*136e0*/  LDL.LU R56, [R1+0x15e8] ;  /* 0x0015e80001387983 */ /* 0x000ea80000300800 */
[----:B------:R-:W2:Y:S01]  /*136f0*/  LDL.LU R32, [R1+0x15e4] ;  /* 0x0015e40001207983 */ /* 0x000ea20000300800 */
[----:B------:R-:W-:-:S02]  /*13700*/  PRMT R59, RZ, 0x7610, R59 ;  /* 0x00007610ff3b7816 */ /* 0x000fc4000000003b */
[----:B------:R-:W-:Y:S01]  /*13710*/  PRMT R57, RZ, 0x7610, R57 ;  /* 0x00007610ff397816 */ /* 0x000fe20000000039 */
[----:B------:R-:W2:Y:S04]  /*13720*/  LDL R2, [R1+0x3ac] ;  /* 0x0003ac0001027983 */ /* 0x000ea80000100800 */
[----:B------:R0:W2:Y:S04]  /*13730*/  @P0 LDG.E.U8 R59, desc[UR18][R38.64] ;  /* 0x00000012263b0981 */ /* 0x0000a8000c1e1100 */
[----:B------:R-:W2:Y:S04]  /*13740*/  LDL R3, [R1+0x3b0] ;  /* 0x0003b00001037983 */ /* 0x000ea80000100800 */
[----:B------:R-:W2:Y:S01]  /*13750*/  LDL R12, [R1+0x3ec] ;  /* 0x0003ec00010c7983 */ /* 0x000ea20000100800 */
[----:B0-----:R-:W-:-:S02]  /*13760*/  @P0 IMAD.MOV.U32 R38, RZ, RZ, R30 ;  /* 0x000000ffff260224 */ /* 0x001fc400078e001e */
[----:B------:R-:W-:Y:S01]  /*13770*/  @P0 IMAD.MOV.U32 R39, RZ, RZ, R14 ;  /* 0x000000ffff270224 */ /* 0x000fe200078e000e */
[----:B----4-:R-:W-:-:S06]  /*13780*/  PRMT R58, RZ, 0x7610, R58 ;  /* 0x00007610ff3a7816 */ /* 0x010fcc000000003a */
[----:B------:R0:W4:Y:S02]  /*13790*/  @P0 LDG.E.U8 R58, desc[UR18][R38.64] ;  /* 0x00000012263a0981 */ /* 0x000124000c1e1100 */
[----:B0-----:R-:W-:Y:S02]  /*137a0*/  @P0 IMAD.MOV.U32 R38, RZ, RZ, R23 ;  /* 0x000000ffff260224 */ /* 0x001fe400078e0017 */
[----:B---3--:R-:W-:-:S05]  /*137b0*/  @P0 IMAD.MOV.U32 R39, RZ, RZ, R91 ;  /* 0x000000ffff270224 */ /* 0x008fca00078e005b */
[----:B------:R0:W3:Y:S02]  /*137c0*/  @P0 LDG.E.U8 R57, desc[UR18][R38.64] ;  /* 0x0000001226390981 */ /* 0x0000e4000c1e1100 */
[----:B0-----:R-:W-:Y:S02]  /*137d0*/  @P0 IMAD.MOV.U32 R38, RZ, RZ, R22 ;  /* 0x000000ffff260224 */ /* 0x001fe400078e0016 */
[----:B------:R-:W-:Y:S01]  /*137e0*/  @P0 IMAD.MOV.U32 R39, RZ, RZ, R93 ;  /* 0x000000ffff270224 */ /* 0x000fe200078e005d */
[----:B--2---:R-:W-:-:S06]  /*137f0*/  PRMT R56, RZ, 0x7610, R56 ;  /* 0x00007610ff387816 */ /* 0x004fcc0000000038 */
[----:B------:R0:W2:Y:S01]  /*13800*/  @P0 LDG.E.U8 R56, desc[UR18][R38.64] ;  /* 0x0000001226380981 */ /* 0x0000a2000c1e1100 */
[----:B------:R-:W-:Y:S01]  /*13810*/  PRMT R32, RZ, 0x7610, R32 ;  /* 0x00007610ff207816 */ /* 0x000fe20000000020 */
[----:B0-----:R-:W-:Y:S02]  /*13820*/  @P0 IMAD.MOV.U32 R38, RZ, RZ, R24 ;  /* 0x000000ffff260224 */ /* 0x001fe400078e0018 */
[----:B------:R-:W-:-:S05]  /*13830*/  @P0 IMAD.MOV.U32 R39, RZ, RZ, R85 ;  /* 0x000000ffff270224 */ /* 0x000fca00078e0055 */
[----:B------:R0:W2:Y:S04]  /*13840*/  @P0 LDG.E.U8 R32, desc[UR18][R38.64] ;  /* 0x0000001226200981 */ /* 0x0000a8000c1e1100 */
[----:B------:R-:W-:Y:S04]  /*13850*/  STL [R1+0x14f8], R59 ;  /* 0x0014f83b01007387 */ /* 0x000fe80000100800 */
[----:B------:R-:W2:Y:S04]  /*13860*/  LDL.LU R30, [R1+0x15e0] ;  /* 0x0015e000011e7983 */ /* 0x000ea80000300800 */
[----:B------:R-:W2:Y:S01]  /*13870*/  LDL R14, [R1+0x42c] ;  /* 0x00042c00010e7983 */ /* 0x000ea20000100800 */
[----:B0-----:R-:W-:-:S03]  /*13880*/  @P0 IMAD.MOV.U32 R39, RZ, RZ, R25 ;  /* 0x000000ffff270224 */ /* 0x001fc600078e0019 */
[----:B----4-:R-:W-:Y:S04]  /*13890*/  STL [R1+0x14fc], R58 ;  /* 0x0014fc3a01007387 */ /* 0x010fe80000100800 */
[----:B------:R-:W4:Y:S04]  /*138a0*/  LDL.LU R23, [R1+0x15dc] ;  /* 0x0015dc0001177983 */ /* 0x000f280000300800 */
[----:B---3--:R-:W-:Y:S04]  /*138b0*/  STL [R1+0x1500], R57 ;  /* 0x0015003901007387 */ /* 0x008fe80000100800 */
[----:B------:R-:W3:Y:S04]  /*138c0*/  LDL.LU R22, [R1+0x15d8] ;  /* 0x0015d80001167983 */ /* 0x000ee80000300800 */
[----:B--2---:R-:W-:Y:S04]  /*138d0*/  STL [R1+0x1504], R56 ;  /* 0x0015043801007387 */ /* 0x004fe80000100800 */
[----:B------:R-:W2:Y:S04]  /*138e0*/  LDL.LU R24, [R1+0x15d4] ;  /* 0x0015d40001187983 */ /* 0x000ea80000300800 */
[----:B------:R0:W-:Y:S04]  /*138f0*/  STL [R1+0x1508], R32 ;  /* 0x0015082001007387 */ /* 0x0001e80000100800 */
[----:B------:R-:W2:Y:S01]  /*13900*/  LDL.LU R25, [R1+0x15d0] ;  /* 0x0015d00001197983 */ /* 0x000ea20000300800 */
[----:B------:R-:W-:-:S03]  /*13910*/  @P0 IMAD.MOV.U32 R38, RZ, RZ, R27 ;  /* 0x000000ffff260224 */ /* 0x000fc600078e001b */
[----:B------:R-:W2:Y:S01]  /*13920*/  LDL.LU R27, [R1+0x15cc] ;  /* 0x0015cc00011b7983 */ /* 0x000ea20000300800 */
[----:B------:R-:W-:-:S06]  /*13930*/  PRMT R30, RZ, 0x7610, R30 ;  /* 0x00007610ff1e7816 */ /* 0x000fcc000000001e */
[----:B------:R1:W2:Y:S02]  /*13940*/  @P0 LDG.E.U8 R30, desc[UR18][R38.64] ;  /* 0x00000012261e0981 */ /* 0x0002a4000c1e1100 */
[----:B-1----:R-:W-:Y:S02]  /*13950*/  @P0 IMAD.MOV.U32 R38, RZ, RZ, R26 ;  /* 0x000000ffff260224 */ /* 0x002fe400078e001a */
[----:B------:R-:W-:Y:S01]  /*13960*/  @P0 IMAD.MOV.U32 R39, RZ, RZ, R5 ;  /* 0x000000ffff270224 */ /* 0x000fe200078e0005 */
[----:B------:R-:W2:Y:S01]  /*13970*/  LDL.LU R26, [R1+0x15c8] ;  /* 0x0015c800011a7983 */ /* 0x000ea20000300800 */
[----:B----4-:R-:W-:-:S06]  /*13980*/  PRMT R23, RZ, 0x7610, R23 ;  /* 0x00007610ff177816 */ /* 0x010fcc0000000017 */
[----:B------:R1:W4:Y:S02]  /*13990*/  @P0 LDG.E.U8 R23, desc[UR18][R38.64] ;  /* 0x0000001226170981 */ /* 0x000324000c1e1100 */
[----:B-1----:R-:W-:Y:S01]  /*139a0*/  @P0 IMAD.MOV.U32 R38, RZ, RZ, R36 ;  /* 0x000000ffff260224 */ /* 0x002fe200078e0024 */
[----:B---3--:R-:W-:Y:S01]  /*139b0*/  PRMT R22, RZ, 0x7610, R22 ;  /* 0x00007610ff167816 */ /* 0x008fe20000000016 */
[----:B------:R-:W-:Y:S01]  /*139c0*/  @P0 IMAD.MOV.U32 R39, RZ, RZ, R4 ;  /* 0x000000ffff270224 */ /* 0x000fe200078e0004 */
[----:B------:R-:W3:Y:S04]  /*139d0*/  LDL.LU R36, [R1+0x15c4] ;  /* 0x0015c40001247983 */ /* 0x000ee80000300800 */
[----:B------:R1:W4:Y:S02]  /*139e0*/  @P0 LDG.E.U8 R22, desc[UR18][R38.64] ;  /* 0x0000001226160981 */ /* 0x000324000c1e1100 */
[----:B-1----:R-:W-:-:S02]  /*139f0*/  @P0 IMAD.MOV.U32 R38, RZ, RZ, R3 ;  /* 0x000000ffff260224 */ /* 0x002fc400078e0003 */
[----:B------:R-:W-:Y:S01]  /*13a00*/  @P0 IMAD.MOV.U32 R39, RZ, RZ, R2 ;  /* 0x000000ffff270224 */ /* 0x000fe200078e0002 */
[----:B--2---:R-:W-:-:S06]  /*13a10*/  PRMT R24, RZ, 0x7610, R24 ;  /* 0x00007610ff187816 */ /* 0x004fcc0000000018 */
[----:B------:R1:W2:Y:S02]  /*13a20*/  @P0 LDG.E.U8 R24, desc[UR18][R38.64] ;  /* 0x0000001226180981 */ /* 0x0002a4000c1e1100 */
[----:B-1----:R-:W-:Y:S02]  /*13a30*/  @P0 IMAD.MOV.U32 R38, RZ, RZ, R28 ;  /* 0x000000ffff260224 */ /* 0x002fe400078e001c */
[----:B------:R-:W2:Y:S01]  /*13a40*/  LDL.LU R28, [R1+0x15c0] ;  /* 0x0015c000011c7983 */ /* 0x000ea20000300800 */
[----:B------:R-:W-:Y:S01]  /*13a50*/  PRMT R25, RZ, 0x7610, R25 ;  /* 0x00007610ff197816 */ /* 0x000fe20000000019 */
[----:B------:R-:W-:-:S05]  /*13a60*/  @P0 IMAD.MOV.U32 R39, RZ, RZ, R12 ;  /* 0x000000ffff270224 */ /* 0x000fca00078e000c */
[----:B------:R1:W4:Y:S02]  /*13a70*/  @P0 LDG.E.U8 R25, desc[UR18][R38.64] ;  /* 0x0000001226190981 */ /* 0x000324000c1e1100 */
[----:B-1----:R-:W-:Y:S02]  /*13a80*/  @P0 IMAD.MOV.U32 R38, RZ, RZ, R29 ;  /* 0x000000ffff260224 */ /* 0x002fe400078e001d */
[----:B------:R-:W4:Y:S01]  /*13a90*/  LDL.LU R29, [R1+0x15bc] ;  /* 0x0015bc00011d7983 */ /* 0x000f220000300800 */
[----:B------:R-:W-:Y:S01]  /*13aa0*/  PRMT R27, RZ, 0x7610, R27 ;  /* 0x00007610ff1b7816 */ /* 0x000fe2000000001b */
[----:B------:R-:W-:-:S05]  /*13ab0*/  @P0 IMAD.MOV.U32 R39, RZ, RZ, R14 ;  /* 0x000000ffff270224 */ /* 0x000fca00078e000e */
[----:B------:R1:W4:Y:S01]  /*13ac0*/  @P0 LDG.E.U8 R27, desc[UR18][R38.64] ;  /* 0x00000012261b0981 */ /* 0x000322000c1e1100 */
[----:B------:R-:W-:Y:S01]  /*13ad0*/  PRMT R26, RZ, 0x7610, R26 ;  /* 0x00007610ff1a7816 */ /* 0x000fe2000000001a */
[----:B-1----:R-:W-:Y:S02]  /*13ae0*/  @P0 IMAD.MOV.U32 R39, RZ, RZ, R53 ;  /* 0x000000ffff270224 */ /* 0x002fe400078e0035 */
[----:B------:R-:W-:Y:S01]  /*13af0*/  @P0 IMAD.MOV.U32 R38, RZ, RZ, R92 ;  /* 0x000000ffff260224 */ /* 0x000fe200078e005c */
[----:B------:R-:W4:Y:S04]  /*13b00*/  LDL.LU R53, [R1+0x15b8] ;  /* 0x0015b80001357983 */ /* 0x000f280000300800 */
[----:B------:R-:W4:Y:S04]  /*13b10*/  LDL.LU R92, [R1+0x15b4] ;  /* 0x0015b400015c7983 */ /* 0x000f280000300800 */
[----:B------:R1:W4:Y:S02]  /*13b20*/  @P0 LDG.E.U8 R26, desc[UR18][R38.64] ;  /* 0x00000012261a0981 */ /* 0x000324000c1e1100 */
[----:B-1----:R-:W-:-:S02]  /*13b30*/  @P0 IMAD.MOV.U32 R38, RZ, RZ, R90 ;  /* 0x000000ffff260224 */ /* 0x002fc400078e005a */
[----:B------:R-:W-:Y:S02]  /*13b40*/  @P0 IMAD.MOV.U32 R39, RZ, RZ, R55 ;  /* 0x000000ffff270224 */ /* 0x000fe400078e0037 */
[----:B------:R-:W4:Y:S04]  /*13b50*/  LDL.LU R55, [R1+0x15b0] ;  /* 0x0015b00001377983 */ /* 0x000f280000300800 */
[----:B------:R-:W4:Y:S01]  /*13b60*/  LDL.LU R90, [R1+0x15ac] ;  /* 0x0015ac00015a7983 */ /* 0x000f220000300800 */
[----:B---3--:R-:W-:-:S06]  /*13b70*/  PRMT R36, RZ, 0x7610, R36 ;  /* 0x00007610ff247816 */ /* 0x008fcc0000000024 */
[----:B------:R1:W3:Y:S02]  /*13b80*/  @P0 LDG.E.U8 R36, desc[UR18][R38.64] ;  /* 0x0000001226240981 */ /* 0x0002e4000c1e1100 */
[----:B-1----:R-:W-:Y:S02]  /*13b90*/  @P0 IMAD.MOV.U32 R39, RZ, RZ, R63 ;  /* 0x000000ffff270224 */ /* 0x002fe400078e003f */
[----:B------:R-:W-:Y:S01]  /*13ba0*/  @P0 IMAD.MOV.U32 R38, RZ, RZ, R88 ;  /* 0x000000ffff260224 */ /* 0x000fe200078e0058 */
[----:B------:R-:W3:Y:S04]  /*13bb0*/  LDL.LU R63, [R1+0x15a8] ;  /* 0x0015a800013f7983 */ /* 0x000ee80000300800 */
[----:B------:R-:W3:Y:S01]  /*13bc0*/  LDL.LU R88, [R1+0x15a4] ;  /* 0x0015a40001587983 */ /* 0x000ee20000300800 */
[----:B--2---:R-:W-:-:S06]  /*13bd0*/  PRMT R28, RZ, 0x7610, R28 ;  /* 0x00007610ff1c7816 */ /* 0x004fcc000000001c */
[----:B------:R1:W2:Y:S02]  /*13be0*/  @P0 LDG.E.U8 R28, desc[UR18][R38.64] ;  /* 0x00000012261c0981 */ /* 0x0002a4000c1e1100 */
[----:B-1----:R-:W-:Y:S02]  /*13bf0*/  @P0 IMAD.MOV.U32 R39, RZ, RZ, R65 ;  /* 0x000000ffff270224 */ /* 0x002fe400078e0041 */
[----:B------:R-:W-:Y:S01]  /*13c00*/  @P0 IMAD.MOV.U32 R38, RZ, RZ, R86 ;  /* 0x000000ffff260224 */ /* 0x000fe200078e0056 */
[----:B------:R-:W2:Y:S04]  /*13c10*/  LDL.LU R65, [R1+0x15a0] ;  /* 0x0015a00001417983 */ /* 0x000ea80000300800 */
[----:B------:R-:W2:Y:S01]  /*13c20*/  LDL.LU R86, [R1+0x159c] ;  /* 0x00159c0001567983 */ /* 0x000ea20000300800 */
[----:B----4-:R-:W-:-:S06]  /*13c30*/  PRMT R29, RZ, 0x7610, R29 ;  /* 0x00007610ff1d7816 */ /* 0x010fcc000000001d */
[----:B------:R1:W4:Y:S02]  /*13c40*/  @P0 LDG.E.U8 R29, desc[UR18][R38.64] ;  /* 0x00000012261d0981 */ /* 0x000324000c1e1100 */
[----:B-1----:R-:W-:Y:S02]  /*13c50*/  @P0 IMAD.MOV.U32 R39, RZ, RZ, R79 ;  /* 0x000000ffff270224 */ /* 0x002fe400078e004f */
[----:B------:R-:W-:Y:S01]  /*13c60*/  @P0 IMAD.MOV.U32 R38, RZ, RZ, R83 ;  /* 0x000000ffff260224 */ /* 0x000fe200078e0053 */
[----:B------:R-:W4:Y:S04]  /*13c70*/  LDL.LU R79, [R1+0x1598] ;  /* 0x00159800014f7983 */ /* 0x000f280000300800 */
[----:B------:R-:W4:Y:S01]  /*13c80*/  LDL.LU R83, [R1+0x1594] ;  /* 0x0015940001537983 */ /* 0x000f220000300800 */
[----:B------:R-:W-:-:S06]  /*13c90*/  PRMT R92, RZ, 0x7610, R92 ;  /* 0x00007610ff5c7816 */ /* 0x000fcc000000005c */
        /* <DEDUP_REMOVED lines=20> */
[----:B------:R-:W2:Y:S01]  /*13de0*/  LDL.LU R73, [R1+0x1578] ;  /* 0x0015780001497983 */ /* 0x000ea20000300800 */
[----:B------:R-:W-:-:S03]  /*13df0*/  @P0 IMAD.MOV.U32 R38, RZ, RZ, R71 ;  /* 0x000000ffff260224 */ /* 0x000fc600078e0047 */
[----:B------:R-:W2:Y:S01]  /*13e00*/  LDL.LU R71, [R1+0x1574] ;  /* 0x0015740001477983 */ /* 0x000ea20000300800 */
[----:B----4-:R-:W-:-:S06]  /*13e10*/  PRMT R83, RZ, 0x7610, R83 ;  /* 0x00007610ff537816 */ /* 0x010fcc0000000053 */
[----:B------:R1:W4:Y:S02]  /*13e20*/  @P0 LDG.E.U8 R83, desc[UR18][R38.64] ;  /* 0x0000001226530981 */ /* 0x000324000c1e1100 */
[----:B-1----:R-:W-:Y:S02]  /*13e30*/  @P0 IMAD.MOV.U32 R39, RZ, RZ, R69 ;  /* 0x000000ffff270224 */ /* 0x002fe400078e0045 */
[----:B------:R-:W4:Y:S01]  /*13e40*/  LDL.LU R69, [R1+0x1570] ;  /* 0x0015700001457983 */ /* 0x000f220000300800 */
[----:B------:R-:W-:Y:S01]  /*13e50*/  @P0 IMAD.MOV.U32 R38, RZ, RZ, R0 ;  /* 0x000000ffff260224 */ /* 0x000fe200078e0000 */
[----:B------:R-:W-:Y:S02]  /*13e60*/  PRMT R79, RZ, 0x7610, R79 ;  /* 0x00007610ff4f7816 */ /* 0x000fe4000000004f */
[----:B------:R-:W-:Y:S01]  /*13e70*/  PRMT R77, RZ, 0x7610, R77 ;  /* 0x00007610ff4d7816 */ /* 0x000fe2000000004d */
[----:B------:R-:W4:Y:S01]  /*13e80*/  LDL.LU R0, [R1+0x156c] ;  /* 0x00156c0001007983 */ /* 0x000f220000300800 */
[----:B------:R-:W-:-:S03]  /*13e90*/  PRMT R81, RZ, 0x7610, R81 ;  /* 0x00007610ff517816 */ /* 0x000fc60000000051 */
[----:B------:R-:W4:Y:S04]  /*13ea0*/  LDL.LU R12, [R1+0x1c0] ;  /* 0x0001c000010c7983 */ /* 0x000f280000300800 */
[----:B------:R1:W4:Y:S02]  /*13eb0*/  @P0 LDG.E.U8 R81, desc[UR18][R38.64] ;  /* 0x0000001226510981 */ /* 0x000324000c1e1100 */
[----:B-1----:R-:W-:Y:S02]  /*13ec0*/  @P0 IMAD.MOV.U32 R38, RZ, RZ, R20 ;  /* 0x000000ffff260224 */ /* 0x002fe400078e0014 */
[----:B------:R-:W-:Y:S02]  /*13ed0*/  @P0 IMAD.MOV.U32 R39, RZ, RZ, R9 ;  /* 0x000000ffff270224 */ /* 0x000fe400078e0009 */
[----:B------:R-:W4:Y:S04]  /*13ee0*/  LDL.LU R9, [R1+0x1568] ;  /* 0x0015680001097983 */ /* 0x000f280000300800 */
[----:B------:R1:W4:Y:S04]  /*13ef0*/  @P0 LDG.E.U8 R79, desc[UR18][R38.64] ;  /* 0x00000012264f0981 */ /* 0x000328000c1e1100 */
[----:B------:R-:W4:Y:S01]  /*13f00*/  LDL.LU R20, [R1+0x1564] ;  /* 0x0015640001147983 */ /* 0x000f220000300800 */
[----:B-1----:R-:W-:-:S02]  /*13f10*/  @P0 IMAD.MOV.U32 R38, RZ, RZ, R18 ;  /* 0x000000ffff260224 */ /* 0x002fc400078e0012 */
[----:B------:R-:W-:Y:S02]  /*13f20*/  @P0 IMAD.MOV.U32 R39, RZ, RZ, R19 ;  /* 0x000000ffff270224 */ /* 0x000fe400078e0013 */
[----:B------:R-:W4:Y:S04]  /*13f30*/  LDL.LU R19, [R1+0x1560] ;  /* 0x0015600001137983 */ /* 0x000f280000300800 */
[----:B------:R-:W4:Y:S04]  /*13f40*/  LDL.LU R18, [R1+0x155c] ;  /* 0x00155c0001127983 */ /* 0x000f280000300800 */
[----:B------:R1:W4:Y:S04]  /*13f50*/  @P0 LDG.E.U8 R77, desc[UR18][R38.64] ;  /* 0x00000012264d0981 */ /* 0x000328000c1e1100 */
[----:B------:R-:W4:Y:S01]  /*13f60*/  LDL.LU R14, [R1+0x1bc] ;  /* 0x0001bc00010e7983 */ /* 0x000f220000300800 */
[----:B-1----:R-:W-:-:S03]  /*13f70*/  @P0 IMAD.MOV.U32 R38, RZ, RZ, R67 ;  /* 0x000000ffff260224 */ /* 0x002fc600078e0043 */
[----:B------:R-:W4:Y:S01]  /*13f80*/  LDL.LU R67, [R1+0x1558] ;  /* 0x0015580001437983 */ /* 0x000f220000300800 */
[----:B------:R-:W-:-:S03]  /*13f90*/  @P0 IMAD.MOV.U32 R39, RZ, RZ, R40 ;  /* 0x000000ffff270224 */ /* 0x000fc600078e0028 */
[----:B------:R-:W4:Y:S01]  /*13fa0*/  LDL.LU R40, [R1+0x1b8] ;  /* 0x0001b80001287983 */ /* 0x000f220000300800 */
[----:B---3--:R-:W-:-:S06]  /*13fb0*/  PRMT R75, RZ, 0x7610, R75 ;  /* 0x00007610ff4b7816 */ /* 0x008fcc000000004b */
[----:B------:R1:W3:Y:S02]  /*13fc0*/  @P0 LDG.E.U8 R75, desc[UR18][R38.64] ;  /* 0x00000012264b0981 */ /* 0x0002e4000c1e1100 */
[----:B-1----:R-:W-:Y:S02]  /*13fd0*/  @P0 IMAD.MOV.U32 R38, RZ, RZ, R17 ;  /* 0x000000ffff260224 */ /* 0x002fe400078e0011 */
[----:B------:R-:W-:Y:S02]  /*13fe0*/  @P0 IMAD.MOV.U32 R39, RZ, RZ, R21 ;  /* 0x000000ffff270224 */ /* 0x000fe400078e0015 */
[----:B------:R-:W3:Y:S04]  /*13ff0*/  LDL.LU R21, [R1+0x1554] ;  /* 0x0015540001157983 */ /* 0x000ee80000300800 */
[----:B------:R-:W3:Y:S01]  /*14000*/  LDL.LU R17, [R1+0x1550] ;  /* 0x0015500001117983 */ /* 0x000ee20000300800 */
[----:B--2---:R-:W-:-:S06]  /*14010*/  PRMT R73, RZ, 0x7610, R73 ;  /* 0x00007610ff497816 */ /* 0x004fcc0000000049 */
[----:B------:R1:W2:Y:S01]  /*14020*/  @P0 LDG.E.U8 R73, desc[UR18][R38.64] ;  /* 0x0000001226490981 */ /* 0x0002a2000c1e1100 */
[----:B------:R-:W-:Y:S01]  /*14030*/  PRMT R71, RZ, 0x7610, R71 ;  /* 0x00007610ff477816 */ /* 0x000fe20000000047 */
[----:B-1----:R-:W-:Y:S02]  /*14040*/  @P0 IMAD.MOV.U32 R39, RZ, RZ, R16 ;  /* 0x000000ffff270224 */ /* 0x002fe400078e0010 */
[----:B------:R-:W-:Y:S01]  /*14050*/  @P0 IMAD.MOV.U32 R38, RZ, RZ, R11 ;  /* 0x000000ffff260224 */ /* 0x000fe200078e000b */
[----:B------:R-:W2:Y:S04]  /*14060*/  LDL.LU R16, [R1+0x154c] ;  /* 0x00154c0001107983 */ /* 0x000ea80000300800 */
[----:B------:R-:W2:Y:S01]  /*14070*/  LDL.LU R11, [R1+0x1548] ;  /* 0x00154800010b7983 */ /* 0x000ea20000300800 */
[----:B----4-:R-:W-:-:S03]  /*14080*/  PRMT R69, RZ, 0x7610, R69 ;  /* 0x00007610ff457816 */ /* 0x010fc60000000045 */
[----:B------:R1:W4:Y:S02]  /*14090*/  @P0 LDG.E.U8 R71, desc[UR18][R38.64] ;  /* 0x0000001226470981 */ /* 0x000324000c1e1100 */
[----:B-1----:R-:W-:Y:S02]  /*140a0*/  @P0 IMAD.MOV.U32 R38, RZ, RZ, R33 ;  /* 0x000000ffff260224 */ /* 0x002fe400078e0021 */
[----:B------:R-:W-:Y:S02]  /*140b0*/  @P0 IMAD.MOV.U32 R39, RZ, RZ, R10 ;  /* 0x000000ffff270224 */ /* 0x000fe400078e000a */
[----:B------:R-:W4:Y:S04]  /*140c0*/  LDL.LU R10, [R1+0x1544] ;  /* 0x00154400010a7983 */ /* 0x000f280000300800 */
[----:B------:R1:W4:Y:S04]  /*140d0*/  @P0 LDG.E.U8 R69, desc[UR18][R38.64] ;  /* 0x0000001226450981 */ /* 0x000328000c1e1100 */
[----:B------:R-:W4:Y:S01]  /*140e0*/  LDL.LU R33, [R1+0x1540] ;  /* 0x0015400001217983 */ /* 0x000f220000300800 */
[----:B-1----:R-:W-:-:S02]  /*140f0*/  @P0 IMAD.MOV.U32 R39, RZ, RZ, R15 ;  /* 0x000000ffff270224 */ /* 0x002fc400078e000f */
[----:B------:R-:W-:Y:S01]  /*14100*/  @P0 IMAD.MOV.U32 R38, RZ, RZ, R13 ;  /* 0x000000ffff260224 */ /* 0x000fe200078e000d */
[----:B------:R-:W4:Y:S04]  /*14110*/  LDL.LU R15, [R1+0x153c] ;  /* 0x00153c00010f7983 */ /* 0x000f280000300800 */
[----:B------:R-:W4:Y:S01]  /*14120*/  LDL.LU R13, [R1+0x1538] ;  /* 0x00153800010d7983 */ /* 0x000f220000300800 */
[----:B------:R-:W-:Y:S02]  /*14130*/  PRMT R65, RZ, 0x7610, R65 ;  /* 0x00007610ff417816 */ /* 0x000fe40000000041 */
[----:B------:R-:W-:Y:S02]  /*14140*/  PRMT R63, RZ, 0x7610, R63 ;  /* 0x00007610ff3f7816 */ /* 0x000fe4000000003f */
[----:B------:R-:W-:-:S02]  /*14150*/  PRMT R35, RZ, 0x7610, R35 ;  /* 0x00007610ff237816 */ /* 0x000fc40000000023 */
[----:B------:R-:W-:-:S06]  /*14160*/  PRMT R67, RZ, 0x7610, R67 ;  /* 0x00007610ff437816 */ /* 0x000fcc0000000043 */
        /* <DEDUP_REMOVED lines=9> */
[----:B------:R3:W4:Y:S01]  /*14200*/  @P0 LDG.E.U8 R63, desc[UR18][R38.64] ;  /* 0x00000012263f0981 */ /* 0x000722000c1e1100 */
[----:B------:R-:W-:Y:S02]  /*14210*/  PRMT R61, RZ, 0x7610, R61 ;  /* 0x00007610ff3d7816 */ /* 0x000fe4000000003d */
[----:B------:R-:W-:Y:S01]  /*14220*/  PRMT R55, RZ, 0x7610, R55 ;  /* 0x00007610ff377816 */ /* 0x000fe20000000037 */
[----:B---3--:R-:W-:-:S02]  /*14230*/  @!P3 IMAD.MOV.U32 R39, RZ, RZ, R17 ;  /* 0x000000ffff27b224 */ /* 0x008fc400078e0011 */
[----:B------:R-:W3:Y:S01]  /*14240*/  LDL.LU R17, [R1+0x1528] ;  /* 0x0015280001117983 */ /* 0x000ee20000300800 */
[----:B--2---:R-:W-:-:S03]  /*14250*/  @!P3 IMAD.MOV.U32 R38, RZ, RZ, R16 ;  /* 0x000000ffff26b224 */ /* 0x004fc600078e0010 */
[----:B------:R-:W2:Y:S01]  /*14260*/  LDL.LU R16, [R1+0x1524] ;  /* 0x0015240001107983 */ /* 0x000ea20000300800 */
[C---:B------:R-:W-:Y:S02]  /*14270*/  SEL R12, R11.reuse, R12, !P4 ;  /* 0x0000000c0b0c7207 */ /* 0x040fe40006000000 */
[C---:B------:R-:W-:Y:S01]  /*14280*/  SEL R14, R11.reuse, R14, !P4 ;  /* 0x0000000e0b0e7207 */ /* 0x040fe20006000000 */
[----:B------:R1:W2:Y:S02]  /*14290*/  @!P3 LDG.E.U8 R35, desc[UR18][R38.64] ;  /* 0x000000122623b981 */ /* 0x0002a4000c1e1100 */
[----:B------:R-:W-:Y:S01]  /*142a0*/  IMAD R37, R12, UR5, RZ ;  /* 0x000000050c257c24 */ /* 0x000fe2000f8e02ff */
[----:B------:R-:W4:Y:S01]  /*142b0*/  LDCU UR5, c[0x0][0x3b0] ;  /* 0x00007600ff0577ac */ /* 0x000f220008000800 */
[----:B------:R-:W-:-:S03]  /*142c0*/  SEL R12, R11, R40, !P4 ;  /* 0x000000280b0c7207 */ /* 0x000fc60006000000 */
[----:B------:R-:W-:Y:S01]  /*142d0*/  IADD3 R2, P3, PT, R37, R7, RZ ;  /* 0x0000000725027210 */ /* 0x000fe20007f7e0ff */
[----:B-1----:R-:W-:-:S03]  /*142e0*/  IMAD R38, R14, UR12, RZ ;  /* 0x0000000c0e267c24 */ /* 0x002fc6000f8e02ff */
[----:B------:R-:W-:Y:S01]  /*142f0*/  LEA.HI.X.SX32 R3, R37, R6, 0x1, P3 ;  /* 0x0000000625037211 */ /* 0x000fe200018f0eff */
[----:B------:R-:W-:Y:S01]  /*14300*/  IMAD R37, R12, UR13, RZ ;  /* 0x0000000d0c257c24 */ /* 0x000fe2000f8e02ff */
[----:B------:R1:W-:Y:S01]  /*14310*/  STL [R1+0x930], R2 ;  /* 0x0009300201007387 */ /* 0x0003e20000100800 */
[----:B------:R-:W-:Y:S01]  /*14320*/  PRMT R52, RZ, 0x7610, R52 ;  /* 0x00007610ff347816 */ /* 0x000fe20000000034 */
[----:B------:R-:W2:Y:S01]  /*14330*/  LDCU UR12, c[0x0][0x3b0] ;  /* 0x00007600ff0c77ac */ /* 0x000ea20008000800 */
[CC--:B------:R-:W-:Y:S01]  /*14340*/  IADD3 R5, P3, PT, R38.reuse, R7.reuse, RZ ;  /* 0x0000000726057210 */ /* 0x0c0fe20007f7e0ff */
[----:B------:R-:W-:Y:S01]  /*14350*/  @P0 IMAD.MOV.U32 R12, RZ, RZ, R2 ;  /* 0x000000ffff0c0224 */ /* 0x000fe200078e0002 */
[----:B----4-:R-:W-:Y:S01]  /*14360*/  SEL R10, R11, R10, !P4 ;  /* 0x0000000a0b0a7207 */ /* 0x010fe20006000000 */
[----:B------:R-:W4:Y:S01]  /*14370*/  LDCU UR13, c[0x0][0x3b0] ;  /* 0x00007600ff0d77ac */ /* 0x000f220008000800 */
[----:B0-----:R-:W-:Y:S01]  /*14380*/  LEA.HI.X.SX32 R32, R38, R6, 0x1, P3 ;  /* 0x0000000626207211 */ /* 0x001fe200018f0eff */
[----:B------:R0:W-:Y:S01]  /*14390*/  STL [R1+0x92c], R3 ;  /* 0x00092c0301007387 */ /* 0x0001e20000100800 */
[----:B-1----:R-:W-:-:S03]  /*143a0*/  IADD3 R2, P3, PT, R37, R7, RZ ;  /* 0x0000000725027210 */ /* 0x002fc60007f7e0ff */
[----:B------:R-:W2:Y:S01]  /*143b0*/  LDL R85, [R1+0xf64] ;  /* 0x000f640001557983 */ /* 0x000ea20000100800 */
[C---:B------:R-:W-:Y:S01]  /*143c0*/  SEL R14, R11.reuse, R13, !P4 ;  /* 0x0000000d0b0e7207 */ /* 0x040fe20006000000 */
[----:B------:R-:W-:Y:S01]  /*143d0*/  @P0 IMAD.MOV.U32 R13, RZ, RZ, R3 ;  /* 0x000000ffff0d0224 */ /* 0x000fe200078e0003 */
[----:B------:R-:W-:-:S03]  /*143e0*/  SEL R15, R11, R15, !P4 ;  /* 0x0000000f0b0f7207 */ /* 0x000fc60006000000 */
[----:B------:R-:W-:Y:S01]  /*143f0*/  IMAD R14, R14, UR14, RZ ;  /* 0x0000000e0e0e7c24 */ /* 0x000fe2000f8e02ff */
[-C--:B0-----:R-:W-:Y:S01]  /*14400*/  LEA.HI.X.SX32 R3, R37, R6.reuse, 0x1, P3 ;  /* 0x0000000625037211 */ /* 0x081fe200018f0eff */
[----:B------:R0:W3:Y:S01]  /*14410*/  @P0 LDG.E.U8 R61, desc[UR18][R12.64] ;  /* 0x000000120c3d0981 */ /* 0x0000e2000c1e1100 */
[----:B------:R-:W-:Y:S01]  /*14420*/  IMAD R15, R15, UR5, RZ ;  /* 0x000000050f0f7c24 */ /* 0x000fe2000f8e02ff */
[----:B------:R-:W-:Y:S01]  /*14430*/  PRMT R51, RZ, 0x7610, R51 ;  /* 0x00007610ff337816 */ /* 0x000fe20000000033 */
[----:B------:R-:W-:Y:S01]  /*14440*/  IMAD R10, R10, UR15, RZ ;  /* 0x0000000f0a0a7c24 */ /* 0x000fe2000f8e02ff */
[CC--:B------:R-:W-:Y:S01]  /*14450*/  IADD3 R4, P3, PT, R14.reuse, R7.reuse, RZ ;  /* 0x000000070e047210 */ /* 0x0c0fe20007f7e0ff */
[----:B------:R-:W-:Y:S01]  /*14460*/  STL [R1+0x970], R5 ;  /* 0x0009700501007387 */ /* 0x000fe20000100800 */
[----:B------:R-:W-:Y:S01]  /*14470*/  PRMT R50, RZ, 0x7610, R50 ;  /* 0x00007610ff327816 */ /* 0x000fe20000000032 */
[----:B------:R-:W1:Y:S02]  /*14480*/  LDCU UR5, c[0x0][0x3b0] ;  /* 0x00007600ff0577ac */ /* 0x000e640008000800 */
[----:B------:R0:W-:Y:S02]  /*14490*/  STL [R1+0x96c], R32 ;  /* 0x00096c2001007387 */ /* 0x0001e40000100800 */
[----:B0-----:R-:W-:Y:S01]  /*144a0*/  @P0 IMAD.MOV.U32 R12, RZ, RZ, R5 ;  /* 0x000000ffff0c0224 */ /* 0x001fe200078e0005 */
[----:B------:R-:W-:Y:S01]  /*144b0*/  PRMT R49, RZ, 0x7610, R49 ;  /* 0x00007610ff317816 */ /* 0x000fe20000000031 */
[----:B------:R-:W-:Y:S01]  /*144c0*/  @P0 IMAD.MOV.U32 R13, RZ, RZ, R32 ;  /* 0x000000ffff0d0224 */ /* 0x000fe200078e0020 */
[----:B------:R-:W-:Y:S01]  /*144d0*/  STL [R1+0x9b0], R2 ;  /* 0x0009b00201007387 */ /* 0x000fe20000100800 */
[----:B------:R-:W-:Y:S01]  /*144e0*/  PRMT R54, RZ, 0x7610, R54 ;  /* 0x00007610ff367816 */ /* 0x000fe20000000036 */
[----:B------:R-:W0:Y:S01]  /*144f0*/  LDCU UR14, c[0x0][0x3b0] ;  /* 0x00007600ff0e77ac */ /* 0x000e220008000800 */
[----:B------:R-:W-:Y:S01]  /*14500*/  LEA.HI.X.SX32 R32, R14, R6, 0x1, P3 ;  /* 0x000000060e207211 */ /* 0x000fe200018f0eff */
[----:B------:R0:W-:Y:S01]  /*14510*/  STL [R1+0x9ac], R3 ;  /* 0x0009ac0301007387 */ /* 0x0001e20000100800 */
[----:B------:R-:W-:-:S03]  /*14520*/  IADD3 R5, P3, PT, R15, R7, RZ ;  /* 0x000000070f057210 */ /* 0x000fc60007f7e0ff */
[----:B------:R1:W3:Y:S04]  /*14530*/  @P0 LDG.E.U8 R55, desc[UR18][R12.64] ;  /* 0x000000120c370981 */ /* 0x0002e8000c1e1100 */
[----:B------:R0:W-:Y:S04]  /*14540*/  STL [R1+0x9f0], R4 ;  /* 0x0009f00401007387 */ /* 0x0001e80000100800 */
[----:B------:R-:W-:Y:S01]  /*14550*/  STL [R1+0x9ec], R32 ;  /* 0x0009ec2001007387 */ /* 0x000fe20000100800 */
[----:B-1----:R-:W-:-:S03]  /*14560*/  @P0 IMAD.MOV.U32 R13, RZ, RZ, R3 ;  /* 0x000000ffff0d0224 */ /* 0x002fc600078e0003 */
[----:B0-----:R-:W3:Y:S04]  /*14570*/  LDL.LU R3, [R1+0x2d4] ;  /* 0x0002d40001037983 */ /* 0x001ee80000300800 */
[----:B------:R-:W-:Y:S04]  /*14580*/  STL [R1+0xa28], R5 ;  /* 0x000a280501007387 */ /* 0x000fe80000100800 */
[----:B------:R-:W4:Y:S01]  /*14590*/  LDL R40, [R1+0xf88] ;  /* 0x000f880001287983 */ /* 0x000f220000100800 */
[----:B------:R-:W-:Y:S01]  /*145a0*/  @P0 IMAD.MOV.U32 R12, RZ, RZ, R2 ;  /* 0x000000ffff0c0224 */ /* 0x000fe200078e0002 */
[----:B------:R-:W-:-:S04]  /*145b0*/  LEA.HI.X.SX32 R14, R15, R6, 0x1, P3 ;  /* 0x000000060f0e7211 */ /* 0x000fc800018f0eff */
[----:B------:R0:W4:Y:S01]  /*145c0*/  @P0 LDG.E.U8 R52, desc[UR18][R12.64] ;  /* 0x000000120c340981 */ /* 0x000122000c1e1100 */
[C---:B------:R-:W-:Y:S01]  /*145d0*/  IADD3 R2, P3, PT, R10.reuse, R7, RZ ;  /* 0x000000070a027210 */ /* 0x040fe20007f7e0ff */
[----:B0-----:R-:W-:Y:S02]  /*145e0*/  @P0 IMAD.MOV.U32 R12, RZ, RZ, R4 ;  /* 0x000000ffff0c0224 */ /* 0x001fe400078e0004 */
[----:B------:R-:W-:Y:S01]  /*145f0*/  @P0 IMAD.MOV.U32 R13, RZ, RZ, R32 ;  /* 0x000000ffff0d0224 */ /* 0x000fe200078e0020 */
[----:B------:R-:W-:-:S04]  /*14600*/  LEA.HI.X.SX32 R4, R10, R6, 0x1, P3 ;  /* 0x000000060a047211 */ /* 0x000fc800018f0eff */
[----:B------:R0:W4:Y:S02]  /*14610*/  @P0 LDG.E.U8 R51, desc[UR18][R12.64] ;  /* 0x000000120c330981 */ /* 0x000124000c1e1100 */
[----:B0-----:R-:W-:Y:S02]  /*14620*/  @P0 IMAD.MOV.U32 R12, RZ, RZ, R5 ;  /* 0x000000ffff0c0224 */ /* 0x001fe400078e0005 */
[----:B------:R-:W-:-:S05]  /*14630*/  @P0 IMAD.MOV.U32 R13, RZ, RZ, R14 ;  /* 0x000000ffff0d0224 */ /* 0x000fca00078e000e */
[----:B------:R0:W4:Y:S04]  /*14640*/  @P0 LDG.E.U8 R50, desc[UR18][R12.64] ;  /* 0x000000120c320981 */ /* 0x000128000c1e1100 */
[----:B------:R-:W-:Y:S01]  /*14650*/  STL [R1+0xa24], R14 ;  /* 0x000a240e01007387 */ /* 0x000fe20000100800 */
[----:B0-----:R-:W-:Y:S02]  /*14660*/  @P0 IMAD.MOV.U32 R12, RZ, RZ, R2 ;  /* 0x000000ffff0c0224 */ /* 0x001fe400078e0002 */
[----:B------:R-:W-:Y:S01]  /*14670*/  @P0 IMAD.MOV.U32 R13, RZ, RZ, R4 ;  /* 0x000000ffff0d0224 */ /* 0x000fe200078e0004 */
[----:B------:R0:W-:Y:S04]  /*14680*/  STL [R1+0xa60], R2 ;  /* 0x000a600201007387 */ /* 0x0001e80000100800 */
[----:B------:R1:W4:Y:S04]  /*14690*/  @P0 LDG.E.U8 R49, desc[UR18][R12.64] ;  /* 0x000000120c310981 */ /* 0x000328000c1e1100 */
[----:B------:R0:W-:Y:S01]  /*146a0*/  STL [R1+0xa5c], R4 ;  /* 0x000a5c0401007387 */ /* 0x0001e20000100800 */
[----:B-1----:R-:W-:-:S02]  /*146b0*/  @!P1 IMAD.MOV.U32 R13, RZ, RZ, R18 ;  /* 0x000000ffff0d9224 */ /* 0x002fc400078e0012 */
[----:B------:R-:W-:Y:S01]  /*146c0*/  @!P1 IMAD.MOV.U32 R12, RZ, RZ, R21 ;  /* 0x000000ffff0c9224 */ /* 0x000fe200078e0015 */
[----:B------:R-:W4:Y:S04]  /*146d0*/  LDL.LU R18, [R1+0x1520] ;  /* 0x0015200001127983 */ /* 0x000f280000300800 */
[----:B------:R-:W4:Y:S04]  /*146e0*/  LDL.LU R21, [R1+0x151c] ;  /* 0x00151c0001157983 */ /* 0x000f280000300800 */
[----:B------:R1:W4:Y:S01]  /*146f0*/  @!P1 LDG.E.U8 R54, desc[UR18][R12.64] ;  /* 0x000000120c369981 */ /* 0x000322000c1e1100 */
[----:B------:R-:W-:Y:S01]  /*14700*/  PRMT R53, RZ, 0x7610, R53 ;  /* 0x00007610ff357816 */ /* 0x000fe20000000035 */
[----:B-1----:R-:W-:-:S02]  /*14710*/  @!P5 IMAD.MOV.U32 R13, RZ, RZ, R20 ;  /* 0x000000ffff0dd224 */ /* 0x002fc400078e0014 */
[----:B------:R-:W4:Y:S01]  /*14720*/  LDL.LU R20, [R1+0x1518] ;  /* 0x0015180001147983 */ /* 0x000f220000300800 */
[----:B------:R-:W-:-:S03]  /*14730*/  @!P5 IMAD.MOV.U32 R12, RZ, RZ, R19 ;  /* 0x000000ffff0cd224 */ /* 0x000fc600078e0013 */
[----:B------:R-:W4:Y:S04]  /*14740*/  LDL.LU R19, [R1+0x1514] ;  /* 0x0015140001137983 */ /* 0x000f280000300800 */
[----:B------:R1:W4:Y:S01]  /*14750*/  @!P5 LDG.E.U8 R53, desc[UR18][R12.64] ;  /* 0x000000120c35d981 */ /* 0x000322000c1e1100 */
[----:B------:R-:W-:Y:S01]  /*14760*/  PRMT R48, RZ, 0x7610, R48 ;  /* 0x00007610ff307816 */ /* 0x000fe20000000030 */
[----:B-1----:R-:W-:Y:S02]  /*14770*/  @!P6 IMAD.MOV.U32 R13, RZ, RZ, R0 ;  /* 0x000000ffff0de224 */ /* 0x002fe400078e0000 */
[----:B------:R-:W-:-:S05]  /*14780*/  @!P6 IMAD.MOV.U32 R12, RZ, RZ, R9 ;  /* 0x000000ffff0ce224 */ /* 0x000fca00078e0009 */
[----:B------:R1:W4:Y:S01]  /*14790*/  @!P6 LDG.E.U8 R48, desc[UR18][R12.64] ;  /* 0x000000120c30e981 */ /* 0x000322000c1e1100 */
[----:B--2---:R-:W-:-:S03]  /*147a0*/  ISETP.GE.AND P3, PT, R85, RZ, PT ;  /* 0x000000ff5500720c */ /* 0x004fc60003f66270 */
[----:B------:R-:W2:Y:S04]  /*147b0*/  LDL R85, [R1+0xfac] ;  /* 0x000fac0001557983 */ /* 0x000ea80000100800 */
[----:B------:R-:W2:Y:S04]  /*147c0*/  LDL.LU R0, [R1+0x1510] ;  /* 0x0015100001007983 */ /* 0x000ea80000300800 */
[----:B------:R-:W2:Y:S04]  /*147d0*/  LDL.LU R9, [R1+0x150c] ;  /* 0x00150c0001097983 */ /* 0x000ea80000300800 */
[----:B0-----:R-:W2:Y:S01]  /*147e0*/  LDL R2, [R1+0x1024] ;  /* 0x0010240001027983 */ /* 0x001ea20000100800 */
[----:B---3--:R-:W-:-:S03]  /*147f0*/  SEL R10, R11, R3, !P4 ;  /* 0x000000030b0a7207 */ /* 0x008fc60006000000 */
[----:B------:R-:W3:Y:S01]  /*14800*/  LDL R3, [R1+0x1128] ;  /* 0x0011280001037983 */ /* 0x000ee20000100800 */
[----:B----4-:R-:W-:-:S03]  /*14810*/  ISETP.GE.AND P6, PT, R40, RZ, PT ;  /* 0x000000ff2800720c */ /* 0x010fc60003fc6270 */
[----:B------:R-:W4:Y:S01]  /*14820*/  LDL R40, [R1+0x10c0] ;  /* 0x0010c00001287983 */ /* 0x000f220000100800 */
[----:B------:R-:W-:Y:S01]  /*14830*/  ISETP.GT.U32.AND P1, PT, R8, R17, PT ;  /* 0x000000110800720c */ /* 0x000fe20003f24070 */
[----:B------:R-:W-:Y:S02]  /*14840*/  @!P3 IMAD.MOV R16, RZ, RZ, -R16 ;  /* 0x000000ffff10b224 */ /* 0x000fe400078e0a10 */
[----:B------:R-:W-:-:S03]  /*14850*/  IMAD R10, R10, UR11, RZ ;  /* 0x0000000b0a0a7c24 */ /* 0x000fc6000f8e02ff */
[----:B------:R-:W-:-:S05]  /*14860*/  SEL R16, R11, R16, !P4 ;  /* 0x000000100b107207 */ /* 0x000fca0006000000 */
[----:B------:R-:W-:Y:S02]  /*14870*/  IMAD R16, R16, UR11, RZ ;  /* 0x0000000b10107c24 */ /* 0x000fe4000f8e02ff */
[----:B------:R-:W-:-:S04]  /*14880*/  @!P1 IMAD.IADD R17, R17, 0x1, -R8 ;  /* 0x0000000111119824 */ /* 0x000fc800078e0a08 */
[----:B------:R-:W-:Y:S01]  /*14890*/  @!P6 IMAD.MOV R17, RZ, RZ, -R17 ;  /* 0x000000ffff11e224 */ /* 0x000fe200078e0a11 */
[----:B------:R-:W-:-:S04]  /*148a0*/  PRMT R47, RZ, 0x7610, R47 ;  /* 0x00007610ff2f7816 */ /* 0x000fc8000000002f */
[----:B------:R-:W-:Y:S02]  /*148b0*/  SEL R17, R11, R17, !P4 ;  /* 0x000000110b117207 */ /* 0x000fe40006000000 */
[----:B------:R-:W-:-:S03]  /*148c0*/  PRMT R46, RZ, 0x7610, R46 ;  /* 0x00007610ff2e7816 */ /* 0x000fc6000000002e */
[----:B------:R-:W-:Y:S01]  /*148d0*/  IMAD R17, R17, UR5, RZ ;  /* 0x0000000511117c24 */ /* 0x000fe2000f8e02ff */
[----:B------:R-:W0:Y:S01]  /*148e0*/  LDCU UR5, c[0x0][0x3b0] ;  /* 0x00007600ff0577ac */ /* 0x000e220008000800 */
[C---:B------:R-:W-:Y:S02]  /*148f0*/  ISETP.GT.U32.AND P5, PT, R8.reuse, R18, PT ;  /* 0x000000120800720c */ /* 0x040fe40003fa4070 */
[----:B------:R-:W-:-:S11]  /*14900*/  ISETP.GT.U32.AND P3, PT, R8, R21, PT ;  /* 0x000000150800720c */ /* 0x000fd60003f64070 */
[--C-:B------:R-:W-:Y:S01]  /*14910*/  @!P5 IMAD.IADD R18, R18, 0x1, -R8.reuse ;  /* 0x000000011212d824 */ /* 0x100fe200078e0a08 */
[-C--:B------:R-:W-:Y:S01]  /*14920*/  IADD3 R4, P5, PT, R16, R7.reuse, RZ ;  /* 0x0000000710047210 */ /* 0x080fe20007fbe0ff */
[--C-:B------:R-:W-:Y:S01]  /*14930*/  @!P3 IMAD.IADD R21, R21, 0x1, -R8.reuse ;  /* 0x000000011515b824 */ /* 0x100fe200078e0a08 */
[----:B-1----:R-:W-:Y:S02]  /*14940*/  IADD3 R12, P3, PT, R10, R7, RZ ;  /* 0x000000070a0c7210 */ /* 0x002fe40007f7e0ff */
[----:B------:R-:W-:Y:S02]  /*14950*/  ISETP.GT.U32.AND P1, PT, R8, R20, PT ;  /* 0x000000140800720c */ /* 0x000fe40003f24070 */
[-C--:B------:R-:W-:Y:S02]  /*14960*/  LEA.HI.X.SX32 R13, R10, R6.reuse, 0x1, P3 ;  /* 0x000000060a0d7211 */ /* 0x080fe400018f0eff */
[----:B------:R-:W-:Y:S02]  /*14970*/  ISETP.GT.U32.AND P3, PT, R8, R19, PT ;  /* 0x000000130800720c */ /* 0x000fe40003f64070 */
[----:B------:R-:W-:Y:S01]  /*14980*/  LEA.HI.X.SX32 R5, R16, R6, 0x1, P5 ;  /* 0x0000000610057211 */ /* 0x000fe200028f0eff */
[----:B------:R1:W-:Y:S04]  /*14990*/  STL [R1+0x298], R12 ;  /* 0x0002980c01007387 */ /* 0x0003e80000100800 */
[----:B------:R1:W4:Y:S02]  /*149a0*/  @P0 LDG.E.U8 R47, desc[UR18][R12.64] ;  /* 0x000000120c2f0981 */ /* 0x000324000c1e1100 */
[----:B------:R-:W-:-:S04]  /*149b0*/  @!P1 IMAD.IADD R20, R20, 0x1, -R8 ;  /* 0x0000000114149824 */ /* 0x000fc800078e0a08 */
[----:B------:R-:W-:Y:S01]  /*149c0*/  @!P3 IMAD.IADD R19, R19, 0x1, -R8 ;  /* 0x000000011313b824 */ /* 0x000fe200078e0a08 */
[----:B------:R-:W-:Y:S01]  /*149d0*/  STL [R1+0x2d8], R4 ;  /* 0x0002d80401007387 */ /* 0x000fe20000100800 */
[----:B-1----:R-:W-:-:S03]  /*149e0*/  @P0 IMAD.MOV.U32 R12, RZ, RZ, R4 ;  /* 0x000000ffff0c0224 */ /* 0x002fc600078e0004 */
[----:B------:R1:W-:Y:S04]  /*149f0*/  STL [R1+0x294], R13 ;  /* 0x0002940d01007387 */ /* 0x0003e80000100800 */
[----:B------:R-:W-:Y:S01]  /*14a00*/  STL [R1+0x2d4], R5 ;  /* 0x0002d40501007387 */ /* 0x000fe20000100800 */
[----:B-1----:R-:W-:Y:S01]  /*14a10*/  @P0 IMAD.MOV.U32 R13, RZ, RZ, R5 ;  /* 0x000000ffff0d0224 */ /* 0x002fe200078e0005 */
[----:B------:R-:W-:-:S04]  /*14a20*/  PRMT R45, RZ, 0x7610, R45 ;  /* 0x00007610ff2d7816 */ /* 0x000fc8000000002d */
[----:B------:R1:W4:Y:S01]  /*14a30*/  @P0 LDG.E.U8 R46, desc[UR18][R12.64] ;  /* 0x000000120c2e0981 */ /* 0x000322000c1e1100 */
[----:B------:R-:W-:Y:S02]  /*14a40*/  PRMT R43, RZ, 0x7610, R43 ;  /* 0x00007610ff2b7816 */ /* 0x000fe4000000002b */
[----:B------:R-:W-:Y:S02]  /*14a50*/  PRMT R42, RZ, 0x7610, R42 ;  /* 0x00007610ff2a7816 */ /* 0x000fe4000000002a */
[----:B------:R-:W-:Y:S02]  /*14a60*/  PRMT R41, RZ, 0x7610, R41 ;  /* 0x00007610ff297816 */ /* 0x000fe40000000029 */
[----:B------:R-:W-:Y:S02]  /*14a70*/  PRMT R44, RZ, 0x7610, R44 ;  /* 0x00007610ff2c7816 */ /* 0x000fe4000000002c */
[----:B--2---:R-:W-:Y:S02]  /*14a80*/  ISETP.GE.AND P5, PT, R85, RZ, PT ;  /* 0x000000ff5500720c */ /* 0x004fe40003fa6270 */
[----:B------:R-:W-:-:S11]  /*14a90*/  ISETP.GE.AND P1, PT, R2, RZ, PT ;  /* 0x000000ff0200720c */ /* 0x000fd60003f26270 */
[----:B------:R-:W-:Y:S01]  /*14aa0*/  @!P5 IMAD.MOV R18, RZ, RZ, -R18 ;  /* 0x000000ffff12d224 */ /* 0x000fe200078e0a12 */
[----:B------:R-:W-:-:S04]  /*14ab0*/  IADD3 R2, P6, PT, R17, R7, RZ ;  /* 0x0000000711027210 */ /* 0x000fc80007fde0ff */
[----:B------:R-:W-:Y:S01]  /*14ac0*/  SEL R18, R11, R18, !P4 ;  /* 0x000000120b127207 */ /* 0x000fe20006000000 */
[----:B------:R-:W-:-:S04]  /*14ad0*/  @!P1 IMAD.MOV R21, RZ, RZ, -R21 ;  /* 0x000000ffff159224 */ /* 0x000fc800078e0a15 */
[----:B------:R-:W-:Y:S01]  /*14ae0*/  IMAD R18, R18, UR12, RZ ;  /* 0x0000000c12127c24 */ /* 0x000fe2000f8e02ff */
[----:B------:R2:W-:Y:S01]  /*14af0*/  STL [R1+0x338], R2 ;  /* 0x0003380201007387 */ /* 0x0005e20000100800 */
[----:B-1----:R-:W-:Y:S01]  /*14b00*/  @P0 IMAD.MOV.U32 R12, RZ, RZ, R2 ;  /* 0x000000ffff0c0224 */ /* 0x002fe200078e0002 */
[----:B------:R-:W-:Y:S01]  /*14b10*/  SEL R21, R11, R21, !P4 ;  /* 0x000000150b157207 */ /* 0x000fe20006000000 */
[----:B------:R-:W1:Y:S04]  /*14b20*/  LDCU UR12, c[0x0][0x3b0] ;  /* 0x00007600ff0c77ac */ /* 0x000e680008000800 */
[----:B------:R-:W-:Y:S01]  /*14b30*/  IMAD R21, R21, UR13, RZ ;  /* 0x0000000d15157c24 */ /* 0x000fe2000f8e02ff */
[----:B------:R-:W0:Y:S01]  /*14b40*/  LDCU UR13, c[0x0][0x3b0] ;  /* 0x00007600ff0d77ac */ /* 0x000e220008000800 */
[----:B--2---:R-:W-:-:S02]  /*14b50*/  IADD3 R2, P1, PT, R18, R7, RZ ;  /* 0x0000000712027210 */ /* 0x004fc40007f3e0ff */
[----:B---3--:R-:W-:Y:S02]  /*14b60*/  ISETP.GE.AND P3, PT, R3, RZ, PT ;  /* 0x000000ff0300720c */ /* 0x008fe40003f66270 */
[----:B----4-:R-:W-:Y:S02]  /*14b70*/  ISETP.GE.AND P5, PT, R40, RZ, PT ;  /* 0x000000ff2800720c */ /* 0x010fe40003fa6270 */
[----:B------:R-:W-:-:S09]  /*14b80*/  LEA.HI.X.SX32 R3, R17, R6, 0x1, P6 ;  /* 0x0000000611037211 */ /* 0x000fd200030f0eff */
[----:B------:R-:W-:Y:S01]  /*14b90*/  @!P3 IMAD.MOV R20, RZ, RZ, -R20 ;  /* 0x000000ffff14b224 */ /* 0x000fe200078e0a14 */
[----:B------:R2:W-:Y:S01]  /*14ba0*/  STL [R1+0x334], R3 ;  /* 0x0003340301007387 */ /* 0x0005e20000100800 */
[----:B------:R-:W-:-:S03]  /*14bb0*/  @P0 IMAD.MOV.U32 R13, RZ, RZ, R3 ;  /* 0x000000ffff0d0224 */ /* 0x000fc600078e0003 */
[----:B------:R-:W-:Y:S01]  /*14bc0*/  SEL R20, R11, R20, !P4 ;  /* 0x000000140b147207 */ /* 0x000fe20006000000 */
[----:B------:R-:W-:Y:S01]  /*14bd0*/  @!P5 IMAD.MOV R19, RZ, RZ, -R19 ;  /* 0x000000ffff13d224 */ /* 0x000fe200078e0a13 */
[----:B------:R3:W4:Y:S01]  /*14be0*/  @P0 LDG.E.U8 R45, desc[UR18][R12.64] ;  /* 0x000000120c2d0981 */ /* 0x000722000c1e1100 */
[----:B--2---:R-:W-:-:S03]  /*14bf0*/  LEA.HI.X.SX32 R3, R18, R6, 0x1, P1 ;  /* 0x0000000612037211 */ /* 0x004fc600008f0eff */
[----:B------:R-:W-:Y:S01]  /*14c00*/  SEL R19, R11, R19, !P4 ;  /* 0x000000130b137207 */ /* 0x000fe20006000000 */
[----:B------:R-:W-:Y:S01]  /*14c10*/  IMAD R20, R20, UR14, RZ ;  /* 0x0000000e14147c24 */ /* 0x000fe2000f8e02ff */
[----:B------:R-:W-:Y:S01]  /*14c20*/  IADD3 R10, P1, PT, R21, R7, RZ ;  /* 0x00000007150a7210 */ /* 0x000fe20007f3e0ff */
[----:B---3--:R-:W-:-:S03]  /*14c30*/  @P0 IMAD.MOV.U32 R12, RZ, RZ, R2 ;  /* 0x000000ffff0c0224 */ /* 0x008fc600078e0002 */
[-C--:B------:R-:W-:Y:S01]  /*14c40*/  LEA.HI.X.SX32 R14, R21, R6.reuse, 0x1, P1 ;  /* 0x00000006150e7211 */ /* 0x080fe200008f0eff */
[----:B------:R-:W-:Y:S02]  /*14c50*/  @P0 IMAD.MOV.U32 R13, RZ, RZ, R3 ;  /* 0x000000ffff0d0224 */ /* 0x000fe400078e0003 */
[----:B0-----:R-:W-:Y:S01]  /*14c60*/  IMAD R19, R19, UR5, RZ ;  /* 0x0000000513137c24 */ /* 0x001fe2000f8e02ff */
[C---:B------:R-:W-:Y:S01]  /*14c70*/  IADD3 R4, P3, PT, R20.reuse, R7, RZ ;  /* 0x0000000714047210 */ /* 0x040fe20007f7e0ff */
[----:B------:R0:W-:Y:S04]  /*14c80*/  STL [R1+0x378], R2 ;  /* 0x0003780201007387 */ /* 0x0001e80000100800 */
[----:B------:R2:W3:Y:S01]  /*14c90*/  @P0 LDG.E.U8 R43, desc[UR18][R12.64] ;  /* 0x000000120c2b0981 */ /* 0x0004e2000c1e1100 */
[----:B------:R-:W-:-:S02]  /*14ca0*/  LEA.HI.X.SX32 R5, R20, R6, 0x1, P3 ;  /* 0x0000000614057211 */ /* 0x000fc400018f0eff */
[C---:B0-----:R-:W-:Y:S01]  /*14cb0*/  IADD3 R2, P5, PT, R19.reuse, R7, RZ ;  /* 0x0000000713027210 */ /* 0x041fe20007fbe0ff */
[----:B------:R0:W-:Y:S01]  /*14cc0*/  STL [R1+0x374], R3 ;  /* 0x0003740301007387 */ /* 0x0001e20000100800 */
[----:B--2---:R-:W-:Y:S02]  /*14cd0*/  @P0 IMAD.MOV.U32 R12, RZ, RZ, R10 ;  /* 0x000000ffff0c0224 */ /* 0x004fe400078e000a */
[----:B------:R-:W-:Y:S01]  /*14ce0*/  @P0 IMAD.MOV.U32 R13, RZ, RZ, R14 ;  /* 0x000000ffff0d0224 */ /* 0x000fe200078e000e */
[----:B------:R2:W-:Y:S01]  /*14cf0*/  STL [R1+0x3b8], R10 ;  /* 0x0003b80a01007387 */ /* 0x0005e20000100800 */
[----:B0-----:R-:W-:-:S03]  /*14d00*/  LEA.HI.X.SX32 R3, R19, R6, 0x1, P5 ;  /* 0x0000000613037211 */ /* 0x001fc600028f0eff */
[----:B------:R-:W-:Y:S04]  /*14d10*/  STL [R1+0x3f8], R4 ;  /* 0x0003f80401007387 */ /* 0x000fe80000100800 */
[----:B------:R0:W3:Y:S01]  /*14d20*/  @P0 LDG.E.U8 R42, desc[UR18][R12.64] ;  /* 0x000000120c2a0981 */ /* 0x0000e2000c1e1100 */
[----:B--2---:R-:W-:-:S03]  /*14d30*/  VIADD R10, R0, 0xd6 ;  /* 0x000000d6000a7836 */ /* 0x004fc60000000000 */
[----:B------:R-:W-:Y:S04]  /*14d40*/  STL [R1+0x3b4], R14 ;  /* 0x0003b40e01007387 */ /* 0x000fe80000100800 */
[----:B------:R-:W-:Y:S01]  /*14d50*/  STL [R1+0x438], R2 ;  /* 0x0004380201007387 */ /* 0x000fe20000100800 */
[----:B0-----:R-:W-:Y:S02]  /*14d60*/  @P0 IMAD.MOV.U32 R12, RZ, RZ, R4 ;  /* 0x000000ffff0c0224 */ /* 0x001fe400078e0004 */
[----:B------:R-:W-:Y:S01]  /*14d70*/  @P0 IMAD.MOV.U32 R13, RZ, RZ, R5 ;  /* 0x000000ffff0d0224 */ /* 0x000fe200078e0005 */
[----:B------:R0:W-:Y:S04]  /*14d80*/  STL [R1+0x3f4], R5 ;  /* 0x0003f40501007387 */ /* 0x0001e80000100800 */
[----:B------:R-:W-:Y:S04]  /*14d90*/  STL [R1+0x434], R3 ;  /* 0x0004340301007387 */ /* 0x000fe80000100800 */
[----:B------:R2:W-:Y:S01]  /*14da0*/  STL [R1+0xf30], R10 ;  /* 0x000f300a01007387 */ /* 0x0005e20000100800 */
[----:B0-----:R-:W-:-:S03]  /*14db0*/  VIADD R5, R0, 0xd7 ;  /* 0x000000d700057836 */ /* 0x001fc60000000000 */
[----:B------:R0:W3:Y:S01]  /*14dc0*/  @P0 LDG.E.U8 R41, desc[UR18][R12.64] ;  /* 0x000000120c290981 */ /* 0x0000e2000c1e1100 */
[----:B--2---:R-:W-:Y:S01]  /*14dd0*/  IABS R10, R10 ;  /* 0x0000000a000a7213 */ /* 0x004fe20000000000 */
[----:B0-----:R-:W-:Y:S02]  /*14de0*/  @P0 IMAD.MOV.U32 R12, RZ, RZ, R2 ;  /* 0x000000ffff0c0224 */ /* 0x001fe400078e0002 */
[----:B------:R-:W-:Y:S02]  /*14df0*/  @P0 IMAD.MOV.U32 R13, RZ, RZ, R3 ;  /* 0x000000ffff0d0224 */ /* 0x000fe400078e0003 */
[----:B------:R-:W-:-:S03]  /*14e00*/  IMAD.HI.U32 R15, R9, R10, RZ ;  /* 0x0000000a090f7227 */ /* 0x000fc600078e00ff */
[----:B------:R0:W2:Y:S01]  /*14e10*/  @P0 LDG.E.U8 R44, desc[UR18][R12.64] ;  /* 0x000000120c2c0981 */ /* 0x0000a2000c1e1100 */
[----:B------:R-:W-:Y:S02]  /*14e20*/  IMAD.MOV R15, RZ, RZ, -R15 ;  /* 0x000000ffff0f7224 */ /* 0x000fe400078e0a0f */
[C---:B------:R-:W-:Y:S02]  /*14e30*/  VIADD R4, R0.reuse, 0xda ;  /* 0x000000da00047836 */ /* 0x040fe40000000000 */
[C---:B------:R-:W-:Y:S01]  /*14e40*/  VIADD R3, R0.reuse, 0xdb ;  /* 0x000000db00037836 */ /* 0x040fe20000000000 */
[----:B0-----:R-:W-:Y:S01]  /*14e50*/  IABS R12, R5 ;  /* 0x00000005000c7213 */ /* 0x001fe20000000000 */
[----:B------:R-:W-:Y:S01]  /*14e60*/  VIADD R2, R0, 0xdc ;  /* 0x000000dc00027836 */ /* 0x000fe20000000000 */
[----:B------:R0:W-:Y:S01]  /*14e70*/  STL [R1+0xf34], R5 ;  /* 0x000f340501007387 */ /* 0x0001e20000100800 */
[----:B------:R-:W-:Y:S02]  /*14e80*/  IMAD R10, R8, R15, R10 ;  /* 0x0000000f080a7224 */ /* 0x000fe400078e020a */
[----:B------:R-:W-:Y:S01]  /*14e90*/  IMAD.HI.U32 R17, R9, R12, RZ ;  /* 0x0000000c09117227 */ /* 0x000fe200078e00ff */
[----:B------:R0:W-:Y:S01]  /*14ea0*/  STL [R1+0xf3c], R4 ;  /* 0x000f3c0401007387 */ /* 0x0001e20000100800 */
[----:B------:R-:W-:-:S02]  /*14eb0*/  IABS R13, R4 ;  /* 0x00000004000d7213 */ /* 0x000fc40000000000 */
[----:B------:R-:W-:Y:S01]  /*14ec0*/  IMAD.MOV R17, RZ, RZ, -R17 ;  /* 0x000000ffff117224 */ /* 0x000fe200078e0a11 */
[----:B------:R0:W-:Y:S04]  /*14ed0*/  STL [R1+0xf38], R3 ;  /* 0x000f380301007387 */ /* 0x0001e80000100800 */
[----:B------:R-:W-:Y:S01]  /*14ee0*/  STL [R1+0xf40], R2 ;  /* 0x000f400201007387 */ /* 0x000fe20000100800 */
[----:B------:R-:W-:-:S03]  /*14ef0*/  IMAD.HI.U32 R18, R9, R13, RZ ;  /* 0x0000000d09127227 */ /* 0x000fc600078e00ff */
[----:B------:R-:W-:Y:S01]  /*14f00*/  STL [R1+0x1300], R10 ;  /* 0x0013000a01007387 */ /* 0x000fe20000100800 */
[----:B------:R-:W-:-:S03]  /*14f10*/  IMAD R12, R8, R17, R12 ;  /* 0x00000011080c7224 */ /* 0x000fc600078e020c */
[----:B------:R-:W-:Y:S01]  /*14f20*/  STL [R1+0x1320], R10 ;  /* 0x0013200a01007387 */ /* 0x000fe20000100800 */
[----:B------:R-:W-:-:S03]  /*14f30*/  IABS R14, R3 ;  /* 0x00000003000e7213 */ /* 0x000fc60000000000 */
[----:B------:R-:W-:Y:S01]  /*14f40*/  STL [R1+0x1340], R10 ;  /* 0x0013400a01007387 */ /* 0x000fe20000100800 */
[----:B------:R-:W-:-:S03]  /*14f50*/  IMAD.MOV R18, RZ, RZ, -R18 ;  /* 0x000000ffff127224 */ /* 0x000fc600078e0a12 */
[----:B------:R-:W-:Y:S04]  /*14f60*/  STL [R1+0x1354], R10 ;  /* 0x0013540a01007387 */ /* 0x000fe80000100800 */
[----:B------:R-:W-:Y:S04]  /*14f70*/  STL [R1+0x138c], R10 ;  /* 0x00138c0a01007387 */ /* 0x000fe80000100800 */
[----:B------:R-:W-:Y:S04]  /*14f80*/  STL [R1+0x13c4], R10 ;  /* 0x0013c40a01007387 */ /* 0x000fe80000100800 */
[----:B------:R-:W-:Y:S01]  /*14f90*/  STL [R1+0x13fc], R10 ;  /* 0x0013fc0a01007387 */ /* 0x000fe20000100800 */
[----:B------:R-:W-:-:S03]  /*14fa0*/  IMAD.HI.U32 R19, R9, R14, RZ ;  /* 0x0000000e09137227 */ /* 0x000fc600078e00ff */
[----:B------:R-:W-:Y:S01]  /*14fb0*/  STL [R1+0x12f4], R12 ;  /* 0x0012f40c01007387 */ /* 0x000fe20000100800 */
[----:B------:R-:W-:-:S03]  /*14fc0*/  IMAD R13, R8, R18, R13 ;  /* 0x00000012080d7224 */ /* 0x000fc600078e020d */
[----:B------:R-:W-:Y:S04]  /*14fd0*/  STL [R1+0x1310], R12 ;  /* 0x0013100c01007387 */ /* 0x000fe80000100800 */
        /* <DEDUP_REMOVED lines=12> */
[----:B------:R-:W-:Y:S04]  /*150a0*/  STL [R1+0x1348], R13 ;  /* 0x0013480d01007387 */ /* 0x000fe80000100800 */
[----:B------:R-:W-:Y:S01]  /*150b0*/  STL [R1+0x135c], R13 ;  /* 0x00135c0d01007387 */ /* 0x000fe20000100800 */
[----:B------:R-:W-:-:S03]  /*150c0*/  IMAD.MOV R20, RZ, RZ, -R20 ;  /* 0x000000ffff147224 */ /* 0x000fc600078e0a14 */
[----:B------:R-:W-:Y:S01]  /*150d0*/  STL [R1+0x1374], R13 ;  /* 0x0013740d01007387 */ /* 0x000fe20000100800 */
[----:B------:R-:W-:-:S03]  /*150e0*/  VIADD R21, R0, 0xdd ;  /* 0x000000dd00157836 */ /* 0x000fc60000000000 */
[----:B------:R-:W-:Y:S04]  /*150f0*/  STL [R1+0x13ac], R13 ;  /* 0x0013ac0d01007387 */ /* 0x000fe80000100800 */
[----:B------:R-:W-:Y:S04]  /*15100*/  STL [R1+0x13e4], R13 ;  /* 0x0013e40d01007387 */ /* 0x000fe80000100800 */
[----:B------:R-:W-:Y:S01]  /*15110*/  STL [R1+0x141c], R13 ;  /* 0x00141c0d01007387 */ /* 0x000fe20000100800 */
[----:B------:R-:W-:-:S03]  /*15120*/  IMAD R16, R8, R20, R16 ;  /* 0x0000001408107224 */ /* 0x000fc600078e0210 */
[----:B------:R-:W-:Y:S04]  /*15130*/  STL [R1+0x12f0], R14 ;  /* 0x0012f00e01007387 */ /* 0x000fe80000100800 */
[----:B------:R-:W-:Y:S01]  /*15140*/  STL [R1+0x1378], R14 ;  /* 0x0013780e01007387 */ /* 0x000fe20000100800 */
[----:B------:R-:W-:-:S03]  /*15150*/  IABS R15, R21 ;  /* 0x00000015000f7213 */ /* 0x000fc60000000000 */
[----:B------:R-:W-:Y:S04]  /*15160*/  STL [R1+0x1394], R14 ;  /* 0x0013940e01007387 */ /* 0x000fe80000100800 */
[----:B------:R-:W-:Y:S04]  /*15170*/  STL [R1+0x13b0], R14 ;  /* 0x0013b00e01007387 */ /* 0x000fe80000100800 */
[----:B------:R-:W-:Y:S04]  /*15180*/  STL [R1+0x13cc], R14 ;  /* 0x0013cc0e01007387 */ /* 0x000fe80000100800 */
[----:B------:R-:W-:Y:S04]  /*15190*/  STL [R1+0x13e8], R14 ;  /* 0x0013e80e01007387 */ /* 0x000fe80000100800 */
[----:B------:R-:W-:Y:S01]  /*151a0*/  STL [R1+0x1404], R14 ;  /* 0x0014040e01007387 */ /* 0x000fe20000100800 */
[----:B0-----:R-:W-:-:S03]  /*151b0*/  VIADD R5, R0, 0xde ;  /* 0x000000de00057836 */ /* 0x001fc60000000000 */
[----:B------:R-:W-:Y:S04]  /*151c0*/  STL [R1+0x1420], R14 ;  /* 0x0014200e01007387 */ /* 0x000fe80000100800 */
[----:B------:R-:W-:Y:S04]  /*151d0*/  STL [R1+0x12f8], R16 ;  /* 0x0012f81001007387 */ /* 0x000fe80000100800 */
[----:B------:R0:W-:Y:S01]  /*151e0*/  STL [R1+0xf2c], R21 ;  /* 0x000f2c1501007387 */ /* 0x0001e20000100800 */
[C---:B------:R-:W-:Y:S01]  /*151f0*/  VIADD R4, R0.reuse, 0xdf ;  /* 0x000000df00047836 */ /* 0x040fe20000000000 */
[----:B------:R-:W-:Y:S01]  /*15200*/  IABS R17, R5 ;  /* 0x0000000500117213 */ /* 0x000fe20000000000 */
[----:B------:R-:W-:-:S02]  /*15210*/  VIADD R3, R0, 0xe2 ;  /* 0x000000e200037836 */ /* 0x000fc40000000000 */
[----:B0-----:R-:W-:-:S04]  /*15220*/  IMAD.HI.U32 R21, R9, R15, RZ ;  /* 0x0000000f09157227 */ /* 0x001fc800078e00ff */
[----:B------:R-:W-:Y:S02]  /*15230*/  IMAD.MOV R21, RZ, RZ, -R21 ;  /* 0x000000ffff157224 */ /* 0x000fe400078e0a15 */
[----:B------:R-:W-:Y:S01]  /*15240*/  VIADD R2, R0, 0xe3 ;  /* 0x000000e300027836 */ /* 0x000fe20000000000 */
[----:B------:R-:W-:Y:S01]  /*15250*/  STL [R1+0xf28], R5 ;  /* 0x000f280501007387 */ /* 0x000fe20000100800 */
[----:B------:R-:W-:Y:S02]  /*15260*/  IMAD R15, R8, R21, R15 ;  /* 0x00000015080f7224 */ /* 0x000fe400078e020f */
[----:B------:R-:W-:Y:S01]  /*15270*/  IMAD.HI.U32 R39, R9, R17, RZ ;  /* 0x0000001109277227 */ /* 0x000fe200078e00ff */
[----:B------:R-:W-:Y:S01]  /*15280*/  STL [R1+0xf24], R4 ;  /* 0x000f240401007387 */ /* 0x000fe20000100800 */
[----:B------:R-:W-:-:S03]  /*15290*/  IABS R18, R4 ;  /* 0x0000000400127213 */ /* 0x000fc60000000000 */
[----:B------:R-:W-:Y:S01]  /*152a0*/  STL [R1+0xf20], R3 ;  /* 0x000f200301007387 */ /* 0x000fe20000100800 */
[----:B------:R-:W-:-:S03]  /*152b0*/  IMAD.MOV R39, RZ, RZ, -R39 ;  /* 0x000000ffff277224 */ /* 0x000fc600078e0a27 */
[----:B------:R0:W-:Y:S01]  /*152c0*/  STL [R1+0xf1c], R2 ;  /* 0x000f1c0201007387 */ /* 0x0001e20000100800 */
[----:B------:R-:W-:-:S03]  /*152d0*/  IABS R19, R3 ;  /* 0x0000000300137213 */ /* 0x000fc60000000000 */
[----:B------:R-:W-:Y:S04]  /*152e0*/  STL [R1+0x1304], R15 ;  /* 0x0013040f01007387 */ /* 0x000fe80000100800 */
[----:B------:R-:W-:Y:S01]  /*152f0*/  STL [R1+0x1330], R15 ;  /* 0x0013300f01007387 */ /* 0x000fe20000100800 */
[----:B------:R-:W-:-:S03]  /*15300*/  IMAD R17, R8, R39, R17 ;  /* 0x0000002708117224 */ /* 0x000fc600078e0211 */
[----:B------:R-:W-:Y:S01]  /*15310*/  STL [R1+0x1360], R15 ;  /* 0x0013600f01007387 */ /* 0x000fe20000100800 */
[----:B------:R-:W-:-:S03]  /*15320*/  IMAD.HI.U32 R38, R9, R18, RZ ;  /* 0x0000001209267227 */ /* 0x000fc600078e00ff */
[----:B------:R-:W-:Y:S01]  /*15330*/  STL [R1+0x137c], R15 ;  /* 0x00137c0f01007387 */ /* 0x000fe20000100800 */
[----:B------:R-:W-:-:S03]  /*15340*/  IABS R20, R2 ;  /* 0x0000000200147213 */ /* 0x000fc60000000000 */
[----:B------:R-:W-:Y:S01]  /*15350*/  STL [R1+0x1398], R15 ;  /* 0x0013980f01007387 */ /* 0x000fe20000100800 */
[----:B------:R-:W-:-:S03]  /*15360*/  IMAD.HI.U32 R37, R9, R19, RZ ;  /* 0x0000001309257227 */ /* 0x000fc600078e00ff */
[----:B------:R-:W-:Y:S04]  /*15370*/  STL [R1+0x13b4], R15 ;  /* 0x0013b40f01007387 */ /* 0x000fe80000100800 */
[----:B------:R-:W-:Y:S01]  /*15380*/  STL [R1+0x13d0], R15 ;  /* 0x0013d00f01007387 */ /* 0x000fe20000100800 */
[----:B------:R-:W-:-:S03]  /*15390*/  IMAD.MOV R38, RZ, RZ, -R38 ;  /* 0x000000ffff267224 */ /* 0x000fc600078e0a26 */
[----:B------:R-:W-:Y:S01]  /*153a0*/  STL [R1+0x13ec], R15 ;  /* 0x0013ec0f01007387 */ /* 0x000fe20000100800 */
[----:B------:R-:W-:-:S03]  /*153b0*/  IMAD.MOV R37, RZ, RZ, -R37 ;  /* 0x000000ffff257224 */ /* 0x000fc600078e0a25 */
[----:B------:R-:W-:Y:S01]  /*153c0*/  STL [R1+0x1408], R15 ;  /* 0x0014080f01007387 */ /* 0x000fe20000100800 */
[----:B------:R-:W-:-:S03]  /*153d0*/  IMAD.HI.U32 R40, R9, R20, RZ ;  /* 0x0000001409287227 */ /* 0x000fc600078e00ff */
[----:B------:R-:W-:Y:S04]  /*153e0*/  STL [R1+0x1424], R15 ;  /* 0x0014240f01007387 */ /* 0x000fe80000100800 */
[----:B------:R-:W-:Y:S01]  /*153f0*/  STL [R1+0x1308], R17 ;  /* 0x0013081101007387 */ /* 0x000fe20000100800 */
[----:B------:R-:W-:-:S03]  /*15400*/  IMAD R18, R8, R38, R18 ;  /* 0x0000002608127224 */ /* 0x000fc600078e0212 */
[----:B------:R-:W-:Y:S01]  /*15410*/  STL [R1+0x1364], R17 ;  /* 0x0013641101007387 */ /* 0x000fe20000100800 */
[----:B------:R-:W-:-:S03]  /*15420*/  IMAD R19, R8, R37, R19 ;  /* 0x0000002508137224 */ /* 0x000fc600078e0213 */
[----:B------:R-:W-:Y:S01]  /*15430*/  STL [R1+0x1380], R17 ;  /* 0x0013801101007387 */ /* 0x000fe20000100800 */
[----:B------:R-:W-:-:S03]  /*15440*/  IMAD.MOV R21, RZ, RZ, -R40 ;  /* 0x000000ffff157224 */ /* 0x000fc600078e0a28 */
[----:B------:R-:W-:Y:S01]  /*15450*/  STL [R1+0x139c], R17 ;  /* 0x00139c1101007387 */ /* 0x000fe20000100800 */
[----:B0-----:R-:W-:-:S03]  /*15460*/  VIADD R2, R0, 0xe4 ;  /* 0x000000e400027836 */ /* 0x001fc60000000000 */
[----:B------:R-:W-:Y:S04]  /*15470*/  STL [R1+0x13b8], R17 ;  /* 0x0013b81101007387 */ /* 0x000fe80000100800 */
[----:B------:R-:W-:Y:S01]  /*15480*/  STL [R1+0x13d4], R17 ;  /* 0x0013d41101007387 */ /* 0x000fe20000100800 */
[----:B------:R-:W-:-:S03]  /*15490*/  VIADD R5, R0, 0xe5 ;  /* 0x000000e500057836 */ /* 0x000fc60000000000 */
[----:B------:R-:W-:Y:S01]  /*154a0*/  STL [R1+0x13f0], R17 ;  /* 0x0013f01101007387 */ /* 0x000fe20000100800 */
[----:B------:R-:W-:-:S03]  /*154b0*/  IMAD R20, R8, R21, R20 ;  /* 0x0000001508147224 */ /* 0x000fc600078e0214 */
[----:B------:R-:W-:Y:S01]  /*154c0*/  STL [R1+0x140c], R17 ;  /* 0x00140c1101007387 */ /* 0x000fe20000100800 */
[----:B------:R-:W-:-:S03]  /*154d0*/  VIADD R4, R0, 0xe6 ;  /* 0x000000e600047836 */ /* 0x000fc60000000000 */
[----:B------:R-:W-:Y:S01]  /*154e0*/  STL [R1+0x1428], R17 ;  /* 0x0014281101007387 */ /* 0x000fe20000100800 */
[----:B------:R-:W-:Y:S01]  /*154f0*/  IABS R21, R2 ;  /* 0x0000000200157213 */ /* 0x000fe20000000000 */
[C---:B------:R-:W-:Y:S02]  /*15500*/  VIADD R3, R0.reuse, 0xe7 ;  /* 0x000000e700037836 */ /* 0x040fe40000000000 */
[----:B------:R-:W-:Y:S04]  /*15510*/  STL [R1+0x1314], R18 ;  /* 0x0013141201007387 */ /* 0x000fe80000100800 */
[----:B------:R-:W-:Y:S04]  /*15520*/  STL [R1+0x1318], R19 ;  /* 0x0013181301007387 */ /* 0x000fe80000100800 */
[----:B------:R0:W-:Y:S04]  /*15530*/  STL [R1+0xf18], R2 ;  /* 0x000f180201007387 */ /* 0x0001e80000100800 */
[----:B------:R-:W-:Y:S01]  /*15540*/  STL [R1+0xf14], R5 ;  /* 0x000f140501007387 */ /* 0x000fe20000100800 */
[----:B0-----:R-:W-:-:S03]  /*15550*/  VIADD R2, R0, 0xea ;  /* 0x000000ea00027836 */ /* 0x001fc60000000000 */
[----:B------:R-:W-:Y:S04]  /*15560*/  STL [R1+0xf10], R4 ;  /* 0x000f100401007387 */ /* 0x000fe80000100800 */
[----:B------:R0:W-:Y:S04]  /*15570*/  STL [R1+0xf0c], R3 ;  /* 0x000f0c0301007387 */ /* 0x0001e80000100800 */
[----:B------:R0:W-:Y:S04]  /*15580*/  STL [R1+0xf08], R2 ;  /* 0x000f080201007387 */ /* 0x0001e80000100800 */
[----:B------:R-:W2:Y:S01]  /*15590*/  LDL.LU R78, [R1+0x658] ;  /* 0x00065800014e7983 */ /* 0x000ea20000300800 */
[----:B------:R-:W-:-:S03]  /*155a0*/  IABS R40, R2 ;  /* 0x0000000200287213 */ /* 0x000fc60000000000 */
[----:B------:R-:W3:Y:S01]  /*155b0*/  LDL.LU R80, [R1+0x654] ;  /* 0x0006540001507983 */ /* 0x000ee20000300800 */
[----:B------:R-:W-:-:S03]  /*155c0*/  IABS R37, R3 ;  /* 0x0000000300257213 */ /* 0x000fc60000000000 */
[----:B------:R-:W4:Y:S01]  /*155d0*/  LDL.LU R82, [R1+0x650] ;  /* 0x0006500001527983 */ /* 0x000f220000300800 */
[----:B------:R-:W-:-:S03]  /*155e0*/  IABS R38, R4 ;  /* 0x0000000400267213 */ /* 0x000fc60000000000 */
[----:B------:R-:W4:Y:S01]  /*155f0*/  LDL.LU R84, [R1+0x648] ;  /* 0x0006480001547983 */ /* 0x000f220000300800 */
[----:B0-----:R-:W-:-:S03]  /*15600*/  IMAD.HI.U32 R3, R9, R21, RZ ;  /* 0x0000001509037227 */ /* 0x001fc600078e00ff */
[----:B------:R-:W4:Y:S04]  /*15610*/  LDL.LU R87, [R1+0x640] ;  /* 0x0006400001577983 */ /* 0x000f280000300800 */
[----:B------:R-:W4:Y:S01]  /*15620*/  LDL.LU R2, [R1+0x638] ;  /* 0x0006380001027983 */ /* 0x000f220000300800 */
[----:B------:R-:W-:-:S03]  /*15630*/  IMAD.MOV R56, RZ, RZ, -R3 ;  /* 0x000000ffff387224 */ /* 0x000fc600078e0a03 */
[----:B------:R-:W4:Y:S01]  /*15640*/  LDL.LU R91, [R1+0x634] ;  /* 0x00063400015b7983 */ /* 0x000f220000300800 */
[----:B------:R-:W-:-:S03]  /*15650*/  IMAD.HI.U32 R32, R9, R38, RZ ;  /* 0x0000002609207227 */ /* 0x000fc600078e00ff */
[----:B------:R-:W4:Y:S01]  /*15660*/  LDL.LU R93, [R1+0x618] ;  /* 0x00061800015d7983 */ /* 0x000f220000300800 */
[----:B------:R-:W-:-:S03]  /*15670*/  IMAD.HI.U32 R4, R9, R37, RZ ;  /* 0x0000002509047227 */ /* 0x000fc600078e00ff */
[----:B------:R-:W4:Y:S01]  /*15680*/  LDL.LU R85, [R1+0x614] ;  /* 0x0006140001557983 */ /* 0x000f220000300800 */
[----:B------:R-:W-:-:S04]  /*15690*/  IMAD.HI.U32 R3, R9, R40, RZ ;  /* 0x0000002809037227 */ /* 0x000fc800078e00ff */
[----:B------:R-:W-:Y:S02]  /*156a0*/  IMAD R21, R8, R56, R21 ;  /* 0x0000003808157224 */ /* 0x000fe400078e0215 */
[----:B------:R-:W-:Y:S02]  /*156b0*/  IMAD.MOV R56, RZ, RZ, -R32 ;  /* 0x000000ffff387224 */ /* 0x000fe400078e0a20 */
[----:B------:R-:W-:Y:S02]  /*156c0*/  IMAD.MOV R32, RZ, RZ, -R4 ;  /* 0x000000ffff207224 */ /* 0x000fe400078e0a04 */
[----:B------:R-:W-:Y:S02]  /*156d0*/  IMAD.MOV R4, RZ, RZ, -R3 ;  /* 0x000000ffff047224 */ /* 0x000fe400078e0a03 */
[----:B------:R-:W4:Y:S01]  /*156e0*/  LDL.LU R3, [R1+0x608] ;  /* 0x0006080001037983 */ /* 0x000f220000300800 */
[----:B------:R-:W-:Y:S01]  /*156f0*/  IABS R39, R5 ;  /* 0x0000000500277213 */ /* 0x000fe20000000000 */
[----:B------:R-:W-:-:S04]  /*15700*/  @!UP1 UIADD3 UR4, UPT, UPT, -UR4, 0x100000, URZ ;  /* 0x0010000004049890 */ /* 0x000fc8000fffe1ff */
[----:B------:R-:W-:Y:S02]  /*15710*/  @!UP1 USHF.L.U32 UR5, UR4, 0xb, URZ ;  /* 0x0000000b04059899 */ /* 0x000fe400080006ff */
[----:B------:R-:W-:Y:S01]  /*15720*/  @!UP1 USHF.L.U32 UR4, UR4, 0x1, URZ ;  /* 0x0000000104049899 */ /* 0x000fe200080006ff */
[----:B------:R-:W-:Y:S01]  /*15730*/  IMAD.HI.U32 R5, R9, R39, RZ ;  /* 0x0000002709057227 */ /* 0x000fe200078e00ff */
[----:B------:R-:W-:-:S03]  /*15740*/  VOTEU.ALL UP1, P2 ;  /* 0x0000000000ff7886 */ /* 0x000fc60001020000 */
[----:B------:R-:W-:-:S04]  /*15750*/  IMAD.MOV R5, RZ, RZ, -R5 ;  /* 0x000000ffff057224 */ /* 0x000fc800078e0a05 */
[----:B------:R-:W-:-:S03]  /*15760*/  IMAD R39, R8, R5, R39 ;  /* 0x0000000508277224 */ /* 0x000fc600078e0227 */
[----:B------:R0:W1:Y:S01]  /*15770*/  @!UP1 SYNCS.EXCH.64 URZ, [UR9+0x18008], UR4 ;  /* 0x0180080409ff95b2 */ /* 0x0000620008000100 */
[----:B------:R-:W4:Y:S01]  /*15780*/  LDL.LU R5, [R1+0x600] ;  /* 0x0006000001057983 */ /* 0x000f220000300800 */
[----:B------:R-:W-:-:S03]  /*15790*/  IMAD R40, R8, R4, R40 ;  /* 0x0000000408287224 */ /* 0x000fc600078e0228 */
[----:B------:R-:W4:Y:S04]  /*157a0*/  LDL.LU R89, [R1+0x5f8] ;  /* 0x0005f80001597983 */ /* 0x000f280000300800 */
[----:B------:R-:W4:Y:S01]  /*157b0*/  LDL.LU R4, [R1+0x5e0] ;  /* 0x0005e00001047983 */ /* 0x000f220000300800 */
[C---:B------:R-:W-:Y:S02]  /*157c0*/  IMAD R37, R8.reuse, R32, R37 ;  /* 0x0000002008257224 */ /* 0x040fe400078e0225 */
[----:B------:R-:W-:Y:S01]  /*157d0*/  IMAD R38, R8, R56, R38 ;  /* 0x0000003808267224 */ /* 0x000fe200078e0226 */
[----:B------:R-:W4:Y:S01]  /*157e0*/  LDL.LU R60, [R1+0x5d8] ;  /* 0x0005d800013c7983 */ /* 0x000f220000300800 */
[----:B0-----:R-:W0:Y:S01]  /*157f0*/  LDCU UR4, c[0x0][0x3b0] ;  /* 0x00007600ff0477ac */ /* 0x001e220008000800 */
[----:B------:R-:W-:Y:S01]  /*15800*/  PRMT R13, RZ, 0x7610, R13 ;  /* 0x00007610ff0d7816 */ /* 0x000fe2000000000d */
[----:B------:R-:W0:Y:S01]  /*15810*/  LDCU UR5, c[0x0][0x3b0] ;  /* 0x00007600ff0577ac */ /* 0x000e220008000800 */
[----:B--2---:R-:W-:Y:S04]  /*15820*/  STS.U8 [R33+UR9+0x10000], R78 ;  /* 0x0100004e21007988 */ /* 0x004fe80008000009 */
[----:B---3--:R-:W-:Y:S04]  /*15830*/  STS.U8 [R33+UR9+0x10400], R80 ;  /* 0x0104005021007988 */ /* 0x008fe80008000009 */
[----:B----4-:R-:W-:Y:S04]  /*15840*/  STS.U8 [R33+UR9+0x10800], R82 ;  /* 0x0108005221007988 */ /* 0x010fe80008000009 */
[----:B------:R-:W-:Y:S04]  /*15850*/  STS.U8 [R33+UR9+0x10c00], R84 ;  /* 0x010c005421007988 */ /* 0x000fe80008000009 */
[----:B------:R-:W-:Y:S04]  /*15860*/  STS.U8 [R33+UR9+0x11000], R87 ;  /* 0x0110005721007988 */ /* 0x000fe80008000009 */
[----:B------:R2:W-:Y:S04]  /*15870*/  STS.U8 [R33+UR9+0x11400], R2 ;  /* 0x0114000221007988 */ /* 0x0005e80008000009 */
[----:B------:R3:W-:Y:S04]  /*15880*/  STS.U8 [R33+UR9+0x11800], R91 ;  /* 0x0118005b21007988 */ /* 0x0007e80008000009 */
[----:B--2---:R-:W2:Y:S04]  /*15890*/  LDL.LU R2, [R1+0x5c8] ;  /* 0x0005c80001027983 */ /* 0x004ea80000300800 */
[----:B------:R-:W4:Y:S04]  /*158a0*/  LDL.LU R62, [R1+0x5d4] ;  /* 0x0005d400013e7983 */ /* 0x000f280000300800 */
[----:B---3--:R-:W3:Y:S04]  /*158b0*/  LDL.LU R91, [R1+0x5c4] ;  /* 0x0005c400015b7983 */ /* 0x008ee80000300800 */
[----:B------:R-:W3:Y:S04]  /*158c0*/  LDL.LU R64, [R1+0x5b8] ;  /* 0x0005b80001407983 */ /* 0x000ee80000300800 */
[----:B------:R-:W3:Y:S04]  /*158d0*/  LDL.LU R66, [R1+0x5a0] ;  /* 0x0005a00001427983 */ /* 0x000ee80000300800 */
[----:B------:R-:W3:Y:S04]  /*158e0*/  LDL.LU R68, [R1+0x598] ;  /* 0x0005980001447983 */ /* 0x000ee80000300800 */
[----:B------:R-:W3:Y:S04]  /*158f0*/  LDL.LU R70, [R1+0x590] ;  /* 0x0005900001467983 */ /* 0x000ee80000300800 */
[----:B------:R-:W3:Y:S04]  /*15900*/  LDL.LU R72, [R1+0x588] ;  /* 0x0005880001487983 */ /* 0x000ee80000300800 */
[----:B------:R-:W3:Y:S04]  /*15910*/  LDL.LU R74, [R1+0x584] ;  /* 0x00058400014a7983 */ /* 0x000ee80000300800 */
[----:B------:R-:W3:Y:S04]  /*15920*/  LDL.LU R76, [R1+0x578] ;  /* 0x00057800014c7983 */ /* 0x000ee80000300800 */
[----:B------:R0:W-:Y:S04]  /*15930*/  STS.U8 [R33+UR9+0x11c00], R93 ;  /* 0x011c005d21007988 */ /* 0x0001e80008000009 */
[----:B------:R-:W3:Y:S04]  /*15940*/  LDL.LU R84, [R1+0x574] ;  /* 0x0005740001547983 */ /* 0x000ee80000300800 */
[----:B------:R-:W-:Y:S04]  /*15950*/  STS.U8 [R33+UR9+0x12000], R85 ;  /* 0x0120005521007988 */ /* 0x000fe80008000009 */
[----:B0-----:R-:W3:Y:S04]  /*15960*/  LDL.LU R93, [R1+0x558] ;  /* 0x00055800015d7983 */ /* 0x001ee80000300800 */
[----:B------:R0:W-:Y:S04]  /*15970*/  STS.U8 [R33+UR9+0x12400], R3 ;  /* 0x0124000321007988 */ /* 0x0001e80008000009 */
[----:B0-----:R-:W3:Y:S04]  /*15980*/  LDL.LU R3, [R1+0x550] ;  /* 0x0005500001037983 */ /* 0x001ee80000300800 */
[----:B------:R0:W-:Y:S04]  /*15990*/  STS.U8 [R33+UR9+0x12800], R5 ;  /* 0x0128000521007988 */ /* 0x0001e80008000009 */
[----:B------:R-:W3:Y:S04]  /*159a0*/  LDL.LU R85, [R1+0x548] ;  /* 0x0005480001557983 */ /* 0x000ee80000300800 */
[----:B------:R1:W-:Y:S04]  /*159b0*/  STS.U8 [R33+UR9+0x12c00], R31 ;  /* 0x012c001f21007988 */ /* 0x0003e80008000009 */
[----:B0-----:R-:W3:Y:S04]  /*159c0*/  LDL.LU R5, [R1+0x540] ;  /* 0x0005400001057983 */ /* 0x001ee80000300800 */
[----:B------:R-:W3:Y:S01]  /*159d0*/  LDL.LU R78, [R1+0x534] ;  /* 0x00053400014e7983 */ /* 0x000ee20000300800 */
[----:B-1----:R-:W-:-:S03]  /*159e0*/  LOP3.LUT R31, R33, 0x10, RZ, 0x3c, !PT ;  /* 0x00000010211f7812 */ /* 0x002fc600078e3cff */
[----:B------:R-:W3:Y:S04]  /*159f0*/  LDL.LU R80, [R1+0x538] ;  /* 0x0005380001507983 */ /* 0x000ee80000300800 */
[----:B------:R-:W3:Y:S04]  /*15a00*/  LDL.LU R82, [R1+0x518] ;  /* 0x0005180001527983 */ /* 0x000ee80000300800 */
[----:B------:R0:W-:Y:S04]  /*15a10*/  STS.U8 [R33+UR9+0x13000], R89 ;  /* 0x0130005921007988 */ /* 0x0001e80008000009 */
[----:B------:R-:W3:Y:S04]  /*15a20*/  LDL.LU R87, [R1+0x510] ;  /* 0x0005100001577983 */ /* 0x000ee80000300800 */
[----:B------:R1:W-:Y:S04]  /*15a30*/  STS.U8 [R33+UR9+0x13400], R4 ;  /* 0x0134000421007988 */ /* 0x0003e80008000009 */
[----:B0-----:R-:W3:Y:S04]  /*15a40*/  LDL.LU R89, [R1+0x508] ;  /* 0x0005080001597983 */ /* 0x001ee80000300800 */
[----:B------:R-:W-:Y:S04]  /*15a50*/  STS.U8 [R33+UR9+0x13800], R60 ;  /* 0x0138003c21007988 */ /* 0x000fe80008000009 */
[----:B-1----:R-:W3:Y:S04]  /*15a60*/  LDL.LU R4, [R1+0x500] ;  /* 0x0005000001047983 */ /* 0x002ee80000300800 */
[----:B--2---:R0:W-:Y:S04]  /*15a70*/  STS.U8 [R33+UR9+0x13c00], R2 ;  /* 0x013c000221007988 */ /* 0x0041e80008000009 */
[----:B----4-:R-:W-:Y:S04]  /*15a80*/  STS.U8 [R31+UR9+0x10080], R62 ;  /* 0x0100803e1f007988 */ /* 0x010fe80008000009 */
[----:B---3--:R1:W-:Y:S04]  /*15a90*/  STS.U8 [R31+UR9+0x10480], R91 ;  /* 0x0104805b1f007988 */ /* 0x0083e80008000009 */
[----:B0-----:R-:W2:Y:S04]  /*15aa0*/  LDL.LU R2, [R1+0x4fc] ;  /* 0x0004fc0001027983 */ /* 0x001ea80000300800 */
[----:B------:R-:W-:Y:S04]  /*15ab0*/  STS.U8 [R31+UR9+0x10880], R64 ;  /* 0x010880401f007988 */ /* 0x000fe80008000009 */
[----:B------:R-:W-:Y:S04]  /*15ac0*/  STS.U8 [R31+UR9+0x10c80], R66 ;  /* 0x010c80421f007988 */ /* 0x000fe80008000009 */
[----:B------:R-:W-:Y:S04]  /*15ad0*/  STS.U8 [R31+UR9+0x11080], R68 ;  /* 0x011080441f007988 */ /* 0x000fe80008000009 */
[----:B------:R-:W-:Y:S04]  /*15ae0*/  STS.U8 [R31+UR9+0x11480], R70 ;  /* 0x011480461f007988 */ /* 0x000fe80008000009 */
[----:B------:R-:W-:Y:S04]  /*15af0*/  STS.U8 [R31+UR9+0x11880], R72 ;  /* 0x011880481f007988 */ /* 0x000fe80008000009 */
[----:B------:R-:W-:Y:S04]  /*15b00*/  STS.U8 [R31+UR9+0x11c80], R74 ;  /* 0x011c804a1f007988 */ /* 0x000fe80008000009 */
[----:B------:R-:W-:Y:S04]  /*15b10*/  STS.U8 [R31+UR9+0x12080], R76 ;  /* 0x0120804c1f007988 */ /* 0x000fe80008000009 */
[----:B------:R-:W-:Y:S04]  /*15b20*/  STS.U8 [R31+UR9+0x12480], R84 ;  /* 0x012480541f007988 */ /* 0x000fe80008000009 */
[----:B-1----:R-:W3:Y:S04]  /*15b30*/  LDL.LU R91, [R1+0x4f8] ;  /* 0x0004f800015b7983 */ /* 0x002ee80000300800 */
[----:B------:R-:W-:Y:S04]  /*15b40*/  STS.U8 [R31+UR9+0x12880], R93 ;  /* 0x0128805d1f007988 */ /* 0x000fe80008000009 */
[----:B------:R-:W-:Y:S04]  /*15b50*/  STS.U8 [R31+UR9+0x12c80], R34 ;  /* 0x012c80221f007988 */ /* 0x000fe80008000009 */
[----:B------:R0:W-:Y:S04]  /*15b60*/  STS.U8 [R31+UR9+0x13080], R3 ;  /* 0x013080031f007988 */ /* 0x0001e80008000009 */
[----:B0-----:R-:W4:Y:S01]  /*15b70*/  LDL.LU R3, [R1+0x4f4] ;  /* 0x0004f40001037983 */ /* 0x001f220000300800 */
[----:B------:R-:W-:-:S03]  /*15b80*/  LOP3.LUT R34, R33, 0x20, RZ, 0x3c, !PT ;  /* 0x0000002021227812 */ /* 0x000fc600078e3cff */
[----:B------:R-:W4:Y:S04]  /*15b90*/  LDL.LU R93, [R1+0x4e0] ;  /* 0x0004e000015d7983 */ /* 0x000f280000300800 */
[----:B------:R0:W-:Y:S04]  /*15ba0*/  STS.U8 [R31+UR9+0x13480], R85 ;  /* 0x013480551f007988 */ /* 0x0001e80008000009 */
[----:B------:R1:W-:Y:S04]  /*15bb0*/  STS.U8 [R31+UR9+0x13880], R5 ;  /* 0x013880051f007988 */ /* 0x0003e80008000009 */
[----:B------:R-:W-:Y:S04]  /*15bc0*/  STS.U8 [R31+UR9+0x13c80], R78 ;  /* 0x013c804e1f007988 */ /* 0x000fe80008000009 */
[----:B------:R-:W-:Y:S04]  /*15bd0*/  STS.U8 [R34+UR9+0x10100], R80 ;  /* 0x0101005022007988 */ /* 0x000fe80008000009 */
[----:B------:R-:W4:Y:S04]  /*15be0*/  LDL.LU R84, [R1+0x4dc] ;  /* 0x0004dc0001547983 */ /* 0x000f280000300800 */
[----:B------:R-:W-:Y:S04]  /*15bf0*/  STS.U8 [R34+UR9+0x10500], R82 ;  /* 0x0105005222007988 */ /* 0x000fe80008000009 */
[----:B0-----:R-:W4:Y:S04]  /*15c00*/  LDL.LU R85, [R1+0x4d8] ;  /* 0x0004d80001557983 */ /* 0x001f280000300800 */
[----:B------:R-:W-:Y:S04]  /*15c10*/  STS.U8 [R34+UR9+0x10900], R87 ;  /* 0x0109005722007988 */ /* 0x000fe80008000009 */
[----:B-1----:R-:W4:Y:S04]  /*15c20*/  LDL.LU R5, [R1+0x4d0] ;  /* 0x0004d00001057983 */ /* 0x002f280000300800 */
[----:B------:R-:W-:Y:S04]  /*15c30*/  STS.U8 [R34+UR9+0x10d00], R89 ;  /* 0x010d005922007988 */ /* 0x000fe80008000009 */
[----:B------:R0:W-:Y:S04]  /*15c40*/  STS.U8 [R34+UR9+0x11100], R4 ;  /* 0x0111000422007988 */ /* 0x0001e80008000009 */
[----:B------:R-:W4:Y:S04]  /*15c50*/  LDL.LU R59, [R1+0x4d4] ;  /* 0x0004d400013b7983 */ /* 0x000f280000300800 */
[----:B0-----:R-:W4:Y:S04]  /*15c60*/  LDL.LU R4, [R1+0x4cc] ;  /* 0x0004cc0001047983 */ /* 0x001f280000300800 */
[----:B------:R-:W4:Y:S04]  /*15c70*/  LDL.LU R60, [R1+0x4c8] ;  /* 0x0004c800013c7983 */ /* 0x000f280000300800 */
[----:B--2---:R0:W-:Y:S04]  /*15c80*/  STS.U8 [R34+UR9+0x11500], R2 ;  /* 0x0115000222007988 */ /* 0x0041e80008000009 */
[----:B0-----:R-:W2:Y:S04]  /*15c90*/  LDL.LU R2, [R1+0x4c0] ;  /* 0x0004c00001027983 */ /* 0x001ea80000300800 */
[----:B------:R-:W2:Y:S04]  /*15ca0*/  LDL.LU R62, [R1+0x4c4] ;  /* 0x0004c400013e7983 */ /* 0x000ea80000300800 */
        /* <DEDUP_REMOVED lines=9> */
[----:B---3--:R0:W-:Y:S04]  /*15d40*/  STS.U8 [R34+UR9+0x11900], R91 ;  /* 0x0119005b22007988 */ /* 0x0081e80008000009 */
[----:B------:R-:W3:Y:S04]  /*15d50*/  LDL.LU R89, [R1+0x488] ;  /* 0x0004880001597983 */ /* 0x000ee80000300800 */
[----:B0-----:R-:W3:Y:S04]  /*15d60*/  LDL.LU R91, [R1+0x480] ;  /* 0x00048000015b7983 */ /* 0x001ee80000300800 */
[----:B----4-:R0:W-:Y:S04]  /*15d70*/  STS.U8 [R34+UR9+0x11d00], R3 ;  /* 0x011d000322007988 */ /* 0x0101e80008000009 */
[----:B0-----:R-:W4:Y:S04]  /*15d80*/  LDL.LU R3, [R1+0x484] ;  /* 0x0004840001037983 */ /* 0x001f280000300800 */
[----:B------:R0:W-:Y:S01]  /*15d90*/  STS.U8 [R34+UR9+0x12100], R93 ;  /* 0x0121005d22007988 */ /* 0x0001e20008000009 */
[----:B------:R-:W-:-:S03]  /*15da0*/  LOP3.LUT R32, R33, 0x30, RZ, 0x3c, !PT ;  /* 0x0000003021207812 */ /* 0x000fc600078e3cff */
[----:B0-----:R-:W4:Y:S04]  /*15db0*/  LDL.LU R93, [R1+0x47c] ;  /* 0x00047c00015d7983 */ /* 0x001f280000300800 */
[----:B------:R0:W-:Y:S04]  /*15dc0*/  STS.U8 [R34+UR9+0x12500], R84 ;  /* 0x0125005422007988 */ /* 0x0001e80008000009 */
[----:B------:R1:W-:Y:S04]  /*15dd0*/  STS.U8 [R34+UR9+0x12900], R85 ;  /* 0x0129005522007988 */ /* 0x0003e80008000009 */
[----:B------:R0:W-:Y:S04]  /*15de0*/  STS.U8 [R34+UR9+0x12d00], R5 ;  /* 0x012d000522007988 */ /* 0x0001e80008000009 */
[----:B------:R-:W4:Y:S04]  /*15df0*/  LDL.LU R80, [R1+0x478] ;  /* 0x0004780001507983 */ /* 0x000f280000300800 */
[----:B------:R-:W4:Y:S04]  /*15e00*/  LDL.LU R82, [R1+0x460] ;  /* 0x0004600001527983 */ /* 0x000f280000300800 */
[----:B------:R-:W-:Y:S04]  /*15e10*/  STS.U8 [R34+UR9+0x13100], R59 ;  /* 0x0131003b22007988 */ /* 0x000fe80008000009 */
[----:B0-----:R-:W4:Y:S04]  /*15e20*/  LDL.LU R84, [R1+0x474] ;  /* 0x0004740001547983 */ /* 0x001f280000300800 */
[----:B------:R0:W-:Y:S04]  /*15e30*/  STS.U8 [R34+UR9+0x13500], R4 ;  /* 0x0135000422007988 */ /* 0x0001e80008000009 */
[----:B-1----:R-:W4:Y:S04]  /*15e40*/  LDL.LU R85, [R1+0x45c] ;  /* 0x00045c0001557983 */ /* 0x002f280000300800 */
[----:B------:R-:W-:Y:S04]  /*15e50*/  STS.U8 [R34+UR9+0x13900], R60 ;  /* 0x0139003c22007988 */ /* 0x000fe80008000009 */
[----:B------:R-:W4:Y:S04]  /*15e60*/  LDL.LU R5, [R1+0x458] ;  /* 0x0004580001057983 */ /* 0x000f280000300800 */
[----:B0-----:R-:W4:Y:S04]  /*15e70*/  LDL.LU R4, [R1+0x454] ;  /* 0x0004540001047983 */ /* 0x001f280000300800 */
[----:B--2---:R0:W-:Y:S04]  /*15e80*/  STS.U8 [R34+UR9+0x13d00], R2 ;  /* 0x013d000222007988 */ /* 0x0041e80008000009 */
        /* <DEDUP_REMOVED lines=10> */
[----:B0-----:R-:W2:Y:S04]  /*15f30*/  LDL.LU R2, [R1+0x450] ;  /* 0x0004500001027983 */ /* 0x001ea80000300800 */
[----:B---3--:R-:W-:Y:S04]  /*15f40*/  STS.U8 [R32+UR9+0x12980], R89 ;  /* 0x0129805920007988 */ /* 0x008fe80008000009 */
[----:B------:R-:W-:Y:S04]  /*15f50*/  STS.U8 [R32+UR9+0x12d80], R91 ;  /* 0x012d805b20007988 */ /* 0x000fe80008000009 */
[----:B----4-:R0:W-:Y:S04]  /*15f60*/  STS.U8 [R32+UR9+0x13180], R3 ;  /* 0x0131800320007988 */ /* 0x0101e80008000009 */
[----:B0-----:R-:W3:Y:S04]  /*15f70*/  LDL.LU R3, [R1+0x44c] ;  /* 0x00044c0001037983 */ /* 0x001ee80000300800 */
[----:B------:R-:W4:Y:S04]  /*15f80*/  LDL.LU R87, [R1+0x448] ;  /* 0x0004480001577983 */ /* 0x000f280000300800 */
[----:B------:R-:W4:Y:S04]  /*15f90*/  LDL.LU R89, [R1+0x444] ;  /* 0x0004440001597983 */ /* 0x000f280000300800 */
[----:B------:R0:W-:Y:S04]  /*15fa0*/  STS.U8 [R32+UR9+0x13580], R93 ;  /* 0x0135805d20007988 */ /* 0x0001e80008000009 */
[----:B------:R-:W4:Y:S01]  /*15fb0*/  LDL.LU R91, [R1+0x440] ;  /* 0x00044000015b7983 */ /* 0x000f220000300800 */
[----:B------:R-:W-:-:S03]  /*15fc0*/  LOP3.LUT R56, R33, 0x40, RZ, 0x3c, !PT ;  /* 0x0000004021387812 */ /* 0x000fc600078e3cff */
[----:B0-----:R-:W4:Y:S04]  /*15fd0*/  LDL.LU R93, [R1+0x43c] ;  /* 0x00043c00015d7983 */ /* 0x001f280000300800 */
[----:B------:R-:W-:Y:S04]  /*15fe0*/  STS.U8 [R32+UR9+0x13980], R80 ;  /* 0x0139805020007988 */ /* 0x000fe80008000009 */
[----:B------:R-:W-:Y:S04]  /*15ff0*/  STS.U8 [R32+UR9+0x13d80], R82 ;  /* 0x013d805220007988 */ /* 0x000fe80008000009 */
[----:B------:R-:W4:Y:S04]  /*16000*/  LDL.LU R58, [R1+0x420] ;  /* 0x00042000013a7983 */ /* 0x000f280000300800 */
[----:B------:R-:W-:Y:S04]  /*16010*/  STS.U8 [R56+UR9+0x10200], R84 ;  /* 0x0102005438007988 */ /* 0x000fe80008000009 */
[----:B------:R-:W4:Y:S04]  /*16020*/  LDL.LU R59, [R1+0x41c] ;  /* 0x00041c00013b7983 */ /* 0x000f280000300800 */
[----:B------:R0:W-:Y:S04]  /*16030*/  STS.U8 [R56+UR9+0x10600], R85 ;  /* 0x0106005538007988 */ /* 0x0001e80008000009 */
[----:B------:R-:W4:Y:S04]  /*16040*/  LDL.LU R60, [R1+0x418] ;  /* 0x00041800013c7983 */ /* 0x000f280000300800 */
[----:B0-----:R-:W4:Y:S04]  /*16050*/  LDL.LU R85, [R1+0x414] ;  /* 0x0004140001557983 */ /* 0x001f280000300800 */
[----:B------:R-:W4:Y:S04]  /*16060*/  LDL.LU R62, [R1+0x410] ;  /* 0x00041000013e7983 */ /* 0x000f280000300800 */
        /* <DEDUP_REMOVED lines=9> */
[----:B------:R0:W-:Y:S04]  /*16100*/  STS.U8 [R56+UR9+0x10a00], R5 ;  /* 0x010a000538007988 */ /* 0x0001e80008000009 */
[----:B------:R-:W4:Y:S04]  /*16110*/  LDL.LU R82, [R1+0x3d0] ;  /* 0x0003d00001527983 */ /* 0x000f280000300800 */
[----:B------:R1:W-:Y:S04]  /*16120*/  STS.U8 [R56+UR9+0x10e00], R4 ;  /* 0x010e000438007988 */ /* 0x0003e80008000009 */
[----:B0-----:R-:W4:Y:S04]  /*16130*/  LDL.LU R5, [R1+0x3cc] ;  /* 0x0003cc0001057983 */ /* 0x001f280000300800 */
[----:B-1----:R-:W4:Y:S04]  /*16140*/  LDL.LU R4, [R1+0x3c8] ;  /* 0x0003c80001047983 */ /* 0x002f280000300800 */
[----:B--2---:R0:W-:Y:S04]  /*16150*/  STS.U8 [R56+UR9+0x11200], R2 ;  /* 0x0112000238007988 */ /* 0x0041e80008000009 */
[----:B0-----:R-:W2:Y:S04]  /*16160*/  LDL.LU R2, [R1+0x3c4] ;  /* 0x0003c40001027983 */ /* 0x001ea80000300800 */
[----:B---3--:R0:W-:Y:S04]  /*16170*/  STS.U8 [R56+UR9+0x11600], R3 ;  /* 0x0116000338007988 */ /* 0x0081e80008000009 */
[----:B0-----:R-:W3:Y:S04]  /*16180*/  LDL.LU R3, [R1+0x3c0] ;  /* 0x0003c00001037983 */ /* 0x001ee80000300800 */
[----:B----4-:R0:W-:Y:S04]  /*16190*/  STS.U8 [R56+UR9+0x11a00], R87 ;  /* 0x011a005738007988 */ /* 0x0101e80008000009 */
[----:B------:R-:W4:Y:S04]  /*161a0*/  LDL.LU R84, [R1+0x3bc] ;  /* 0x0003bc0001547983 */ /* 0x000f280000300800 */
[----:B------:R1:W-:Y:S04]  /*161b0*/  STS.U8 [R56+UR9+0x11e00], R89 ;  /* 0x011e005938007988 */ /* 0x0003e80008000009 */
[----:B0-----:R-:W4:Y:S04]  /*161c0*/  LDL.LU R87, [R1+0x3a0] ;  /* 0x0003a00001577983 */ /* 0x001f280000300800 */
[----:B------:R0:W-:Y:S04]  /*161d0*/  STS.U8 [R56+UR9+0x12200], R91 ;  /* 0x0122005b38007988 */ /* 0x0001e80008000009 */
[----:B-1----:R-:W4:Y:S04]  /*161e0*/  LDL.LU R89, [R1+0x39c] ;  /* 0x00039c0001597983 */ /* 0x002f280000300800 */
[----:B------:R1:W-:Y:S04]  /*161f0*/  STS.U8 [R56+UR9+0x12600], R93 ;  /* 0x0126005d38007988 */ /* 0x0003e80008000009 */
[----:B0-----:R-:W4:Y:S04]  /*16200*/  LDL.LU R91, [R1+0x398] ;  /* 0x00039800015b7983 */ /* 0x001f280000300800 */
[----:B-1----:R-:W4:Y:S01]  /*16210*/  LDL.LU R93, [R1+0x394] ;  /* 0x00039400015d7983 */ /* 0x002f220000300800 */
[----:B------:R-:W-:-:S03]  /*16220*/  LOP3.LUT R32, R33, 0x50, RZ, 0x3c, !PT ;  /* 0x0000005021207812 */ /* 0x000fc600078e3cff */
[----:B------:R-:W-:Y:S04]  /*16230*/  STS.U8 [R56+UR9+0x12a00], R58 ;  /* 0x012a003a38007988 */ /* 0x000fe80008000009 */
[----:B------:R-:W-:Y:S04]  /*16240*/  STS.U8 [R56+UR9+0x12e00], R59 ;  /* 0x012e003b38007988 */ /* 0x000fe80008000009 */
[----:B------:R-:W-:Y:S04]  /*16250*/  STS.U8 [R56+UR9+0x13200], R60 ;  /* 0x0132003c38007988 */ /* 0x000fe80008000009 */
[----:B------:R0:W-:Y:S04]  /*16260*/  STS.U8 [R56+UR9+0x13600], R85 ;  /* 0x0136005538007988 */ /* 0x0001e80008000009 */
        /* <DEDUP_REMOVED lines=11> */
[----:B0-----:R-:W4:Y:S04]  /*16320*/  LDL.LU R85, [R1+0x390] ;  /* 0x0003900001557983 */ /* 0x001f280000300800 */
[----:B------:R0:W-:Y:S04]  /*16330*/  STS.U8 [R32+UR9+0x12680], R5 ;  /* 0x0126800520007988 */ /* 0x0001e80008000009 */
[----:B------:R1:W-:Y:S04]  /*16340*/  STS.U8 [R32+UR9+0x12a80], R4 ;  /* 0x012a800420007988 */ /* 0x0003e80008000009 */
[----:B0-----:R-:W4:Y:S04]  /*16350*/  LDL.LU R5, [R1+0x38c] ;  /* 0x00038c0001057983 */ /* 0x001f280000300800 */
[----:B-1----:R-:W4:Y:S04]  /*16360*/  LDL.LU R4, [R1+0x388] ;  /* 0x0003880001047983 */ /* 0x002f280000300800 */
[----:B--2---:R0:W-:Y:S04]  /*16370*/  STS.U8 [R32+UR9+0x12e80], R2 ;  /* 0x012e800220007988 */ /* 0x0041e80008000009 */
[----:B0-----:R-:W2:Y:S04]  /*16380*/  LDL.LU R2, [R1+0x384] ;  /* 0x0003840001027983 */ /* 0x001ea80000300800 */
[----:B---3--:R0:W-:Y:S04]  /*16390*/  STS.U8 [R32+UR9+0x13280], R3 ;  /* 0x0132800320007988 */ /* 0x0081e80008000009 */
[----:B0-----:R-:W3:Y:S01]  /*163a0*/  LDL.LU R3, [R1+0x380] ;  /* 0x0003800001037983 */ /* 0x001ee20000300800 */
[----:B------:R-:W-:-:S03]  /*163b0*/  LOP3.LUT R64, R33, 0x60, RZ, 0x3c, !PT ;  /* 0x0000006021407812 */ /* 0x000fc600078e3cff */
[----:B----4-:R-:W-:Y:S04]  /*163c0*/  STS.U8 [R32+UR9+0x13680], R84 ;  /* 0x0136805420007988 */ /* 0x010fe80008000009 */
[----:B------:R-:W-:Y:S04]  /*163d0*/  STS.U8 [R32+UR9+0x13a80], R87 ;  /* 0x013a805720007988 */ /* 0x000fe80008000009 */
[----:B------:R0:W-:Y:S04]  /*163e0*/  STS.U8 [R32+UR9+0x13e80], R89 ;  /* 0x013e805920007988 */ /* 0x0001e80008000009 */
[----:B------:R-:W-:Y:S04]  /*163f0*/  STS.U8 [R64+UR9+0x10300], R91 ;  /* 0x0103005b40007988 */ /* 0x000fe80008000009 */
[----:B0-----:R-:W4:Y:S04]  /*16400*/  LDL.LU R32, [R1+0x37c] ;  /* 0x00037c0001207983 */ /* 0x001f280000300800 */
[----:B------:R-:W4:Y:S04]  /*16410*/  LDL.LU R56, [R1+0x360] ;  /* 0x0003600001387983 */ /* 0x000f280000300800 */
        /* <DEDUP_REMOVED lines=21> */
[----:B------:R1:W-:Y:S04]  /*16570*/  STS.U8 [R64+UR9+0x10f00], R5 ;  /* 0x010f000540007988 */ /* 0x0003e80008000009 */
[----:B------:R1:W-:Y:S04]  /*16580*/  STS.U8 [R64+UR9+0x11300], R4 ;  /* 0x0113000440007988 */ /* 0x0003e80008000009 */
[----:B0-----:R-:W4:Y:S04]  /*16590*/  LDL.LU R85, [R1+0x2bc] ;  /* 0x0002bc0001557983 */ /* 0x001f280000300800 */
[----:B-1----:R-:W4:Y:S04]  /*165a0*/  LDL.LU R5, [R1+0x2b4] ;  /* 0x0002b40001057983 */ /* 0x002f280000300800 */
[----:B------:R-:W4:Y:S04]  /*165b0*/  LDL.LU R4, [R1+0x2a4] ;  /* 0x0002a40001047983 */ /* 0x000f280000300800 */
[----:B--2---:R0:W-:Y:S04]  /*165c0*/  STS.U8 [R64+UR9+0x11700], R2 ;  /* 0x0117000240007988 */ /* 0x0041e80008000009 */
[----:B0-----:R-:W2:Y:S04]  /*165d0*/  LDL.LU R2, [R1+0x29c] ;  /* 0x00029c0001027983 */ /* 0x001ea80000300800 */
[----:B---3--:R0:W-:Y:S04]  /*165e0*/  STS.U8 [R64+UR9+0x11b00], R3 ;  /* 0x011b000340007988 */ /* 0x0081e80008000009 */
[----:B0-----:R-:W3:Y:S04]  /*165f0*/  LDL.LU R3, [R1+0x7c] ;  /* 0x00007c0001037983 */ /* 0x001ee80000300800 */
[----:B----4-:R0:W-:Y:S04]  /*16600*/  STS.U8 [R64+UR9+0x11f00], R32 ;  /* 0x011f002040007988 */ /* 0x0101e80008000009 */
[----:B------:R1:W-:Y:S04]  /*16610*/  STS.U8 [R64+UR9+0x12300], R56 ;  /* 0x0123003840007988 */ /* 0x0003e80008000009 */
[----:B------:R4:W-:Y:S04]  /*16620*/  STS.U8 [R64+UR9+0x12700], R57 ;  /* 0x0127003940007988 */ /* 0x0009e80008000009 */
[----:B0-----:R-:W3:Y:S04]  /*16630*/  LDL.LU R32, [R1+0x1508] ;  /* 0x0015080001207983 */ /* 0x001ee80000300800 */
[----:B------:R-:W-:Y:S04]  /*16640*/  STS.U8 [R64+UR9+0x12b00], R58 ;  /* 0x012b003a40007988 */ /* 0x000fe80008000009 */
[----:B-1----:R-:W3:Y:S04]  /*16650*/  LDL.LU R56, [R1+0x1504] ;  /* 0x0015040001387983 */ /* 0x002ee80000300800 */
[----:B------:R0:W-:Y:S04]  /*16660*/  STS.U8 [R64+UR9+0x12f00], R93 ;  /* 0x012f005d40007988 */ /* 0x0001e80008000009 */
[----:B----4-:R-:W4:Y:S04]  /*16670*/  LDL.LU R57, [R1+0x1500] ;  /* 0x0015000001397983 */ /* 0x010f280000300800 */
[----:B------:R1:W-:Y:S01]  /*16680*/  STS.U8 [R64+UR9+0x13300], R59 ;  /* 0x0133003b40007988 */ /* 0x0003e20008000009 */
[----:B0-----:R-:W-:-:S03]  /*16690*/  LOP3.LUT R93, R33, 0x70, RZ, 0x3c, !PT ;  /* 0x00000070215d7812 */ /* 0x001fc600078e3cff */
[----:B------:R-:W4:Y:S04]  /*166a0*/  LDL.LU R58, [R1+0x14fc] ;  /* 0x0014fc00013a7983 */ /* 0x000f280000300800 */
[----:B------:R0:W-:Y:S04]  /*166b0*/  STS.U8 [R64+UR9+0x13700], R60 ;  /* 0x0137003c40007988 */ /* 0x0001e80008000009 */
[----:B-1----:R-:W4:Y:S04]  /*166c0*/  LDL.LU R59, [R1+0x14f8] ;  /* 0x0014f800013b7983 */ /* 0x002f280000300800 */
[----:B------:R1:W-:Y:S04]  /*166d0*/  STS.U8 [R64+UR9+0x13b00], R62 ;  /* 0x013b003e40007988 */ /* 0x0003e80008000009 */
[----:B0-----:R-:W4:Y:S04]  /*166e0*/  LDL.LU R60, [R1+0x14f4] ;  /* 0x0014f400013c7983 */ /* 0x001f280000300800 */
[----:B------:R0:W-:Y:S04]  /*166f0*/  STS.U8 [R64+UR9+0x13f00], R66 ;  /* 0x013f004240007988 */ /* 0x0001e80008000009 */
[----:B-1----:R-:W4:Y:S04]  /*16700*/  LDL.LU R62, [R1+0x14f0] ;  /* 0x0014f000013e7983 */ /* 0x002f280000300800 */
[----:B------:R1:W-:Y:S04]  /*16710*/  STS.U8 [R93+UR9+0x10380], R68 ;  /* 0x010380445d007988 */ /* 0x0003e80008000009 */
[----:B0-----:R-:W4:Y:S04]  /*16720*/  LDL.LU R64, [R1+0x14ec] ;  /* 0x0014ec0001407983 */ /* 0x001f280000300800 */
[----:B------:R0:W-:Y:S04]  /*16730*/  STS.U8 [R93+UR9+0x10780], R70 ;  /* 0x010780465d007988 */ /* 0x0001e80008000009 */
[----:B------:R-:W4:Y:S04]  /*16740*/  LDL.LU R66, [R1+0x14e8] ;  /* 0x0014e80001427983 */ /* 0x000f280000300800 */
        /* <DEDUP_REMOVED lines=22> */
[----:B------:R-:W-:Y:S04]  /*168b0*/  STS.U8 [R93+UR9+0x13780], R54 ;  /* 0x013780365d007988 */ /* 0x000fe80008000009 */
[----:B------:R-:W4:Y:S04]  /*168c0*/  LDL.LU R91, [R1+0x14b8] ;  /* 0x0014b800015b7983 */ /* 0x000f280000300800 */
[----:B------:R-:W-:Y:S04]  /*168d0*/  STS.U8 [R93+UR9+0x13b80], R53 ;  /* 0x013b80355d007988 */ /* 0x000fe80008000009 */
[----:B-1----:R-:W4:Y:S04]  /*168e0*/  LDL.LU R35, [R1+0x14b4] ;  /* 0x0014b40001237983 */ /* 0x002f280000300800 */
[----:B------:R0:W-:Y:S04]  /*168f0*/  STS.U8 [R93+UR9+0x13f80], R48 ;  /* 0x013f80305d007988 */ /* 0x0001e80008000009 */
[----:B------:R1:W-:Y:S04]  /*16900*/  STS.U8 [R33+UR9], R85 ;  /* 0x0000005521007988 */ /* 0x0003e80008000009 */
[----:B------:R1:W-:Y:S04]  /*16910*/  STS.U8 [R33+UR9+0x400], R5 ;  /* 0x0004000521007988 */ /* 0x0003e80008000009 */
[----:B0-----:R-:W4:Y:S04]  /*16920*/  LDL.LU R93, [R1+0x14b0] ;  /* 0x0014b000015d7983 */ /* 0x001f280000300800 */
[----:B-1----:R-:W4:Y:S04]  /*16930*/  LDL.LU R85, [R1+0x14ac] ;  /* 0x0014ac0001557983 */ /* 0x002f280000300800 */
[----:B------:R-:W4:Y:S04]  /*16940*/  LDL.LU R5, [R1+0x14a8] ;  /* 0x0014a80001057983 */ /* 0x000f280000300800 */
[----:B------:R0:W-:Y:S04]  /*16950*/  STS.U8 [R33+UR9+0x800], R4 ;  /* 0x0008000421007988 */ /* 0x0001e80008000009 */
[----:B0-----:R-:W4:Y:S04]  /*16960*/  LDL.LU R4, [R1+0x14a4] ;  /* 0x0014a40001047983 */ /* 0x001f280000300800 */
[----:B--2---:R0:W-:Y:S04]  /*16970*/  STS.U8 [R33+UR9+0xc00], R2 ;  /* 0x000c000221007988 */ /* 0x0041e80008000009 */
[----:B0-----:R-:W2:Y:S04]  /*16980*/  LDL.LU R2, [R1+0x14a0] ;  /* 0x0014a00001027983 */ /* 0x001ea80000300800 */
[----:B---3--:R0:W-:Y:S04]  /*16990*/  STS.U8 [R33+UR9+0x1000], R3 ;  /* 0x0010000321007988 */ /* 0x0081e80008000009 */
[----:B0-----:R-:W3:Y:S04]  /*169a0*/  LDL.LU R3, [R1+0x149c] ;  /* 0x00149c0001037983 */ /* 0x001ee80000300800 */
[----:B---3--:R0:W-:Y:S04]  /*169b0*/  STS.U8 [R33+UR9+0x1400], R3 ;  /* 0x0014000321007988 */ /* 0x0081e80008000009 */
[----:B--2---:R1:W-:Y:S04]  /*169c0*/  STS.U8 [R33+UR9+0x1800], R2 ;  /* 0x0018000221007988 */ /* 0x0043e80008000009 */
[----:B----4-:R2:W-:Y:S04]  /*169d0*/  STS.U8 [R33+UR9+0x1c00], R4 ;  /* 0x001c000421007988 */ /* 0x0105e80008000009 */
[----:B------:R3:W-:Y:S04]  /*169e0*/  STS.U8 [R33+UR9+0x2000], R5 ;  /* 0x0020000521007988 */ /* 0x0007e80008000009 */
[----:B------:R4:W-:Y:S04]  /*169f0*/  STS.U8 [R33+UR9+0x2400], R85 ;  /* 0x0024005521007988 */ /* 0x0009e80008000009 */
[----:B------:R0:W-:Y:S04]  /*16a00*/  STS.U8 [R33+UR9+0x2800], R93 ;  /* 0x0028005d21007988 */ /* 0x0001e80008000009 */
        /* <DEDUP_REMOVED lines=15> */
[----:B------:R-:W-:Y:S04]  /*16b00*/  STS.U8 [R33+UR9+0x6400], R64 ;  /* 0x0064004021007988 */ /* 0x000fe80008000009 */
[----:B-1----:R-:W4:Y:S04]  /*16b10*/  LDL.LU R2, [R1+0x1494] ;  /* 0x0014940001027983 */ /* 0x002f280000300800 */
[----:B------:R-:W-:Y:S04]  /*16b20*/  STS.U8 [R33+UR9+0x6800], R62 ;  /* 0x0068003e21007988 */ /* 0x000fe80008000009 */
[----:B--2---:R-:W2:Y:S04]  /*16b30*/  LDL.LU R4, [R1+0x1490] ;  /* 0x0014900001047983 */ /* 0x004ea80000300800 */
[----:B------:R-:W-:Y:S04]  /*16b40*/  STS.U8 [R33+UR9+0x6c00], R60 ;  /* 0x006c003c21007988 */ /* 0x000fe80008000009 */
[----:B---3--:R-:W3:Y:S04]  /*16b50*/  LDL.LU R5, [R1+0x148c] ;  /* 0x00148c0001057983 */ /* 0x008ee80000300800 */
[----:B------:R-:W-:Y:S04]  /*16b60*/  STS.U8 [R33+UR9+0x7000], R59 ;  /* 0x0070003b21007988 */ /* 0x000fe80008000009 */
[----:B----4-:R-:W4:Y:S04]  /*16b70*/  LDL.LU R85, [R1+0x1488] ;  /* 0x0014880001557983 */ /* 0x010f280000300800 */
[----:B------:R-:W-:Y:S04]  /*16b80*/  STS.U8 [R33+UR9+0x7400], R58 ;  /* 0x0074003a21007988 */ /* 0x000fe80008000009 */
[----:B------:R-:W2:Y:S04]  /*16b90*/  LDL.LU R93, [R1+0x1484] ;  /* 0x00148400015d7983 */ /* 0x000ea80000300800 */
[----:B------:R-:W-:Y:S04]  /*16ba0*/  STS.U8 [R33+UR9+0x7800], R57 ;  /* 0x0078003921007988 */ /* 0x000fe80008000009 */
[----:B------:R-:W2:Y:S04]  /*16bb0*/  LDL.LU R35, [R1+0x1480] ;  /* 0x0014800001237983 */ /* 0x000ea80000300800 */
[----:B------:R0:W-:Y:S04]  /*16bc0*/  STS.U8 [R33+UR9+0x7c00], R56 ;  /* 0x007c003821007988 */ /* 0x0001e80008000009 */
[----:B------:R1:W-:Y:S04]  /*16bd0*/  STS.U8 [R31+UR9+0x80], R32 ;  /* 0x000080201f007988 */ /* 0x0003e80008000009 */
[----:B------:R1:W-:Y:S04]  /*16be0*/  STS.U8 [R31+UR9+0x480], R30 ;  /* 0x0004801e1f007988 */ /* 0x0003e80008000009 */
[----:B0-----:R-:W2:Y:S04]  /*16bf0*/  LDL.LU R33, [R1+0x147c] ;  /* 0x00147c0001217983 */ /* 0x001ea80000300800 */
[----:B-1----:R-:W2:Y:S04]  /*16c00*/  LDL.LU R32, [R1+0x1478] ;  /* 0x0014780001207983 */ /* 0x002ea80000300800 */
[----:B------:R-:W2:Y:S04]  /*16c10*/  LDL.LU R30, [R1+0x1474] ;  /* 0x00147400011e7983 */ /* 0x000ea80000300800 */
[----:B------:R0:W-:Y:S04]  /*16c20*/  STS.U8 [R31+UR9+0x880], R23 ;  /* 0x000880171f007988 */ /* 0x0001e80008000009 */
[----:B------:R1:W-:Y:S04]  /*16c30*/  STS.U8 [R31+UR9+0xc80], R22 ;  /* 0x000c80161f007988 */ /* 0x0003e80008000009 */
[----:B0-----:R-:W2:Y:S04]  /*16c40*/  LDL.LU R23, [R1+0x1470] ;  /* 0x0014700001177983 */ /* 0x001ea80000300800 */
[----:B-1----:R-:W2:Y:S04]  /*16c50*/  LDL.LU R22, [R1+0x146c] ;  /* 0x00146c0001167983 */ /* 0x002ea80000300800 */
[----:B------:R0:W-:Y:S04]  /*16c60*/  STS.U8 [R31+UR9+0x1080], R24 ;  /* 0x001080181f007988 */ /* 0x0001e80008000009 */
[----:B------:R1:W-:Y:S04]  /*16c70*/  STS.U8 [R31+UR9+0x1480], R25 ;  /* 0x001480191f007988 */ /* 0x0003e80008000009 */
[----:B------:R1:W-:Y:S04]  /*16c80*/  STS.U8 [R31+UR9+0x1880], R27 ;  /* 0x0018801b1f007988 */ /* 0x0003e80008000009 */
[----:B0-----:R-:W3:Y:S04]  /*16c90*/  LDL.LU R24, [R1+0x1468] ;  /* 0x0014680001187983 */ /* 0x001ee80000300800 */
[----:B-1----:R-:W3:Y:S04]  /*16ca0*/  LDL.LU R25, [R1+0x1464] ;  /* 0x0014640001197983 */ /* 0x002ee80000300800 */
[----:B------:R0:W-:Y:S04]  /*16cb0*/  STS.U8 [R31+UR9+0x1c80], R26 ;  /* 0x001c801a1f007988 */ /* 0x0001e80008000009 */
[----:B------:R-:W3:Y:S04]  /*16cc0*/  LDL.LU R27, [R1+0x1460] ;  /* 0x00146000011b7983 */ /* 0x000ee80000300800 */
[----:B------:R1:W-:Y:S04]  /*16cd0*/  STS.U8 [R31+UR9+0x2080], R36 ;  /* 0x002080241f007988 */ /* 0x0003e80008000009 */
[----:B0-----:R-:W3:Y:S04]  /*16ce0*/  LDL.LU R26, [R1+0x145c] ;  /* 0x00145c00011a7983 */ /* 0x001ee80000300800 */
[----:B------:R0:W-:Y:S04]  /*16cf0*/  STS.U8 [R31+UR9+0x2480], R28 ;  /* 0x0024801c1f007988 */ /* 0x0001e80008000009 */
[----:B-1----:R-:W3:Y:S04]  /*16d00*/  LDL R36, [R1+0xf54] ;  /* 0x000f540001247983 */ /* 0x002ee80000100800 */
[----:B0-----:R-:W3:Y:S04]  /*16d10*/  LDL R28, [R1+0xf4c] ;  /* 0x000f4c00011c7983 */ /* 0x001ee80000100800 */
[----:B------:R0:W-:Y:S04]  /*16d20*/  STS.U8 [R31+UR9+0x2880], R29 ;  /* 0x0028801d1f007988 */ /* 0x0001e80008000009 */
[----:B------:R-:W-:Y:S04]  /*16d30*/  STS.U8 [R31+UR9+0x2c80], R92 ;  /* 0x002c805c1f007988 */ /* 0x000fe80008000009 */
[----:B------:R-:W-:Y:S04]  /*16d40*/  STS.U8 [R31+UR9+0x3080], R90 ;  /* 0x0030805a1f007988 */ /* 0x000fe80008000009 */
[----:B------:R-:W-:Y:S04]  /*16d50*/  STS.U8 [R31+UR9+0x3480], R88 ;  /* 0x003480581f007988 */ /* 0x000fe80008000009 */
[----:B0-----:R-:W4:Y:S04]  /*16d60*/  LDL R29, [R1+0xf48] ;  /* 0x000f4800011d7983 */ /* 0x001f280000100800 */
        /* <DEDUP_REMOVED lines=21> */
[----:B------:R0:W-:Y:S01]  /*16ec0*/  STS.U8 [R34+UR9+0xd00], R43 ;  /* 0x000d002b22007988 */ /* 0x0001e20008000009 */
[----:B--2---:R-:W-:-:S13]  /*16ed0*/  ISETP.GT.U32.AND P6, PT, R8, R22, PT ;  /* 0x000000160800720c */ /* 0x004fda0003fc4070 */
[--C-:B------:R-:W-:Y:S01]  /*16ee0*/  @!P6 IMAD.IADD R22, R22, 0x1, -R8.reuse ;  /* 0x000000011616e824 */ /* 0x100fe200078e0a08 */
[----:B---3--:R-:W-:Y:S02]  /*16ef0*/  ISETP.GE.AND P6, PT, R28, RZ, PT ;  /* 0x000000ff1c00720c */ /* 0x008fe40003fc6270 */
[----:B------:R-:W2:Y:S04]  /*16f00*/  LDL.LU R28, [R1+0x1458] ;  /* 0x00145800011c7983 */ /* 0x000ea80000300800 */
[----:B0-----:R-:W3:Y:S01]  /*16f10*/  LDL R43, [R1+0xf58] ;  /* 0x000f5800012b7983 */ /* 0x001ee20000100800 */
[C---:B------:R-:W-:Y:S02]  /*16f20*/  ISETP.GT.U32.AND P1, PT, R8.reuse, R23, PT ;  /* 0x000000170800720c */ /* 0x040fe40003f24070 */
[----:B------:R-:W-:Y:S01]  /*16f30*/  ISETP.GT.U32.AND P3, PT, R8, R24, PT ;  /* 0x000000180800720c */ /* 0x000fe20003f64070 */
[----:B------:R-:W-:Y:S04]  /*16f40*/  STS.U8 [R34+UR9+0x1100], R42 ;  /* 0x0011002a22007988 */ /* 0x000fe80008000009 */
[----:B------:R-:W2:Y:S06]  /*16f50*/  LDL R31, [R1+0xf68] ;  /* 0x000f6800011f7983 */ /* 0x000eac0000100800 */
[----:B------:R-:W-:-:S05]  /*16f60*/  @!P1 IMAD.IADD R23, R23, 0x1, -R8 ;  /* 0x0000000117179824 */ /* 0x000fca00078e0a08 */
[----:B------:R-:W-:Y:S01]  /*16f70*/  ISETP.GT.U32.AND P5, PT, R8, R23, PT ;  /* 0x000000170800720c */ /* 0x000fe20003fa4070 */
[----:B------:R-:W-:Y:S01]  /*16f80*/  @!P3 IMAD.IADD R24, R24, 0x1, -R8 ;  /* 0x000000011818b824 */ /* 0x000fe200078e0a08 */
[----:B------:R-:W-:-:S11]  /*16f90*/  ISETP.GT.U32.AND P3, PT, R8, R22, PT ;  /* 0x000000160800720c */ /* 0x000fd60003f64070 */
[----:B------:R-:W-:-:S04]  /*16fa0*/  @!P5 IMAD.IADD R23, R23, 0x1, -R8 ;  /* 0x000000011717d824 */ /* 0x000fc800078e0a08 */
[----:B------:R-:W-:Y:S01]  /*16fb0*/  @!P6 IMAD.MOV R23, RZ, RZ, -R23 ;  /* 0x000000ffff17e224 */ /* 0x000fe200078e0a17 */
[----:B----4-:R-:W-:Y:S02]  /*16fc0*/  ISETP.GE.AND P6, PT, R29, RZ, PT ;  /* 0x000000ff1d00720c */ /* 0x010fe40003fc6270 */
[----:B------:R-:W-:Y:S01]  /*16fd0*/  ISETP.GT.U32.AND P5, PT, R8, R24, PT ;  /* 0x000000180800720c */ /* 0x000fe20003fa4070 */
[----:B------:R-:W-:Y:S01]  /*16fe0*/  @!P3 IMAD.IADD R22, R22, 0x1, -R8 ;  /* 0x000000011616b824 */ /* 0x000fe200078e0a08 */
[----:B------:R-:W-:Y:S01]  /*16ff0*/  SEL R23, R11, R23, !P4 ;  /* 0x000000170b177207 */ /* 0x000fe20006000000 */
[----:B------:R-:W-:Y:S04]  /*17000*/  STS.U8 [R34+UR9+0x1500], R41 ;  /* 0x0015002922007988 */ /* 0x000fe80008000009 */
[----:B------:R-:W-:Y:S01]  /*17010*/  IMAD R23, R23, UR11, RZ ;  /* 0x0000000b17177c24 */ /* 0x000fe2000f8e02ff */
[----:B------:R0:W-:Y:S03]  /*17020*/  STS.U8 [R34+UR9+0x1900], R44 ;  /* 0x0019002c22007988 */ /* 0x0001e60008000009 */
[----:B------:R-:W-:Y:S01]  /*17030*/  @!P6 IMAD.MOV R22, RZ, RZ, -R22 ;  /* 0x000000ffff16e224 */ /* 0x000fe200078e0a16 */
[----:B------:R-:W4:Y:S01]  /*17040*/  LDL.LU R29, [R1+0x1454] ;  /* 0x00145400011d7983 */ /* 0x000f220000300800 */
[----:B------:R-:W-:Y:S01]  /*17050*/  @!P5 IMAD.IADD R24, R24, 0x1, -R8 ;  /* 0x000000011818d824 */ /* 0x000fe200078e0a08 */
[----:B0-----:R-:W-:-:S02]  /*17060*/  IADD3 R34, P6, PT, R23, R7, RZ ;  /* 0x0000000717227210 */ /* 0x001fc40007fde0ff */
[----:B------:R-:W-:Y:S02]  /*17070*/  ISETP.GE.AND P5, PT, R36, RZ, PT ;  /* 0x000000ff2400720c */ /* 0x000fe40003fa6270 */
[----:B------:R-:W-:Y:S01]  /*17080*/  LEA.HI.X.SX32 R42, R23, R6, 0x1, P6 ;  /* 0x00000006172a7211 */ /* 0x000fe200030f0eff */
[----:B------:R-:W4:Y:S01]  /*17090*/  LDL R36, [R1+0xf6c] ;  /* 0x000f6c0001247983 */ /* 0x000f220000100800 */
[----:B------:R-:W-:-:S03]  /*170a0*/  PRMT R32, RZ, 0x7610, R32 ;  /* 0x00007610ff207816 */ /* 0x000fc60000000020 */
[----:B------:R-:W-:Y:S04]  /*170b0*/  STL [R1+0x2a0], R34 ;  /* 0x0002a02201007387 */ /* 0x000fe80000100800 */
[----:B------:R0:W-:Y:S01]  /*170c0*/  STL [R1+0x29c], R42 ;  /* 0x00029c2a01007387 */ /* 0x0001e20000100800 */
[----:B---3--:R-:W-:Y:S01]  /*170d0*/  ISETP.GE.AND P6, PT, R43, RZ, PT ;  /* 0x000000ff2b00720c */ /* 0x008fe20003fc6270 */
[----:B------:R-:W-:Y:S02]  /*170e0*/  @P0 IMAD.MOV.U32 R43, RZ, RZ, R42 ;  /* 0x000000ffff2b0224 */ /* 0x000fe400078e002a */
[----:B0-----:R-:W-:Y:S01]  /*170f0*/  @P0 IMAD.MOV.U32 R42, RZ, RZ, R34 ;  /* 0x000000ffff2a0224 */ /* 0x001fe200078e0022 */
[C---:B------:R-:W-:Y:S02]  /*17100*/  ISETP.GT.U32.AND P3, PT, R8.reuse, R27, PT ;  /* 0x0000001b0800720c */ /* 0x040fe40003f64070 */
[----:B------:R-:W-:Y:S01]  /*17110*/  ISETP.GT.U32.AND P1, PT, R8, R25, PT ;  /* 0x000000190800720c */ /* 0x000fe20003f24070 */
[----:B------:R-:W-:Y:S01]  /*17120*/  @!P5 IMAD.MOV R24, RZ, RZ, -R24 ;  /* 0x000000ffff18d224 */ /* 0x000fe200078e0a18 */
[----:B------:R-:W3:Y:S01]  /*17130*/  @P0 LDG.E.U8 R32, desc[UR18][R42.64] ;  /* 0x000000122a200981 */ /* 0x000ee2000c1e1100 */
[----:B------:R-:W-:-:S03]  /*17140*/  SEL R22, R11, R22, !P4 ;  /* 0x000000160b167207 */ /* 0x000fc60006000000 */
[----:B------:R-:W4:Y:S05]  /*17150*/  LDL R34, [R1+0xf70] ;  /* 0x000f700001227983 */ /* 0x000f2a0000100800 */
[--C-:B------:R-:W-:Y:S02]  /*17160*/  @!P3 IMAD.IADD R27, R27, 0x1, -R8.reuse ;  /* 0x000000011b1bb824 */ /* 0x100fe400078e0a08 */
[----:B------:R-:W-:-:S03]  /*17170*/  @!P1 IMAD.IADD R25, R25, 0x1, -R8 ;  /* 0x0000000119199824 */ /* 0x000fc600078e0a08 */
[C---:B------:R-:W-:Y:S02]  /*17180*/  ISETP.GT.U32.AND P5, PT, R8.reuse, R27, PT ;  /* 0x0000001b0800720c */ /* 0x040fe40003fa4070 */
[----:B------:R-:W-:Y:S01]  /*17190*/  ISETP.GT.U32.AND P1, PT, R8, R25, PT ;  /* 0x000000190800720c */ /* 0x000fe20003f24070 */
[----:B------:R-:W-:Y:S01]  /*171a0*/  IMAD R22, R22, UR11, RZ ;  /* 0x0000000b16167c24 */ /* 0x000fe2000f8e02ff */
[----:B------:R-:W-:-:S05]  /*171b0*/  SEL R24, R11, R24, !P4 ;  /* 0x000000180b187207 */ /* 0x000fca0006000000 */
[----:B------:R-:W-:-:S04]  /*171c0*/  IMAD R24, R24, UR11, RZ ;  /* 0x0000000b18187c24 */ /* 0x000fc8000f8e02ff */
[--C-:B------:R-:W-:Y:S01]  /*171d0*/  @!P5 IMAD.IADD R27, R27, 0x1, -R8.reuse ;  /* 0x000000011b1bd824 */ /* 0x100fe200078e0a08 */
[----:B------:R-:W-:Y:S01]  /*171e0*/  IADD3 R23, P5, PT, R22, R7, RZ ;  /* 0x0000000716177210 */ /* 0x000fe20007fbe0ff */
[----:B------:R-:W-:Y:S01]  /*171f0*/  @!P1 IMAD.IADD R25, R25, 0x1, -R8 ;  /* 0x0000000119199824 */ /* 0x000fe200078e0a08 */
[----:B------:R-:W-:Y:S02]  /*17200*/  ISETP.GT.U32.AND P1, PT, R8, R26, PT ;  /* 0x0000001a0800720c */ /* 0x000fe40003f24070 */
[----:B------:R-:W-:Y:S01]  /*17210*/  LEA.HI.X.SX32 R22, R22, R6, 0x1, P5 ;  /* 0x0000000616167211 */ /* 0x000fe200028f0eff */
[----:B------:R-:W-:Y:S01]  /*17220*/  @!P6 IMAD.MOV R25, RZ, RZ, -R25 ;  /* 0x000000ffff19e224 */ /* 0x000fe200078e0a19 */
[----:B------:R-:W-:Y:S02]  /*17230*/  PRMT R30, RZ, 0x7610, R30 ;  /* 0x00007610ff1e7816 */ /* 0x000fe4000000001e */
[----:B------:R-:W-:-:S07]  /*17240*/  PRMT R33, RZ, 0x7610, R33 ;  /* 0x00007610ff217816 */ /* 0x000fce0000000021 */
[----:B------:R-:W-:Y:S01]  /*17250*/  @!P1 IMAD.IADD R26, R26, 0x1, -R8 ;  /* 0x000000011a1a9824 */ /* 0x000fe200078e0a08 */
[----:B--2---:R-:W-:Y:S01]  /*17260*/  ISETP.GE.AND P1, PT, R31, RZ, PT ;  /* 0x000000ff1f00720c */ /* 0x004fe20003f26270 */
[----:B---3--:R0:W-:Y:S04]  /*17270*/  STL [R1+0xec0], R32 ;  /* 0x000ec02001007387 */ /* 0x0081e80000100800 */
[----:B------:R1:W-:Y:S01]  /*17280*/  STL [R1+0x2a8], R23 ;  /* 0x0002a81701007387 */ /* 0x0003e20000100800 */
[----:B0-----:R-:W-:Y:S02]  /*17290*/  IADD3 R32, P6, PT, R24, R7, RZ ;  /* 0x0000000718207210 */ /* 0x001fe40007fde0ff */
[----:B-1----:R-:W-:-:S03]  /*172a0*/  @P0 LOP3.LUT R23, R23, R22, RZ, 0x3c, !PT ;  /* 0x0000001617170212 */ /* 0x002fc600078e3cff */
[----:B------:R-:W-:Y:S04]  /*172b0*/  STL [R1+0x2b8], R32 ;  /* 0x0002b82001007387 */ /* 0x000fe80000100800 */
[----:B------:R0:W-:Y:S01]  /*172c0*/  STL [R1+0x2a4], R22 ;  /* 0x0002a41601007387 */ /* 0x0001e20000100800 */
[----:B------:R-:W-:Y:S02]  /*172d0*/  LEA.HI.X.SX32 R31, R24, R6, 0x1, P6 ;  /* 0x00000006181f7211 */ /* 0x000fe400030f0eff */
[----:B0-----:R-:W-:-:S04]  /*172e0*/  @P0 LOP3.LUT R22, R23, R22, RZ, 0x3c, !PT ;  /* 0x0000001617160212 */ /* 0x001fc800078e3cff */
[----:B------:R-:W-:-:S05]  /*172f0*/  @P0 LOP3.LUT R23, R23, R22, RZ, 0x3c, !PT ;  /* 0x0000001617170212 */ /* 0x000fca00078e3cff */
[----:B------:R0:W2:Y:S02]  /*17300*/  @P0 LDG.E.U8 R30, desc[UR18][R22.64] ;  /* 0x00000012161e0981 */ /* 0x0000a4000c1e1100 */
[----:B0-----:R-:W-:Y:S02]  /*17310*/  @P0 IMAD.MOV.U32 R22, RZ, RZ, R32 ;  /* 0x000000ffff160224 */ /* 0x001fe400078e0020 */
[----:B------:R-:W-:-:S05]  /*17320*/  @P0 IMAD.MOV.U32 R23, RZ, RZ, R31 ;  /* 0x000000ffff170224 */ /* 0x000fca00078e001f */
[----:B------:R0:W3:Y:S01]  /*17330*/  @P0 LDG.E.U8 R33, desc[UR18][R22.64] ;  /* 0x0000001216210981 */ /* 0x0000e2000c1e1100 */
[C---:B------:R-:W-:Y:S01]  /*17340*/  ISETP.GT.U32.AND P3, PT, R8.reuse, R28, PT ;  /* 0x0000001c0800720c */ /* 0x040fe20003f64070 */
[----:B------:R-:W-:Y:S01]  /*17350*/  @!P1 IMAD.MOV R27, RZ, RZ, -R27 ;  /* 0x000000ffff1b9224 */ /* 0x000fe200078e0a1b */
[----:B----4-:R-:W-:Y:S02]  /*17360*/  ISETP.GT.U32.AND P6, PT, R8, R29, PT ;  /* 0x0000001d0800720c */ /* 0x010fe40003fc4070 */
[----:B------:R-:W-:-:S09]  /*17370*/  ISETP.GE.AND P1, PT, R36, RZ, PT ;  /* 0x000000ff2400720c */ /* 0x000fd20003f26270 */
[----:B------:R-:W-:Y:S01]  /*17380*/  @!P3 IMAD.IADD R28, R28, 0x1, -R8 ;  /* 0x000000011c1cb824 */ /* 0x000fe200078e0a08 */
[C---:B------:R-:W-:Y:S02]  /*17390*/  ISETP.GT.U32.AND P3, PT, R8.reuse, R26, PT ;  /* 0x0000001a0800720c */ /* 0x040fe40003f64070 */
[C---:B------:R-:W-:Y:S02]  /*173a0*/  SEL R25, R11.reuse, R25, !P4 ;  /* 0x000000190b197207 */ /* 0x040fe40006000000 */
[----:B------:R-:W-:Y:S02]  /*173b0*/  ISETP.GT.U32.AND P5, PT, R8, R28, PT ;  /* 0x0000001c0800720c */ /* 0x000fe40003fa4070 */
[----:B------:R-:W-:Y:S01]  /*173c0*/  SEL R27, R11, R27, !P4 ;  /* 0x0000001b0b1b7207 */ /* 0x000fe20006000000 */
[----:B------:R-:W-:Y:S01]  /*173d0*/  IMAD R25, R25, UR11, RZ ;  /* 0x0000000b19197c24 */ /* 0x000fe2000f8e02ff */
[----:B------:R-:W-:Y:S03]  /*173e0*/  STL [R1+0x2b4], R31 ;  /* 0x0002b41f01007387 */ /* 0x000fe60000100800 */
[----:B------:R-:W-:-:S02]  /*173f0*/  IMAD R27, R27, UR11, RZ ;  /* 0x0000000b1b1b7c24 */ /* 0x000fc4000f8e02ff */
[--C-:B------:R-:W-:Y:S02]  /*17400*/  @!P3 IMAD.IADD R26, R26, 0x1, -R8.reuse ;  /* 0x000000011a1ab824 */ /* 0x100fe400078e0a08 */
[----:B------:R-:W-:Y:S01]  /*17410*/  @!P6 IMAD.IADD R29, R29, 0x1, -R8 ;  /* 0x000000011d1de824 */ /* 0x000fe200078e0a08 */
[-C--:B0-----:R-:W-:Y:S01]  /*17420*/  IADD3 R22, P6, PT, R25, R7.reuse, RZ ;  /* 0x0000000719167210 */ /* 0x081fe20007fde0ff */
[----:B------:R-:W-:Y:S01]  /*17430*/  @!P1 IMAD.MOV R26, RZ, RZ, -R26 ;  /* 0x000000ffff1a9224 */ /* 0x000fe200078e0a1a */
[----:B------:R-:W-:Y:S01]  /*17440*/  IADD3 R36, P1, PT, R27, R7, RZ ;  /* 0x000000071b247210 */ /* 0x000fe20007f3e0ff */
[----:B------:R-:W-:Y:S01]  /*17450*/  @!P5 IMAD.IADD R28, R28, 0x1, -R8 ;  /* 0x000000011c1cd824 */ /* 0x000fe200078e0a08 */
[----:B------:R-:W-:Y:S02]  /*17460*/  PRMT R35, RZ, 0x7610, R35 ;  /* 0x00007610ff237816 */ /* 0x000fe40000000023 */
[----:B------:R-:W-:Y:S02]  /*17470*/  LEA.HI.X.SX32 R23, R25, R6, 0x1, P6 ;  /* 0x0000000619177211 */ /* 0x000fe400030f0eff */
[----:B------:R-:W-:-:S02]  /*17480*/  ISETP.GE.AND P5, PT, R34, RZ, PT ;  /* 0x000000ff2200720c */ /* 0x000fc40003fa6270 */
[----:B------:R-:W-:Y:S01]  /*17490*/  LEA.HI.X.SX32 R34, R27, R6, 0x1, P1 ;  /* 0x000000061b227211 */ /* 0x000fe200008f0eff */
[----:B------:R0:W4:Y:S01]  /*174a0*/  @P0 LDG.E.U8 R35, desc[UR18][R22.64] ;  /* 0x0000001216230981 */ /* 0x000122000c1e1100 */
[----:B------:R-:W-:-:S03]  /*174b0*/  PRMT R93, RZ, 0x7610, R93 ;  /* 0x00007610ff5d7816 */ /* 0x000fc6000000005d */
[----:B--2---:R1:W-:Y:S04]  /*174c0*/  STL [R1+0xebc], R30 ;  /* 0x000ebc1e01007387 */ /* 0x0043e80000100800 */
[----:B-1----:R-:W2:Y:S04]  /*174d0*/  LDL.LU R30, [R1+0x1450] ;  /* 0x00145000011e7983 */ /* 0x002ea80000300800 */
[----:B------:R-:W2:Y:S04]  /*174e0*/  LDL.LU R31, [R1+0x144c] ;  /* 0x00144c00011f7983 */ /* 0x000ea80000300800 */
[----:B------:R-:W2:Y:S04]  /*174f0*/  LDL.LU R32, [R1+0x1448] ;  /* 0x0014480001207983 */ /* 0x000ea80000300800 */
[----:B---3--:R1:W-:Y:S04]  /*17500*/  STL [R1+0xeb8], R33 ;  /* 0x000eb82101007387 */ /* 0x0083e80000100800 */
[----:B-1----:R-:W3:Y:S04]  /*17510*/  LDL.LU R33, [R1+0x1444] ;  /* 0x0014440001217983 */ /* 0x002ee80000300800 */
[----:B------:R0:W-:Y:S04]  /*17520*/  STL [R1+0x2c0], R22 ;  /* 0x0002c01601007387 */ /* 0x0001e80000100800 */
[----:B------:R-:W2:Y:S04]  /*17530*/  LDL R25, [R1+0xf78] ;  /* 0x000f780001197983 */ /* 0x000ea80000100800 */
[----:B------:R-:W-:Y:S01]  /*17540*/  STL [R1+0x2e0], R36 ;  /* 0x0002e02401007387 */ /* 0x000fe20000100800 */
[----:B0-----:R-:W-:-:S03]  /*17550*/  @P0 IMAD.MOV.U32 R22, RZ, RZ, R36 ;  /* 0x000000ffff160224 */ /* 0x001fc600078e0024 */
[----:B------:R0:W-:Y:S02]  /*17560*/  STL [R1+0x2bc], R23 ;  /* 0x0002bc1701007387 */ /* 0x0001e40000100800 */
[----:B0-----:R-:W-:-:S05]  /*17570*/  @P0 IMAD.MOV.U32 R23, RZ, RZ, R34 ;  /* 0x000000ffff170224 */ /* 0x001fca00078e0022 */
[----:B------:R-:W2:Y:S04]  /*17580*/  @P0 LDG.E.U8 R93, desc[UR18][R22.64] ;  /* 0x00000012165d0981 */ /* 0x000ea8000c1e1100 */
[----:B------:R-:W-:Y:S04]  /*17590*/  STL [R1+0x2dc], R34 ;  /* 0x0002dc2201007387 */ /* 0x000fe80000100800 */
[----:B----4-:R0:W-:Y:S04]  /*175a0*/  STL [R1+0xeb4], R35 ;  /* 0x000eb42301007387 */ /* 0x0101e80000100800 */
[----:B0-----:R-:W4:Y:S04]  /*175b0*/  LDL.LU R35, [R1+0x1440] ;  /* 0x0014400001237983 */ /* 0x001f280000300800 */
[----:B------:R-:W3:Y:S04]  /*175c0*/  LDL.LU R34, [R1+0x143c] ;  /* 0x00143c0001227983 */ /* 0x000ee80000300800 */
[----:B------:R-:W3:Y:S04]  /*175d0*/  LDL.LU R36, [R1+0x1438] ;  /* 0x0014380001247983 */ /* 0x000ee80000300800 */
[----:B--2---:R0:W-:Y:S04]  /*175e0*/  STL [R1+0xeb0], R93 ;  /* 0x000eb05d01007387 */ /* 0x0041e80000100800 */
[----:B0-----:R-:W2:Y:S04]  /*175f0*/  LDL.LU R93, [R1+0x1434] ;  /* 0x00143400015d7983 */ /* 0x001ea80000300800 */
[----:B------:R-:W2:Y:S01]  /*17600*/  LDL R23, [R1+0xf74] ;  /* 0x000f740001177983 */ /* 0x000ea20000100800 */
[----:B------:R-:W-:Y:S01]  /*17610*/  SEL R26, R11, R26, !P4 ;  /* 0x0000001a0b1a7207 */ /* 0x000fe20006000000 */
[----:B------:R-:W-:-:S04]  /*17620*/  @!P5 IMAD.MOV R28, RZ, RZ, -R28 ;  /* 0x000000ffff1cd224 */ /* 0x000fc800078e0a1c */
[----:B------:R-:W-:Y:S01]  /*17630*/  IMAD R26, R26, UR11, RZ ;  /* 0x0000000b1a1a7c24 */ /* 0x000fe2000f8e02ff */
[----:B------:R-:W-:-:S04]  /*17640*/  PRMT R85, RZ, 0x7610, R85 ;  /* 0x00007610ff557816 */ /* 0x000fc80000000055 */
[----:B------:R-:W-:Y:S02]  /*17650*/  IADD3 R22, P5, PT, R26, R7, RZ ;  /* 0x000000071a167210 */ /* 0x000fe40007fbe0ff */
[----:B------:R-:W-:Y:S02]  /*17660*/  ISETP.GT.U32.AND P3, PT, R8, R29, PT ;  /* 0x0000001d0800720c */ /* 0x000fe40003f64070 */
[----:B--2---:R-:W-:Y:S02]  /*17670*/  ISETP.GE.AND P6, PT, R23, RZ, PT ;  /* 0x000000ff1700720c */ /* 0x004fe40003fc6270 */
[----:B------:R-:W-:-:S05]  /*17680*/  LEA.HI.X.SX32 R23, R26, R6, 0x1, P5 ;  /* 0x000000061a177211 */ /* 0x000fca00028f0eff */
[----:B------:R-:W2:Y:S01]  /*17690*/  @P0 LDG.E.U8 R85, desc[UR18][R22.64] ;  /* 0x0000001216550981 */ /* 0x000ea2000c1e1100 */
[----:B------:R-:W-:-:S03]  /*176a0*/  SEL R28, R11, R28, !P4 ;  /* 0x0000001c0b1c7207 */ /* 0x000fc60006000000 */
[----:B------:R-:W-:Y:S01]  /*176b0*/  @!P3 IMAD.IADD R29, R29, 0x1, -R8 ;  /* 0x000000011d1db824 */ /* 0x000fe200078e0a08 */
[----:B------:R-:W-:Y:S01]  /*176c0*/  ISETP.GT.U32.AND P3, PT, R8, R31, PT ;  /* 0x0000001f0800720c */ /* 0x000fe20003f64070 */
[----:B------:R-:W-:Y:S01]  /*176d0*/  STL [R1+0x2e8], R22 ;  /* 0x0002e81601007387 */ /* 0x000fe20000100800 */
[----:B------:R-:W-:-:S03]  /*176e0*/  IMAD R28, R28, UR11, RZ ;  /* 0x0000000b1c1c7c24 */ /* 0x000fc6000f8e02ff */
[----:B------:R-:W-:Y:S01]  /*176f0*/  STL [R1+0x2e4], R23 ;  /* 0x0002e41701007387 */ /* 0x000fe20000100800 */
[----:B------:R-:W-:Y:S01]  /*17700*/  @!P6 IMAD.MOV R29, RZ, RZ, -R29 ;  /* 0x000000ffff1de224 */ /* 0x000fe200078e0a1d */
[----:B------:R-:W-:-:S06]  /*17710*/  PRMT R24, RZ, 0x7610, R24 ;  /* 0x00007610ff187816 */ /* 0x000fcc0000000018 */
[----:B------:R-:W-:Y:S01]  /*17720*/  @!P3 IMAD.IADD R31, R31, 0x1, -R8 ;  /* 0x000000011f1fb824 */ /* 0x000fe200078e0a08 */
[----:B------:R-:W-:Y:S01]  /*17730*/  ISETP.GE.AND P3, PT, R25, RZ, PT ;  /* 0x000000ff1900720c */ /* 0x000fe20003f66270 */
[----:B--2---:R0:W-:Y:S04]  /*17740*/  STL [R1+0xeac], R85 ;  /* 0x000eac5501007387 */ /* 0x0041e80000100800 */
[----:B------:R-:W2:Y:S01]  /*17750*/  LDL R25, [R1+0xf90] ;  /* 0x000f900001197983 */ /* 0x000ea20000100800 */
[----:B0-----:R-:W-:-:S04]  /*17760*/  IADD3 R85, P6, PT, R28, R7, RZ ;  /* 0x000000071c557210 */ /* 0x001fc80007fde0ff */
[----:B------:R-:W-:Y:S01]  /*17770*/  LEA.HI.X.SX32 R22, R28, R6, 0x1, P6 ;  /* 0x000000061c167211 */ /* 0x000fe200030f0eff */
[----:B------:R-:W-:Y:S04]  /*17780*/  STL [R1+0x2f0], R85 ;  /* 0x0002f05501007387 */ /* 0x000fe80000100800 */
[----:B------:R0:W-:Y:S01]  /*17790*/  STL [R1+0x2ec], R22 ;  /* 0x0002ec1601007387 */ /* 0x0001e20000100800 */
[----:B------:R-:W-:Y:S02]  /*177a0*/  @P0 IMAD.MOV.U32 R23, RZ, RZ, R22 ;  /* 0x000000ffff170224 */ /* 0x000fe400078e0016 */
[----:B0-----:R-:W-:Y:S01]  /*177b0*/  @P0 IMAD.MOV.U32 R22, RZ, RZ, R85 ;  /* 0x000000ffff160224 */ /* 0x001fe200078e0055 */
[----:B------:R-:W-:Y:S01]  /*177c0*/  ISETP.GT.U32.AND P1, PT, R8, R30, PT ;  /* 0x0000001e0800720c */ /* 0x000fe20003f24070 */
[----:B------:R-:W2:Y:S04]  /*177d0*/  LDL R85, [R1+0xf94] ;  /* 0x000f940001557983 */ /* 0x000ea80000100800 */
[----:B------:R-:W2:Y:S04]  /*177e0*/  @P0 LDG.E.U8 R24, desc[UR18][R22.64] ;  /* 0x0000001216180981 */ /* 0x000ea8000c1e1100 */
[----:B------:R-:W3:Y:S04]  /*177f0*/  LDL R22, [R1+0xf8c] ;  /* 0x000f8c0001167983 */ /* 0x000ee80000100800 */
[----:B------:R-:W-:Y:S01]  /*17800*/  @!P1 IMAD.IADD R30, R30, 0x1, -R8 ;  /* 0x000000011e1e9824 */ /* 0x000fe200078e0a08 */
[----:B------:R-:W-:-:S04]  /*17810*/  SEL R29, R11, R29, !P4 ;  /* 0x0000001d0b1d7207 */ /* 0x000fc80006000000 */
[C---:B------:R-:W-:Y:S01]  /*17820*/  ISETP.GT.U32.AND P1, PT, R8.reuse, R30, PT ;  /* 0x0000001e0800720c */ /* 0x040fe20003f24070 */
[----:B------:R-:W-:Y:S01]  /*17830*/  IMAD R29, R29, UR4, RZ ;  /* 0x000000041d1d7c24 */ /* 0x000fe2000f8e02ff */
[----:B------:R-:W-:Y:S01]  /*17840*/  ISETP.GT.U32.AND P5, PT, R8, R32, PT ;  /* 0x000000200800720c */ /* 0x000fe20003fa4070 */
[----:B------:R-:W0:Y:S10]  /*17850*/  LDCU UR4, c[0x0][0x3b0] ;  /* 0x00007600ff0477ac */ /* 0x000e340008000800 */
[----:B------:R-:W-:Y:S01]  /*17860*/  @!P1 IMAD.IADD R30, R30, 0x1, -R8 ;  /* 0x000000011e1e9824 */ /* 0x000fe200078e0a08 */
[----:B--2---:R1:W-:Y:S02]  /*17870*/  STL [R1+0xea8], R24 ;  /* 0x000ea81801007387 */ /* 0x0043e40000100800 */
[----:B-1----:R-:W-:-:S04]  /*17880*/  IADD3 R24, P1, PT, R29, R7, RZ ;  /* 0x000000071d187210 */ /* 0x002fc80007f3e0ff */
[----:B------:R-:W-:Y:S02]  /*17890*/  LEA.HI.X.SX32 R23, R29, R6, 0x1, P1 ;  /* 0x000000061d177211 */ /* 0x000fe400008f0eff */
[----:B---3--:R-:W-:Y:S01]  /*178a0*/  ISETP.GE.AND P1, PT, R22, RZ, PT ;  /* 0x000000ff1600720c */ /* 0x008fe20003f26270 */
[----:B------:R-:W-:-:S05]  /*178b0*/  @P0 IMAD.MOV.U32 R22, RZ, RZ, R24 ;  /* 0x000000ffff160224 */ /* 0x000fca00078e0018 */
[----:B------:R1:W2:Y:S01]  /*178c0*/  @P0 LDG.E.U8 R13, desc[UR18][R22.64] ;  /* 0x00000012160d0981 */ /* 0x0002a2000c1e1100 */
[----:B------:R-:W-:Y:S02]  /*178d0*/  @!P5 IMAD.IADD R32, R32, 0x1, -R8 ;  /* 0x000000012020d824 */ /* 0x000fe400078e0a08 */
[----:B------:R-:W-:-:S03]  /*178e0*/  @!P3 IMAD.MOV R30, RZ, RZ, -R30 ;  /* 0x000000ffff1eb224 */ /* 0x000fc600078e0a1e */
[----:B------:R-:W-:Y:S02]  /*178f0*/  ISETP.GT.U32.AND P6, PT, R8, R32, PT ;  /* 0x000000200800720c */ /* 0x000fe40003fc4070 */
[----:B------:R-:W-:Y:S01]  /*17900*/  SEL R30, R11, R30, !P4 ;  /* 0x0000001e0b1e7207 */ /* 0x000fe20006000000 */
[----:B------:R3:W-:Y:S04]  /*17910*/  STL [R1+0x2f8], R24 ;  /* 0x0002f81801007387 */ /* 0x0007e80000100800 */
[----:B------:R-:W-:-:S06]  /*17920*/  IMAD R30, R30, UR5, RZ ;  /* 0x000000051e1e7c24 */ /* 0x000fcc000f8e02ff */
[----:B------:R-:W-:Y:S01]  /*17930*/  @!P6 IMAD.IADD R32, R32, 0x1, -R8 ;  /* 0x000000012020e824 */ /* 0x000fe200078e0a08 */
[C---:B---3--:R-:W-:Y:S01]  /*17940*/  IADD3 R24, P6, PT, R30.reuse, R7, RZ ;  /* 0x000000071e187210 */ /* 0x048fe20007fde0ff */
[----:B------:R3:W-:Y:S01]  /*17950*/  STL [R1+0x2f4], R23 ;  /* 0x0002f41701007387 */ /* 0x0007e20000100800 */
[----:B------:R-:W-:Y:S01]  /*17960*/  PRMT R5, RZ, 0x7610, R5 ;  /* 0x00007610ff057816 */ /* 0x000fe20000000005 */
[----:B------:R-:W0:Y:S01]  /*17970*/  LDCU UR5, c[0x0][0x3b0] ;  /* 0x00007600ff0577ac */ /* 0x000e220008000800 */
[----:B-1----:R-:W-:-:S05]  /*17980*/  LEA.HI.X.SX32 R22, R30, R6, 0x1, P6 ;  /* 0x000000061e167211 */ /* 0x002fca00030f0eff */
[----:B---3--:R-:W-:Y:S01]  /*17990*/  @P0 IMAD.MOV.U32 R23, RZ, RZ, R22 ;  /* 0x000000ffff170224 */ /* 0x008fe200078e0016 */
[----:B--2---:R1:W-:Y:S04]  /*179a0*/  STL [R1+0xea4], R13 ;  /* 0x000ea40d01007387 */ /* 0x0043e80000100800 */
[----:B-1----:R-:W2:Y:S04]  /*179b0*/  LDL R13, [R1+0xf9c] ;  /* 0x000f9c00010d7983 */ /* 0x002ea80000100800 */
[----:B------:R-:W-:Y:S04]  /*179c0*/  STL [R1+0x300], R24 ;  /* 0x0003001801007387 */ /* 0x000fe80000100800 */
[----:B------:R1:W-:Y:S02]  /*179d0*/  STL [R1+0x2fc], R22 ;  /* 0x0002fc1601007387 */ /* 0x0003e40000100800 */
[----:B-1----:R-:W-:-:S05]  /*179e0*/  @P0 IMAD.MOV.U32 R22, RZ, RZ, R24 ;  /* 0x000000ffff160224 */ /* 0x002fca00078e0018 */
[----:B------:R-:W3:Y:S01]  /*179f0*/  @P0 LDG.E.U8 R5, desc[UR18][R22.64] ;  /* 0x0000001216050981 */ /* 0x000ee2000c1e1100 */
[C---:B------:R-:W-:Y:S02]  /*17a00*/  ISETP.GT.U32.AND P3, PT, R8.reuse, R33, PT ;  /* 0x000000210800720c */ /* 0x040fe40003f64070 */
[C---:B------:R-:W-:Y:S02]  /*17a10*/  ISETP.GT.U32.AND P5, PT, R8.reuse, R31, PT ;  /* 0x0000001f0800720c */ /* 0x040fe40003fa4070 */
[----:B------:R-:W-:-:S09]  /*17a20*/  ISETP.GT.U32.AND P6, PT, R8, R34, PT ;  /* 0x000000220800720c */ /* 0x000fd20003fc4070 */
[--C-:B------:R-:W-:Y:S01]  /*17a30*/  @!P3 IMAD.IADD R33, R33, 0x1, -R8.reuse ;  /* 0x000000012121b824 */ /* 0x100fe200078e0a08 */
[----:B------:R-:W-:Y:S01]  /*17a40*/  ISETP.GE.AND P3, PT, R25, RZ, PT ;  /* 0x000000ff1900720c */ /* 0x000fe20003f66270 */
[----:B------:R-:W-:-:S04]  /*17a50*/  @!P5 IMAD.IADD R31, R31, 0x1, -R8 ;  /* 0x000000011f1fd824 */ /* 0x000fc800078e0a08 */
[----:B------:R-:W-:Y:S01]  /*17a60*/  @!P1 IMAD.MOV R31, RZ, RZ, -R31 ;  /* 0x000000ffff1f9224 */ /* 0x000fe200078e0a1f */
[----:B------:R-:W-:-:S04]  /*17a70*/  ISETP.GT.U32.AND P1, PT, R8, R33, PT ;  /* 0x000000210800720c */ /* 0x000fc80003f24070 */
[----:B------:R-:W-:-:S03]  /*17a80*/  SEL R31, R11, R31, !P4 ;  /* 0x0000001f0b1f7207 */ /* 0x000fc60006000000 */
[----:B------:R-:W-:Y:S02]  /*17a90*/  @!P3 IMAD.MOV R32, RZ, RZ, -R32 ;  /* 0x000000ffff20b224 */ /* 0x000fe400078e0a20 */
[----:B0-----:R-:W-:Y:S01]  /*17aa0*/  IMAD R31, R31, UR4, RZ ;  /* 0x000000041f1f7c24 */ /* 0x001fe2000f8e02ff */
[----:B------:R-:W-:Y:S01]  /*17ab0*/  ISETP.GE.AND P3, PT, R85, RZ, PT ;  /* 0x000000ff5500720c */ /* 0x000fe20003f66270 */
[--C-:B------:R-:W-:Y:S01]  /*17ac0*/  @!P6 IMAD.IADD R34, R34, 0x1, -R8.reuse ;  /* 0x000000012222e824 */ /* 0x100fe200078e0a08 */
[----:B------:R-:W-:Y:S01]  /*17ad0*/  SEL R32, R11, R32, !P4 ;  /* 0x000000200b207207 */ /* 0x000fe20006000000 */
[----:B------:R-:W3:Y:S01]  /*17ae0*/  LDL R85, [R1+0xf98] ;  /* 0x000f980001557983 */ /* 0x000ee20000100800 */
[----:B------:R-:W-:Y:S01]  /*17af0*/  @!P1 IMAD.IADD R33, R33, 0x1, -R8 ;  /* 0x0000000121219824 */ /* 0x000fe200078e0a08 */
[----:B------:R-:W-:Y:S01]  /*17b00*/  PRMT R4, RZ, 0x7610, R4 ;  /* 0x00007610ff047816 */ /* 0x000fe20000000004 */
[----:B------:R-:W0:Y:S01]  /*17b10*/  LDCU UR4, c[0x0][0x3b0] ;  /* 0x00007600ff0477ac */ /* 0x000e220008000800 */
[----:B------:R-:W-:Y:S01]  /*17b20*/  IMAD R32, R32, UR5, RZ ;  /* 0x0000000520207c24 */ /* 0x000fe2000f8e02ff */
[----:B------:R-:W-:-:S02]  /*17b30*/  PRMT R3, RZ, 0x7610, R3 ;  /* 0x00007610ff037816 */ /* 0x000fc40000000003 */
[----:B----4-:R-:W-:Y:S01]  /*17b40*/  ISETP.GT.U32.AND P5, PT, R8, R35, PT ;  /* 0x000000230800720c */ /* 0x010fe20003fa4070 */
[----:B------:R-:W1:Y:S01]  /*17b50*/  LDCU UR5, c[0x0][0x3b0] ;  /* 0x00007600ff0577ac */ /* 0x000e620008000800 */
[----:B--2---:R-:W-:Y:S01]  /*17b60*/  ISETP.GE.AND P1, PT, R13, RZ, PT ;  /* 0x000000ff0d00720c */ /* 0x004fe20003f26270 */
[----:B---3--:R2:W-:Y:S02]  /*17b70*/  STL [R1+0xea0], R5 ;  /* 0x000ea00501007387 */ /* 0x0085e40000100800 */
[----:B--2---:R-:W-:-:S04]  /*17b80*/  IADD3 R5, P6, PT, R31, R7, RZ ;  /* 0x000000071f057210 */ /* 0x004fc80007fde0ff */
[----:B------:R-:W-:Y:S01]  /*17b90*/  LEA.HI.X.SX32 R22, R31, R6, 0x1, P6 ;  /* 0x000000061f167211 */ /* 0x000fe200030f0eff */
[----:B------:R-:W-:Y:S01]  /*17ba0*/  STL [R1+0x340], R5 ;  /* 0x0003400501007387 */ /* 0x000fe20000100800 */
[----:B------:R-:W-:-:S03]  /*17bb0*/  IADD3 R13, P6, PT, R32, R7, RZ ;  /* 0x00000007200d7210 */ /* 0x000fc60007fde0ff */
[----:B------:R2:W-:Y:S01]  /*17bc0*/  STL [R1+0x33c], R22 ;  /* 0x00033c1601007387 */ /* 0x0005e20000100800 */
[----:B------:R-:W-:Y:S01]  /*17bd0*/  @P0 IMAD.MOV.U32 R23, RZ, RZ, R22 ;  /* 0x000000ffff170224 */ /* 0x000fe200078e0016 */
[----:B------:R-:W-:Y:S01]  /*17be0*/  LEA.HI.X.SX32 R24, R32, R6, 0x1, P6 ;  /* 0x0000000620187211 */ /* 0x000fe200030f0eff */
[----:B--2---:R-:W-:Y:S02]  /*17bf0*/  @P0 IMAD.MOV.U32 R22, RZ, RZ, R5 ;  /* 0x000000ffff160224 */ /* 0x004fe400078e0005 */
[----:B------:R-:W2:Y:S04]  /*17c00*/  LDL R5, [R1+0xfa8] ;  /* 0x000fa80001057983 */ /* 0x000ea80000100800 */
[----:B------:R3:W4:Y:S02]  /*17c10*/  @P0 LDG.E.U8 R4, desc[UR18][R22.64] ;  /* 0x0000001216040981 */ /* 0x000724000c1e1100 */
[----:B---3--:R-:W-:-:S02]  /*17c20*/  @P0 IMAD.MOV.U32 R22, RZ, RZ, R13 ;  /* 0x000000ffff160224 */ /* 0x008fc400078e000d */
[----:B------:R-:W-:-:S05]  /*17c30*/  @P0 IMAD.MOV.U32 R23, RZ, RZ, R24 ;  /* 0x000000ffff170224 */ /* 0x000fca00078e0018 */
[----:B------:R3:W2:Y:S01]  /*17c40*/  @P0 LDG.E.U8 R3, desc[UR18][R22.64] ;  /* 0x0000001216030981 */ /* 0x0006a2000c1e1100 */
[----:B------:R-:W-:-:S05]  /*17c50*/  @!P5 IMAD.IADD R35, R35, 0x1, -R8 ;  /* 0x000000012323d824 */ /* 0x000fca00078e0a08 */
[C---:B------:R-:W-:Y:S01]  /*17c60*/  ISETP.GT.U32.AND P5, PT, R8.reuse, R35, PT ;  /* 0x000000230800720c */ /* 0x040fe20003fa4070 */
[----:B------:R-:W-:Y:S01]  /*17c70*/  @!P3 IMAD.MOV R33, RZ, RZ, -R33 ;  /* 0x000000ffff21b224 */ /* 0x000fe200078e0a21 */
[----:B------:R-:W-:-:S11]  /*17c80*/  ISETP.GT.U32.AND P3, PT, R8, R34, PT ;  /* 0x000000220800720c */ /* 0x000fd60003f64070 */
[----:B------:R-:W-:Y:S01]  /*17c90*/  @!P5 IMAD.IADD R35, R35, 0x1, -R8 ;  /* 0x000000012323d824 */ /* 0x000fe200078e0a08 */
[C---:B------:R-:W-:Y:S02]  /*17ca0*/  ISETP.GT.U32.AND P5, PT, R8.reuse, R36, PT ;  /* 0x000000240800720c */ /* 0x040fe40003fa4070 */
[----:B------:R-:W-:Y:S01]  /*17cb0*/  ISETP.GT.U32.AND P6, PT, R8, R93, PT ;  /* 0x0000005d0800720c */ /* 0x000fe20003fc4070 */
[----:B------:R-:W-:Y:S01]  /*17cc0*/  @!P1 IMAD.MOV R35, RZ, RZ, -R35 ;  /* 0x000000ffff239224 */ /* 0x000fe200078e0a23 */
[----:B------:R-:W-:Y:S02]  /*17cd0*/  ISETP.GE.AND P1, PT, R85, RZ, PT ;  /* 0x000000ff5500720c */ /* 0x000fe40003f26270 */
[C---:B------:R-:W-:Y:S02]  /*17ce0*/  SEL R33, R11.reuse, R33, !P4 ;  /* 0x000000210b217207 */ /* 0x040fe40006000000 */
[----:B------:R-:W-:-:S05]  /*17cf0*/  SEL R35, R11, R35, !P4 ;  /* 0x000000230b237207 */ /* 0x000fca0006000000 */
[--C-:B------:R-:W-:Y:S02]  /*17d00*/  @!P5 IMAD.IADD R36, R36, 0x1, -R8.reuse ;  /* 0x000000012424d824 */ /* 0x100fe400078e0a08 */
[----:B------:R-:W-:Y:S01]  /*17d10*/  IMAD R33, R33, UR12, RZ ;  /* 0x0000000c21217c24 */ /* 0x000fe2000f8e02ff */
[----:B------:R-:W-:Y:S01]  /*17d20*/  STL [R1+0x348], R13 ;  /* 0x0003480d01007387 */ /* 0x000fe20000100800 */
[----:B------:R-:W-:Y:S01]  /*17d30*/  @!P3 IMAD.IADD R34, R34, 0x1, -R8 ;  /* 0x000000012222b824 */ /* 0x000fe200078e0a08 */
[----:B------:R-:W-:Y:S01]  /*17d40*/  ISETP.GT.U32.AND P5, PT, R8, R36, PT ;  /* 0x000000240800720c */ /* 0x000fe20003fa4070 */
[----:B0-----:R-:W-:Y:S01]  /*17d50*/  IMAD R35, R35, UR4, RZ ;  /* 0x0000000423237c24 */ /* 0x001fe2000f8e02ff */
[----:B------:R-:W-:Y:S01]  /*17d60*/  PRMT R2, RZ, 0x7610, R2 ;  /* 0x00007610ff027816 */ /* 0x000fe20000000002 */
[----:B------:R-:W-:Y:S01]  /*17d70*/  @!P6 IMAD.IADD R93, R93, 0x1, -R8 ;  /* 0x000000015d5de824 */ /* 0x000fe200078e0a08 */
[C---:B---3--:R-:W-:Y:S01]  /*17d80*/  IADD3 R22, P6, PT, R33.reuse, R7, RZ ;  /* 0x0000000721167210 */ /* 0x048fe20007fde0ff */
[----:B------:R-:W-:Y:S01]  /*17d90*/  @!P1 IMAD.MOV R34, RZ, RZ, -R34 ;  /* 0x000000ffff229224 */ /* 0x000fe200078e0a22 */
[----:B------:R-:W-:Y:S01]  /*17da0*/  PRMT R16, RZ, 0x7610, R16 ;  /* 0x00007610ff107816 */ /* 0x000fe20000000010 */
[----:B------:R-:W0:Y:S01]  /*17db0*/  LDCU UR4, c[0x0][0x3b0] ;  /* 0x00007600ff0477ac */ /* 0x000e220008000800 */
[----:B------:R-:W-:-:S02]  /*17dc0*/  LEA.HI.X.SX32 R23, R33, R6, 0x1, P6 ;  /* 0x0000000621177211 */ /* 0x000fc400030f0eff */
[----:B------:R-:W-:Y:S01]  /*17dd0*/  PRMT R15, RZ, 0x7610, R15 ;  /* 0x00007610ff0f7816 */ /* 0x000fe2000000000f */
[----:B------:R-:W3:Y:S02]  /*17de0*/  LDCU UR12, c[0x0][0x3b0] ;  /* 0x00007600ff0c77ac */ /* 0x000ee40008000800 */
[----:B------:R-:W-:Y:S01]  /*17df0*/  @!P5 IMAD.IADD R36, R36, 0x1, -R8 ;  /* 0x000000012424d824 */ /* 0x000fe200078e0a08 */
[----:B------:R0:W3:Y:S04]  /*17e00*/  @P0 LDG.E.U8 R2, desc[UR18][R22.64] ;  /* 0x0000001216020981 */ /* 0x0000e8000c1e1100 */
[----:B----4-:R4:W-:Y:S01]  /*17e10*/  STL [R1+0xe9c], R4 ;  /* 0x000e9c0401007387 */ /* 0x0109e20000100800 */
[----:B--2---:R-:W-:-:S03]  /*17e20*/  ISETP.GE.AND P5, PT, R5, RZ, PT ;  /* 0x000000ff0500720c */ /* 0x004fc60003fa6270 */
[----:B----4-:R-:W2:Y:S04]  /*17e30*/  LDL.LU R4, [R1] ;  /* 0x0000000001047983 */ /* 0x010ea80000300800 */
[----:B------:R4:W-:Y:S04]  /*17e40*/  STL [R1+0x344], R24 ;  /* 0x0003441801007387 */ /* 0x0009e80000100800 */
[----:B------:R-:W2:Y:S04]  /*17e50*/  LDL R85, [R1+0xfb4] ;  /* 0x000fb40001557983 */ /* 0x000ea80000100800 */
[----:B------:R0:W-:Y:S01]  /*17e60*/  STL [R1+0xe98], R3 ;  /* 0x000e980301007387 */ /* 0x0001e20000100800 */
[----:B----4-:R-:W-:-:S04]  /*17e70*/  IADD3 R24, P1, PT, R35, R7, RZ ;  /* 0x0000000723187210 */ /* 0x010fc80007f3e0ff */
[----:B------:R-:W-:Y:S01]  /*17e80*/  LEA.HI.X.SX32 R25, R35, R6, 0x1, P1 ;  /* 0x0000000623197211 */ /* 0x000fe200008f0eff */
[----:B0-----:R-:W4:Y:S04]  /*17e90*/  LDL.LU R3, [R1+0x4] ;  /* 0x0000040001037983 */ /* 0x001f280000300800 */
[----:B------:R-:W4:Y:S04]  /*17ea0*/  LDL.LU R13, [R1+0x8] ;  /* 0x00000800010d7983 */ /* 0x000f280000300800 */
[----:B------:R0:W-:Y:S04]  /*17eb0*/  STL [R1+0x350], R22 ;  /* 0x0003501601007387 */ /* 0x0001e80000100800 */
[----:B------:R-:W-:Y:S04]  /*17ec0*/  STL [R1+0x358], R24 ;  /* 0x0003581801007387 */ /* 0x000fe80000100800 */
[----:B------:R-:W4:Y:S01]  /*17ed0*/  LDL R5, [R1+0xfb0] ;  /* 0x000fb00001057983 */ /* 0x000f220000100800 */
[----:B0-----:R-:W-:-:S03]  /*17ee0*/  @P0 IMAD.MOV.U32 R22, RZ, RZ, R24 ;  /* 0x000000ffff160224 */ /* 0x001fc600078e0018 */
[----:B------:R0:W-:Y:S02]  /*17ef0*/  STL [R1+0x34c], R23 ;  /* 0x00034c1701007387 */ /* 0x0001e40000100800 */
[----:B0-----:R-:W-:-:S05]  /*17f00*/  @P0 IMAD.MOV.U32 R23, RZ, RZ, R25 ;  /* 0x000000ffff170224 */ /* 0x001fca00078e0019 */
[----:B------:R-:W4:Y:S01]  /*17f10*/  @P0 LDG.E.U8 R16, desc[UR18][R22.64] ;  /* 0x0000001216100981 */ /* 0x000f22000c1e1100 */
[----:B------:R-:W-:-:S03]  /*17f20*/  SEL R34, R11, R34, !P4 ;  /* 0x000000220b227207 */ /* 0x000fc60006000000 */
[----:B------:R-:W-:Y:S02]  /*17f30*/  STL [R1+0x354], R25 ;  /* 0x0003541901007387 */ /* 0x000fe40000100800 */
[----:B-1----:R-:W-:Y:S01]  /*17f40*/  IMAD R34, R34, UR5, RZ ;  /* 0x0000000522227c24 */ /* 0x002fe2000f8e02ff */
[----:B------:R-:W-:Y:S01]  /*17f50*/  ISETP.GT.U32.AND P3, PT, R8, R93, PT ;  /* 0x0000005d0800720c */ /* 0x000fe20003f64070 */
[----:B---3--:R0:W-:Y:S01]  /*17f60*/  STL [R1+0xe94], R2 ;  /* 0x000e940201007387 */ /* 0x0081e20000100800 */
[----:B------:R-:W-:Y:S01]  /*17f70*/  @!P5 IMAD.MOV R36, RZ, RZ, -R36 ;  /* 0x000000ffff24d224 */ /* 0x000fe200078e0a24 */
[----:B------:R-:W-:Y:S01]  /*17f80*/  PRMT R12, RZ, 0x7610, R12 ;  /* 0x00007610ff0c7816 */ /* 0x000fe2000000000c */
[----:B------:R-:W1:Y:S01]  /*17f90*/  LDCU UR5, c[0x0][0x3b0] ;  /* 0x00007600ff0577ac */ /* 0x000e620008000800 */
[----:B0-----:R-:W3:Y:S01]  /*17fa0*/  LDL.LU R2, [R1+0x1430] ;  /* 0x0014300001027983 */ /* 0x001ee20000300800 */
[----:B--2---:R-:W-:-:S03]  /*17fb0*/  ISETP.GE.AND P6, PT, R85, RZ, PT ;  /* 0x000000ff5500720c */ /* 0x004fc60003fc6270 */
[----:B------:R-:W2:Y:S04]  /*17fc0*/  LDL.LU R85, [R1+0xc] ;  /* 0x00000c0001557983 */ /* 0x000ea80000300800 */
[----:B----4-:R0:W-:Y:S02]  /*17fd0*/  STL [R1+0xe90], R16 ;  /* 0x000e901001007387 */ /* 0x0101e40000100800 */
[----:B0-----:R-:W-:-:S04]  /*17fe0*/  IADD3 R16, P5, PT, R34, R7, RZ ;  /* 0x0000000722107210 */ /* 0x001fc80007fbe0ff */
[----:B------:R-:W-:Y:S01]  /*17ff0*/  LEA.HI.X.SX32 R22, R34, R6, 0x1, P5 ;  /* 0x0000000622167211 */ /* 0x000fe200028f0eff */
[----:B------:R-:W-:Y:S04]  /*18000*/  STL [R1+0x360], R16 ;  /* 0x0003601001007387 */ /* 0x000fe80000100800 */
[----:B------:R0:W-:Y:S01]  /*18010*/  STL [R1+0x35c], R22 ;  /* 0x00035c1601007387 */ /* 0x0001e20000100800 */
[----:B------:R-:W-:Y:S02]  /*18020*/  @P0 IMAD.MOV.U32 R23, RZ, RZ, R22 ;  /* 0x000000ffff170224 */ /* 0x000fe400078e0016 */
[----:B0-----:R-:W-:-:S05]  /*18030*/  @P0 IMAD.MOV.U32 R22, RZ, RZ, R16 ;  /* 0x000000ffff160224 */ /* 0x001fca00078e0010 */
[----:B------:R0:W4:Y:S01]  /*18040*/  @P0 LDG.E.U8 R15, desc[UR18][R22.64] ;  /* 0x00000012160f0981 */ /* 0x000122000c1e1100 */
[----:B------:R-:W-:Y:S01]  /*18050*/  SEL R36, R11, R36, !P4 ;  /* 0x000000240b247207 */ /* 0x000fe20006000000 */
[----:B------:R-:W-:Y:S01]  /*18060*/  @!P3 IMAD.IADD R93, R93, 0x1, -R8 ;  /* 0x000000015d5db824 */ /* 0x000fe200078e0a08 */
[----:B------:R-:W-:-:S03]  /*18070*/  ISETP.GT.U32.AND P3, PT, R8, R3, PT ;  /* 0x000000030800720c */ /* 0x000fc60003f64070 */
[----:B------:R-:W-:Y:S01]  /*18080*/  IMAD R36, R36, UR13, RZ ;  /* 0x0000000d24247c24 */ /* 0x000fe2000f8e02ff */
[----:B------:R-:W-:Y:S01]  /*18090*/  ISETP.GT.U32.AND P1, PT, R8, R4, PT ;  /* 0x000000040800720c */ /* 0x000fe20003f24070 */
[----:B------:R-:W-:Y:S01]  /*180a0*/  @!P6 IMAD.MOV R93, RZ, RZ, -R93 ;  /* 0x000000ffff5de224 */ /* 0x000fe200078e0a5d */
[----:B---3--:R-:W-:Y:S01]  /*180b0*/  PRMT R2, RZ, 0x7610, R2 ;  /* 0x00007610ff027816 */ /* 0x008fe20000000002 */
[----:B------:R-:W3:Y:S01]  /*180c0*/  LDCU UR13, c[0x0][0x3b0] ;  /* 0x00007600ff0d77ac */ /* 0x000ee20008000800 */
[----:B------:R-:W-:-:S04]  /*180d0*/  IADD3 R16, P6, PT, R36, R7, RZ ;  /* 0x0000000724107210 */ /* 0x000fc80007fde0ff */
[----:B0-----:R-:W-:Y:S01]  /*180e0*/  LEA.HI.X.SX32 R22, R36, R6, 0x1, P6 ;  /* 0x0000000624167211 */ /* 0x001fe200030f0eff */
[----:B------:R-:W-:Y:S01]  /*180f0*/  @!P3 IMAD.IADD R3, R3, 0x1, -R8 ;  /* 0x000000010303b824 */ /* 0x000fe200078e0a08 */
[----:B------:R-:W-:-:S03]  /*18100*/  ISETP.GE.AND P3, PT, R5, RZ, PT ;  /* 0x000000ff0500720c */ /* 0x000fc60003f66270 */
[----:B------:R-:W-:Y:S01]  /*18110*/  @P0 IMAD.MOV.U32 R23, RZ, RZ, R22 ;  /* 0x000000ffff170224 */ /* 0x000fe200078e0016 */
[----:B----4-:R0:W-:Y:S04]  /*18120*/  STL [R1+0xe8c], R15 ;  /* 0x000e8c0f01007387 */ /* 0x0101e80000100800 */
[----:B0-----:R-:W4:Y:S04]  /*18130*/  LDL.LU R15, [R1+0x14] ;  /* 0x00001400010f7983 */ /* 0x001f280000300800 */
[----:B------:R-:W2:Y:S04]  /*18140*/  LDL R25, [R1+0xfb8] ;  /* 0x000fb80001197983 */ /* 0x000ea80000100800 */
[----:B------:R-:W-:Y:S04]  /*18150*/  STL [R1+0x380], R16 ;  /* 0x0003801001007387 */ /* 0x000fe80000100800 */
[----:B------:R-:W2:Y:S04]  /*18160*/  LDL.LU R5, [R1+0x10] ;  /* 0x0000100001057983 */ /* 0x000ea80000300800 */
[----:B------:R0:W-:Y:S02]  /*18170*/  STL [R1+0x37c], R22 ;  /* 0x00037c1601007387 */ /* 0x0001e40000100800 */
[----:B0-----:R-:W-:-:S05]  /*18180*/  @P0 IMAD.MOV.U32 R22, RZ, RZ, R16 ;  /* 0x000000ffff160224 */ /* 0x001fca00078e0010 */
[----:B------:R0:W2:Y:S04]  /*18190*/  @P0 LDG.E.U8 R12, desc[UR18][R22.64] ;  /* 0x00000012160c0981 */ /* 0x0000a8000c1e1100 */
[----:B------:R-:W3:Y:S01]  /*181a0*/  LDL R23, [R1+0xfbc] ;  /* 0x000fbc0001177983 */ /* 0x000ee20000100800 */
[----:B------:R-:W-:-:S05]  /*181b0*/  @!P1 IMAD.IADD R4, R4, 0x1, -R8 ;  /* 0x0000000104049824 */ /* 0x000fca00078e0a08 */
[----:B------:R-:W-:Y:S02]  /*181c0*/  ISETP.GT.U32.AND P1, PT, R8, R4, PT ;  /* 0x000000040800720c */ /* 0x000fe40003f24070 */
[----:B------:R-:W-:-:S05]  /*181d0*/  SEL R93, R11, R93, !P4 ;  /* 0x0000005d0b5d7207 */ /* 0x000fca0006000000 */
[----:B------:R-:W-:Y:S01]  /*181e0*/  IMAD R93, R93, UR4, RZ ;  /* 0x000000045d5d7c24 */ /* 0x000fe2000f8e02ff */
[----:B------:R-:W-:Y:S01]  /*181f0*/  ISETP.GT.U32.AND P5, PT, R8, R13, PT ;  /* 0x0000000d0800720c */ /* 0x000fe20003fa4070 */
[----:B------:R-:W1:Y:S04]  /*18200*/  LDCU UR4, c[0x0][0x3b0] ;  /* 0x00007600ff0477ac */ /* 0x000e680008000800 */
[----:B------:R-:W-:-:S04]  /*18210*/  @!P1 IMAD.IADD R4, R4, 0x1, -R8 ;  /* 0x0000000104049824 */ /* 0x000fc800078e0a08 */
[----:B0-----:R-:W-:Y:S02]  /*18220*/  IMAD.MOV.U32 R22, RZ, RZ, R4 ;  /* 0x000000ffff167224 */ /* 0x001fe400078e0004 */
[----:B------:R-:W4:Y:S02]  /*18230*/  LDL R4, [R1+0xfe4] ;  /* 0x000fe40001047983 */ /* 0x000f240000100800 */
[----:B------:R-:W-:-:S05]  /*18240*/  @!P3 IMAD.MOV R22, RZ, RZ, -R22 ;  /* 0x000000ffff16b224 */ /* 0x000fca00078e0a16 */
[----:B------:R-:W-:Y:S01]  /*18250*/  SEL R24, R11, R22, !P4 ;  /* 0x000000160b187207 */ /* 0x000fe20006000000 */
[----:B--2---:R0:W-:Y:S02]  /*18260*/  STL [R1+0xe88], R12 ;  /* 0x000e880c01007387 */ /* 0x0041e40000100800 */
[----:B0-----:R-:W-:-:S04]  /*18270*/  IADD3 R12, P1, PT, R93, R7, RZ ;  /* 0x000000075d0c7210 */ /* 0x001fc80007f3e0ff */
[----:B------:R-:W-:Y:S01]  /*18280*/  LEA.HI.X.SX32 R16, R93, R6, 0x1, P1 ;  /* 0x000000065d107211 */ /* 0x000fe200008f0eff */
[----:B------:R-:W-:Y:S01]  /*18290*/  @P0 IMAD.MOV.U32 R22, RZ, RZ, R12 ;  /* 0x000000ffff160224 */ /* 0x000fe200078e000c */
[----:B---3--:R-:W-:-:S03]  /*182a0*/  ISETP.GE.AND P1, PT, R23, RZ, PT ;  /* 0x000000ff1700720c */ /* 0x008fc60003f26270 */
[----:B------:R-:W-:-:S05]  /*182b0*/  @P0 IMAD.MOV.U32 R23, RZ, RZ, R16 ;  /* 0x000000ffff170224 */ /* 0x000fca00078e0010 */
[----:B------:R-:W2:Y:S01]  /*182c0*/  @P0 LDG.E.U8 R2, desc[UR18][R22.64] ;  /* 0x0000001216020981 */ /* 0x000ea2000c1e1100 */
[----:B------:R-:W-:-:S05]  /*182d0*/  @!P5 IMAD.IADD R13, R13, 0x1, -R8 ;  /* 0x000000010d0dd824 */ /* 0x000fca00078e0a08 */
[C---:B------:R-:W-:Y:S01]  /*182e0*/  ISETP.GT.U32.AND P6, PT, R8.reuse, R13, PT ;  /* 0x0000000d0800720c */ /* 0x040fe20003fc4070 */
[----:B------:R0:W-:Y:S01]  /*182f0*/  STL [R1+0x388], R12 ;  /* 0x0003880c01007387 */ /* 0x0001e20000100800 */
[----:B------:R-:W-:Y:S01]  /*18300*/  ISETP.GT.U32.AND P3, PT, R8, R85, PT ;  /* 0x000000550800720c */ /* 0x000fe20003f64070 */
[----:B-1----:R-:W-:Y:S01]  /*18310*/  IMAD R24, R24, UR5, RZ ;  /* 0x0000000518187c24 */ /* 0x002fe2000f8e02ff */
[----:B------:R-:W-:Y:S01]  /*18320*/  PRMT R17, RZ, 0x7610, R17 ;  /* 0x00007610ff117816 */ /* 0x000fe20000000011 */
[----:B------:R1:W-:Y:S01]  /*18330*/  STL [R1+0x384], R16 ;  /* 0x0003841001007387 */ /* 0x0003e20000100800 */
[----:B------:R-:W-:Y:S01]  /*18340*/  ISETP.GT.U32.AND P5, PT, R8, R3, PT ;  /* 0x000000030800720c */ /* 0x000fe20003fa4070 */
[----:B------:R-:W3:Y:S02]  /*18350*/  LDCU UR5, c[0x0][0x3b0] ;  /* 0x00007600ff0577ac */ /* 0x000ee40008000800 */
[----:B0-----:R-:W3:Y:S04]  /*18360*/  LDL R12, [R1+0x1074] ;  /* 0x00107400010c7983 */ /* 0x001ee80000100800 */
[--C-:B------:R-:W-:Y:S01]  /*18370*/  @!P6 IMAD.IADD R13, R13, 0x1, -R8.reuse ;  /* 0x000000010d0de824 */ /* 0x100fe200078e0a08 */
[----:B-1----:R-:W3:Y:S01]  /*18380*/  LDL.LU R16, [R1+0x18] ;  /* 0x0000180001107983 */ /* 0x002ee20000300800 */
[----:B------:R-:W-:Y:S01]  /*18390*/  @!P3 IMAD.IADD R85, R85, 0x1, -R8 ;  /* 0x000000015555b824 */ /* 0x000fe200078e0a08 */
[----:B------:R-:W-:-:S02]  /*183a0*/  ISETP.GE.AND P3, PT, R25, RZ, PT ;  /* 0x000000ff1900720c */ /* 0x000fc40003f66270 */
[----:B--2---:R0:W-:Y:S02]  /*183b0*/  STL [R1+0xe84], R2 ;  /* 0x000e840201007387 */ /* 0x0041e40000100800 */
[----:B0-----:R-:W-:-:S04]  /*183c0*/  IADD3 R2, P6, PT, R24, R7, RZ ;  /* 0x0000000718027210 */ /* 0x001fc80007fde0ff */
[----:B------:R-:W-:Y:S01]  /*183d0*/  LEA.HI.X.SX32 R22, R24, R6, 0x1, P6 ;  /* 0x0000000618167211 */ /* 0x000fe200030f0eff */
[----:B------:R-:W-:-:S04]  /*183e0*/  @P0 IMAD.MOV.U32 R24, RZ, RZ, R2 ;  /* 0x000000ffff180224 */ /* 0x000fc800078e0002 */
[----:B------:R-:W-:-:S05]  /*183f0*/  @P0 IMAD.MOV.U32 R25, RZ, RZ, R22 ;  /* 0x000000ffff190224 */ /* 0x000fca00078e0016 */
[----:B------:R0:W2:Y:S01]  /*18400*/  @P0 LDG.E.U8 R17, desc[UR18][R24.64] ;  /* 0x0000001218110981 */ /* 0x0000a2000c1e1100 */
[----:B------:R-:W-:-:S04]  /*18410*/  @!P5 IMAD.IADD R3, R3, 0x1, -R8 ;  /* 0x000000010303d824 */ /* 0x000fc800078e0a08 */
[----:B------:R-:W-:Y:S01]  /*18420*/  IMAD.MOV.U32 R23, RZ, RZ, R3 ;  /* 0x000000ffff177224 */ /* 0x000fe200078e0003 */
[----:B------:R-:W-:Y:S01]  /*18430*/  ISETP.GT.U32.AND P6, PT, R8, R5, PT ;  /* 0x000000050800720c */ /* 0x000fe20003fc4070 */
[----:B------:R-:W3:Y:S02]  /*18440*/  LDL.LU R3, [R1+0x142c] ;  /* 0x00142c0001037983 */ /* 0x000ee40000300800 */
[----:B------:R-:W-:-:S05]  /*18450*/  @!P1 IMAD.MOV R23, RZ, RZ, -R23 ;  /* 0x000000ffff179224 */ /* 0x000fca00078e0a17 */
[----:B------:R-:W-:Y:S01]  /*18460*/  SEL R23, R11, R23, !P4 ;  /* 0x000000170b177207 */ /* 0x000fe20006000000 */
[----:B------:R1:W-:Y:S04]  /*18470*/  STL [R1+0x390], R2 ;  /* 0x0003900201007387 */ /* 0x0003e80000100800 */
[----:B0-----:R-:W-:Y:S01]  /*18480*/  IMAD R24, R23, UR4, RZ ;  /* 0x0000000417187c24 */ /* 0x001fe2000f8e02ff */
[----:B------:R0:W-:Y:S01]  /*18490*/  STL [R1+0x38c], R22 ;  /* 0x00038c1601007387 */ /* 0x0001e20000100800 */
[----:B------:R-:W-:Y:S01]  /*184a0*/  @!P6 IMAD.IADD R5, R5, 0x1, -R8 ;  /* 0x000000010505e824 */ /* 0x000fe200078e0a08 */
[----:B------:R-:W-:Y:S01]  /*184b0*/  PRMT R10, RZ, 0x7610, R10 ;  /* 0x00007610ff0a7816 */ /* 0x000fe2000000000a */
[----:B------:R-:W2:Y:S01]  /*184c0*/  LDCU UR4, c[0x0][0x3b0] ;  /* 0x00007600ff0477ac */ /* 0x000ea20008000800 */
[----:B-1----:R-:W3:Y:S01]  /*184d0*/  LDL.LU R2, [R1+0x1c] ;  /* 0x00001c0001027983 */ /* 0x002ee20000300800 */
[----:B0-----:R-:W-:Y:S01]  /*184e0*/  IMAD.MOV.U32 R22, RZ, RZ, R13 ;  /* 0x000000ffff167224 */ /* 0x001fe200078e000d */
[----:B------:R-:W-:-:S03]  /*184f0*/  IADD3 R13, P6, PT, R24, R7, RZ ;  /* 0x00000007180d7210 */ /* 0x000fc60007fde0ff */
[----:B------:R-:W-:Y:S01]  /*18500*/  @!P3 IMAD.MOV R22, RZ, RZ, -R22 ;  /* 0x000000ffff16b224 */ /* 0x000fe200078e0a16 */
[----:B----4-:R-:W-:Y:S02]  /*18510*/  ISETP.GE.AND P3, PT, R4, RZ, PT ;  /* 0x000000ff0400720c */ /* 0x010fe40003f66270 */
[----:B------:R-:W4:Y:S04]  /*18520*/  LDL R4, [R1+0x1048] ;  /* 0x0010480001047983 */ /* 0x000f280000100800 */
[----:B------:R-:W-:Y:S04]  /*18530*/  STL [R1+0x398], R13 ;  /* 0x0003980d01007387 */ /* 0x000fe80000100800 */
[----:B--2---:R0:W-:Y:S02]  /*18540*/  STL [R1+0xe80], R17 ;  /* 0x000e801101007387 */ /* 0x0041e40000100800 */
[----:B0-----:R-:W-:Y:S01]  /*18550*/  LEA.HI.X.SX32 R17, R24, R6, 0x1, P6 ;  /* 0x0000000618117211 */ /* 0x001fe200030f0eff */
[----:B------:R-:W-:-:S04]  /*18560*/  @P0 IMAD.MOV.U32 R24, RZ, RZ, R13 ;  /* 0x000000ffff180224 */ /* 0x000fc800078e000d */
[----:B------:R-:W-:-:S05]  /*18570*/  @P0 IMAD.MOV.U32 R25, RZ, RZ, R17 ;  /* 0x000000ffff190224 */ /* 0x000fca00078e0011 */
[----:B------:R0:W2:Y:S01]  /*18580*/  @P0 LDG.E.U8 R10, desc[UR18][R24.64] ;  /* 0x00000012180a0981 */ /* 0x0000a2000c1e1100 */
[----:B------:R-:W-:Y:S02]  /*18590*/  ISETP.GT.U32.AND P1, PT, R8, R85, PT ;  /* 0x000000550800720c */ /* 0x000fe40003f24070 */
[----:B------:R-:W-:-:S05]  /*185a0*/  SEL R22, R11, R22, !P4 ;  /* 0x000000160b167207 */ /* 0x000fca0006000000 */
[----:B---3--:R-:W-:Y:S01]  /*185b0*/  IMAD R22, R22, UR5, RZ ;  /* 0x0000000516167c24 */ /* 0x008fe2000f8e02ff */
[----:B------:R-:W-:Y:S01]  /*185c0*/  PRMT R3, RZ, 0x7610, R3 ;  /* 0x00007610ff037816 */ /* 0x000fe20000000003 */
[----:B------:R-:W-:Y:S01]  /*185d0*/  STL [R1+0x394], R17 ;  /* 0x0003941101007387 */ /* 0x000fe20000100800 */
[----:B------:R-:W-:Y:S01]  /*185e0*/  ISETP.GT.U32.AND P5, PT, R8, R15, PT ;  /* 0x0000000f0800720c */ /* 0x000fe20003fa4070 */
[----:B------:R-:W1:Y:S02]  /*185f0*/  LDCU UR5, c[0x0][0x3b0] ;  /* 0x00007600ff0577ac */ /* 0x000e640008000800 */
[----:B------:R-:W-:Y:S01]  /*18600*/  @!P1 IMAD.IADD R85, R85, 0x1, -R8 ;  /* 0x0000000155559824 */ /* 0x000fe200078e0a08 */
[----:B------:R-:W-:Y:S02]  /*18610*/  ISETP.GE.AND P1, PT, R12, RZ, PT ;  /* 0x000000ff0c00720c */ /* 0x000fe40003f26270 */
[----:B------:R-:W-:-:S04]  /*18620*/  IADD3 R12, P6, PT, R22, R7, RZ ;  /* 0x00000007160c7210 */ /* 0x000fc80007fde0ff */
[----:B------:R-:W-:Y:S01]  /*18630*/  LEA.HI.X.SX32 R13, R22, R6, 0x1, P6 ;  /* 0x00000006160d7211 */ /* 0x000fe200030f0eff */
[----:B0-----:R-:W-:-:S04]  /*18640*/  @P0 IMAD.MOV.U32 R24, RZ, RZ, R12 ;  /* 0x000000ffff180224 */ /* 0x001fc800078e000c */
[----:B------:R-:W-:-:S05]  /*18650*/  @P0 IMAD.MOV.U32 R25, RZ, RZ, R13 ;  /* 0x000000ffff190224 */ /* 0x000fca00078e000d */
[----:B------:R0:W3:Y:S01]  /*18660*/  @P0 LDG.E.U8 R3, desc[UR18][R24.64] ;  /* 0x0000001218030981 */ /* 0x0000e2000c1e1100 */
[----:B------:R-:W-:-:S05]  /*18670*/  @!P5 IMAD.IADD R15, R15, 0x1, -R8 ;  /* 0x000000010f0fd824 */ /* 0x000fca00078e0a08 */
[----:B------:R-:W-:Y:S01]  /*18680*/  ISETP.GT.U32.AND P5, PT, R8, R15, PT ;  /* 0x0000000f0800720c */ /* 0x000fe20003fa4070 */
[----:B------:R-:W-:Y:S01]  /*18690*/  IMAD.MOV.U32 R23, RZ, RZ, R85 ;  /* 0x000000ffff177224 */ /* 0x000fe200078e0055 */
[----:B--2---:R2:W-:Y:S04]  /*186a0*/  STL [R1+0xe7c], R10 ;  /* 0x000e7c0a01007387 */ /* 0x0045e80000100800 */
[----:B--2---:R-:W2:Y:S07]  /*186b0*/  LDL R10, [R1+0x108c] ;  /* 0x00108c00010a7983 */ /* 0x004eae0000100800 */
[----:B------:R-:W-:-:S02]  /*186c0*/  @!P5 IMAD.IADD R15, R15, 0x1, -R8 ;  /* 0x000000010f0fd824 */ /* 0x000fc400078e0a08 */
[----:B------:R-:W-:Y:S01]  /*186d0*/  @!P3 IMAD.MOV R23, RZ, RZ, -R23 ;  /* 0x000000ffff17b224 */ /* 0x000fe200078e0a17 */
[C---:B------:R-:W-:Y:S01]  /*186e0*/  ISETP.GT.U32.AND P3, PT, R8.reuse, R5, PT ;  /* 0x000000050800720c */ /* 0x040fe20003f64070 */
[----:B------:R-:W-:Y:S01]  /*186f0*/  IMAD.MOV.U32 R22, RZ, RZ, R15 ;  /* 0x000000ffff167224 */ /* 0x000fe200078e000f */
[C---:B------:R-:W-:Y:S02]  /*18700*/  ISETP.GT.U32.AND P5, PT, R8.reuse, R16, PT ;  /* 0x000000100800720c */ /* 0x040fe40003fa4070 */
[----:B------:R-:W-:Y:S01]  /*18710*/  ISETP.GT.U32.AND P6, PT, R8, R2, PT ;  /* 0x000000020800720c */ /* 0x000fe20003fc4070 */
[----:B------:R-:W-:Y:S01]  /*18720*/  @!P1 IMAD.MOV R22, RZ, RZ, -R22 ;  /* 0x000000ffff169224 */ /* 0x000fe200078e0a16 */
[----:B----4-:R-:W-:Y:S02]  /*18730*/  ISETP.GE.AND P1, PT, R4, RZ, PT ;  /* 0x000000ff0400720c */ /* 0x010fe40003f26270 */
[C---:B0-----:R-:W-:Y:S02]  /*18740*/  SEL R24, R11.reuse, R23, !P4 ;  /* 0x000000170b187207 */ /* 0x041fe40006000000 */
[----:B------:R-:W-:Y:S01]  /*18750*/  SEL R23, R11, R22, !P4 ;  /* 0x000000160b177207 */ /* 0x000fe20006000000 */
[----:B------:R0:W-:Y:S02]  /*18760*/  STL [R1+0x3a0], R12 ;  /* 0x0003a00c01007387 */ /* 0x0001e40000100800 */
[----:B------:R-:W-:-:S02]  /*18770*/  @!P3 IMAD.IADD R5, R5, 0x1, -R8 ;  /* 0x000000010505b824 */ /* 0x000fc400078e0a08 */
[----:B------:R-:W-:Y:S01]  /*18780*/  IMAD R24, R24, UR12, RZ ;  /* 0x0000000c18187c24 */ /* 0x000fe2000f8e02ff */
[----:B------:R-:W4:Y:S01]  /*18790*/  LDL.LU R85, [R1+0x20] ;  /* 0x0000200001557983 */ /* 0x000f220000300800 */
[----:B------:R-:W-:Y:S01]  /*187a0*/  @!P5 IMAD.IADD R16, R16, 0x1, -R8 ;  /* 0x000000011010d824 */ /* 0x000fe200078e0a08 */
[----:B------:R-:W-:Y:S01]  /*187b0*/  PRMT R14, RZ, 0x7610, R14 ;  /* 0x00007610ff0e7816 */ /* 0x000fe2000000000e */
[----:B------:R-:W-:Y:S01]  /*187c0*/  @!P6 IMAD.IADD R2, R2, 0x1, -R8 ;  /* 0x000000010202e824 */ /* 0x000fe200078e0a08 */
[----:B------:R-:W-:Y:S01]  /*187d0*/  STL [R1+0x39c], R13 ;  /* 0x00039c0d01007387 */ /* 0x000fe20000100800 */
[----:B------:R-:W-:Y:S01]  /*187e0*/  IMAD.MOV.U32 R22, RZ, RZ, R5 ;  /* 0x000000ffff167224 */ /* 0x000fe200078e0005 */
[-C--:B------:R-:W-:Y:S01]  /*187f0*/  IADD3 R15, P6, PT, R24, R7.reuse, RZ ;  /* 0x00000007180f7210 */ /* 0x080fe20007fde0ff */
[----:B------:R-:W-:Y:S01]  /*18800*/  IMAD R23, R23, UR4, RZ ;  /* 0x0000000417177c24 */ /* 0x000fe2000f8e02ff */
[----:B0-----:R-:W4:Y:S01]  /*18810*/  LDL R12, [R1+0x1084] ;  /* 0x00108400010c7983 */ /* 0x001f220000100800 */
[----:B------:R-:W-:Y:S01]  /*18820*/  ISETP.GT.U32.AND P5, PT, R8, R16, PT ;  /* 0x000000100800720c */ /* 0x000fe20003fa4070 */
[----:B------:R-:W-:Y:S01]  /*18830*/  @!P1 IMAD.MOV R22, RZ, RZ, -R22 ;  /* 0x000000ffff169224 */ /* 0x000fe200078e0a16 */
[----:B------:R-:W-:Y:S01]  /*18840*/  LEA.HI.X.SX32 R17, R24, R6, 0x1, P6 ;  /* 0x0000000618117211 */ /* 0x000fe200030f0eff */
[----:B------:R-:W4:Y:S01]  /*18850*/  LDL.LU R4, [R1+0x24] ;  /* 0x0000240001047983 */ /* 0x000f220000300800 */
[----:B------:R-:W-:Y:S01]  /*18860*/  PRMT R25, RZ, 0x7610, R25 ;  /* 0x00007610ff197816 */ /* 0x000fe20000000019 */
[----:B------:R-:W0:Y:S02]  /*18870*/  LDCU UR4, c[0x0][0x3b0] ;  /* 0x00007600ff0477ac */ /* 0x000e240008000800 */
[----:B------:R-:W4:Y:S01]  /*18880*/  LDL.LU R5, [R1+0x28] ;  /* 0x0000280001057983 */ /* 0x000f220000300800 */
[----:B------:R-:W0:Y:S03]  /*18890*/  LDCU UR12, c[0x0][0x3b0] ;  /* 0x00007600ff0c77ac */ /* 0x000e260008000800 */
[----:B---3--:R3:W-:Y:S01]  /*188a0*/  STL [R1+0xe78], R3 ;  /* 0x000e780301007387 */ /* 0x0087e20000100800 */
[----:B------:R-:W-:Y:S01]  /*188b0*/  SEL R24, R11, R22, !P4 ;  /* 0x000000160b187207 */ /* 0x000fe20006000000 */
[----:B------:R-:W-:Y:S01]  /*188c0*/  @P0 IMAD.MOV.U32 R22, RZ, RZ, R15 ;  /* 0x000000ffff160224 */ /* 0x000fe200078e000f */
[----:B---3--:R-:W-:-:S04]  /*188d0*/  IADD3 R3, P1, PT, R23, R7, RZ ;  /* 0x0000000717037210 */ /* 0x008fc80007f3e0ff */
[----:B------:R-:W-:Y:S01]  /*188e0*/  LEA.HI.X.SX32 R13, R23, R6, 0x1, P1 ;  /* 0x00000006170d7211 */ /* 0x000fe200008f0eff */
[----:B------:R-:W-:Y:S01]  /*188f0*/  @P0 IMAD.MOV.U32 R23, RZ, RZ, R17 ;  /* 0x000000ffff170224 */ /* 0x000fe200078e0011 */
[----:B------:R-:W-:Y:S01]  /*18900*/  STL [R1+0x3c0], R15 ;  /* 0x0003c00f01007387 */ /* 0x000fe20000100800 */
[----:B------:R-:W-:-:S03]  /*18910*/  @!P5 IMAD.IADD R16, R16, 0x1, -R8 ;  /* 0x000000011010d824 */ /* 0x000fc600078e0a08 */
[----:B------:R3:W4:Y:S04]  /*18920*/  @P0 LDG.E.U8 R14, desc[UR18][R22.64] ;  /* 0x00000012160e0981 */ /* 0x000728000c1e1100 */
[----:B------:R-:W-:Y:S01]  /*18930*/  STL [R1+0x3c8], R3 ;  /* 0x0003c80301007387 */ /* 0x000fe20000100800 */
[----:B---3--:R-:W-:Y:S02]  /*18940*/  @P0 IMAD.MOV.U32 R22, RZ, RZ, R3 ;  /* 0x000000ffff160224 */ /* 0x008fe400078e0003 */
[----:B------:R-:W-:-:S05]  /*18950*/  @P0 IMAD.MOV.U32 R23, RZ, RZ, R13 ;  /* 0x000000ffff170224 */ /* 0x000fca00078e000d */
[----:B------:R3:W4:Y:S01]  /*18960*/  @P0 LDG.E.U8 R25, desc[UR18][R22.64] ;  /* 0x0000001216190981 */ /* 0x000722000c1e1100 */
[----:B--2---:R-:W-:-:S03]  /*18970*/  ISETP.GE.AND P5, PT, R10, RZ, PT ;  /* 0x000000ff0a00720c */ /* 0x004fc60003fa6270 */
[----:B------:R-:W2:Y:S04]  /*18980*/  LDL R10, [R1+0x1124] ;  /* 0x00112400010a7983 */ /* 0x000ea80000100800 */
[----:B------:R0:W-:Y:S04]  /*18990*/  STL [R1+0x3bc], R17 ;  /* 0x0003bc1101007387 */ /* 0x0001e80000100800 */
[----:B0-----:R-:W2:Y:S04]  /*189a0*/  LDL.LU R17, [R1+0x1428] ;  /* 0x0014280001117983 */ /* 0x001ea80000300800 */
[----:B------:R-:W2:Y:S01]  /*189b0*/  LDL.LU R15, [R1+0x1424] ;  /* 0x00142400010f7983 */ /* 0x000ea20000300800 */
[----:B---3--:R-:W-:-:S02]  /*189c0*/  IMAD.MOV.U32 R22, RZ, RZ, R16 ;  /* 0x000000ffff167224 */ /* 0x008fc400078e0010 */
[----:B-1----:R-:W-:Y:S01]  /*189d0*/  IMAD R24, R24, UR5, RZ ;  /* 0x0000000518187c24 */ /* 0x002fe2000f8e02ff */
[----:B------:R-:W-:Y:S01]  /*189e0*/  STL [R1+0x3c4], R13 ;  /* 0x0003c40d01007387 */ /* 0x000fe20000100800 */
[----:B------:R-:W-:Y:S01]  /*189f0*/  @!P5 IMAD.MOV R22, RZ, RZ, -R22 ;  /* 0x000000ffff16d224 */ /* 0x000fe200078e0a16 */
[----:B----4-:R-:W-:Y:S01]  /*18a00*/  ISETP.GE.AND P6, PT, R12, RZ, PT ;  /* 0x000000ff0c00720c */ /* 0x010fe20003fc6270 */
[----:B------:R-:W0:Y:S01]  /*18a10*/  LDCU UR5, c[0x0][0x3b0] ;  /* 0x00007600ff0577ac */ /* 0x000e220008000800 */
[C---:B------:R-:W-:Y:S01]  /*18a20*/  IADD3 R16, P5, PT, R24.reuse, R7, RZ ;  /* 0x0000000718107210 */ /* 0x040fe20007fbe0ff */
[----:B------:R1:W-:Y:S04]  /*18a30*/  STL [R1+0xe74], R14 ;  /* 0x000e740e01007387 */ /* 0x0003e80000100800 */
[----:B-1----:R-:W3:Y:S04]  /*18a40*/  LDL.LU R14, [R1+0x1420] ;  /* 0x00142000010e7983 */ /* 0x002ee80000300800 */
[----:B------:R-:W4:Y:S04]  /*18a50*/  LDL.LU R13, [R1+0x141c] ;  /* 0x00141c00010d7983 */ /* 0x000f280000300800 */
[----:B------:R-:W3:Y:S04]  /*18a60*/  LDL.LU R3, [R1+0x1418] ;  /* 0x0014180001037983 */ /* 0x000ee80000300800 */
[----:B------:R-:W3:Y:S04]  /*18a70*/  LDL.LU R12, [R1+0x2c] ;  /* 0x00002c00010c7983 */ /* 0x000ee80000300800 */
[----:B------:R-:W-:Y:S04]  /*18a80*/  STL [R1+0x3d0], R16 ;  /* 0x0003d01001007387 */ /* 0x000fe80000100800 */
[----:B------:R1:W-:Y:S02]  /*18a90*/  STL [R1+0xe70], R25 ;  /* 0x000e701901007387 */ /* 0x0003e40000100800 */
[----:B-1----:R-:W-:Y:S01]  /*18aa0*/  LEA.HI.X.SX32 R25, R24, R6, 0x1, P5 ;  /* 0x0000000618197211 */ /* 0x002fe200028f0eff */
[----:B------:R-:W-:Y:S01]  /*18ab0*/  @P0 IMAD.MOV.U32 R24, RZ, RZ, R16 ;  /* 0x000000ffff180224 */ /* 0x000fe200078e0010 */
[----:B--2---:R-:W-:-:S06]  /*18ac0*/  PRMT R15, RZ, 0x7610, R15 ;  /* 0x00007610ff0f7816 */ /* 0x004fcc000000000f */
[----:B------:R1:W2:Y:S01]  /*18ad0*/  @P0 LDG.E.U8 R15, desc[UR18][R24.64] ;  /* 0x00000012180f0981 */ /* 0x0002a2000c1e1100 */
[----:B------:R-:W-:Y:S02]  /*18ae0*/  ISETP.GT.U32.AND P3, PT, R8, R2, PT ;  /* 0x000000020800720c */ /* 0x000fe40003f64070 */
[----:B------:R-:W-:-:S11]  /*18af0*/  SEL R23, R11, R22, !P4 ;  /* 0x000000160b177207 */ /* 0x000fd60006000000 */
[----:B------:R-:W-:-:S04]  /*18b00*/  @!P3 IMAD.IADD R2, R2, 0x1, -R8 ;  /* 0x000000010202b824 */ /* 0x000fc800078e0a08 */
[----:B------:R-:W-:Y:S02]  /*18b10*/  IMAD.MOV.U32 R22, RZ, RZ, R2 ;  /* 0x000000ffff167224 */ /* 0x000fe400078e0002 */
[----:B------:R-:W-:Y:S01]  /*18b20*/  IMAD R23, R23, UR13, RZ ;  /* 0x0000000d17177c24 */ /* 0x000fe2000f8e02ff */
[----:B------:R-:W-:Y:S01]  /*18b30*/  ISETP.GT.U32.AND P3, PT, R8, R4, PT ;  /* 0x000000040800720c */ /* 0x000fe20003f64070 */
[----:B------:R-:W-:Y:S01]  /*18b40*/  @!P6 IMAD.MOV R22, RZ, RZ, -R22 ;  /* 0x000000ffff16e224 */ /* 0x000fe200078e0a16 */
[----:B------:R-:W3:Y:S01]  /*18b50*/  LDL.LU R2, [R1+0x1414] ;  /* 0x0014140001027983 */ /* 0x000ee20000300800 */
[----:B----4-:R-:W-:Y:S01]  /*18b60*/  PRMT R13, RZ, 0x7610, R13 ;  /* 0x00007610ff0d7816 */ /* 0x010fe2000000000d */
[----:B------:R-:W4:Y:S02]  /*18b70*/  LDCU UR13, c[0x0][0x3b0] ;  /* 0x00007600ff0d77ac */ /* 0x000f240008000800 */
[----:B------:R-:W-:Y:S02]  /*18b80*/  SEL R22, R11, R22, !P4 ;  /* 0x000000160b167207 */ /* 0x000fe40006000000 */
[----:B------:R-:W-:-:S03]  /*18b90*/  IADD3 R16, P6, PT, R23, R7, RZ ;  /* 0x0000000717107210 */ /* 0x000fc60007fde0ff */
[----:B-1----:R-:W-:Y:S01]  /*18ba0*/  IMAD R24, R22, UR4, RZ ;  /* 0x0000000416187c24 */ /* 0x002fe2000f8e02ff */
[----:B------:R-:W-:Y:S01]  /*18bb0*/  LEA.HI.X.SX32 R23, R23, R6, 0x1, P6 ;  /* 0x0000000617177211 */ /* 0x000fe200030f0eff */
[----:B------:R-:W-:Y:S01]  /*18bc0*/  @P0 IMAD.MOV.U32 R22, RZ, RZ, R16 ;  /* 0x000000ffff160224 */ /* 0x000fe200078e0010 */
[----:B------:R-:W-:Y:S01]  /*18bd0*/  STL [R1+0x3cc], R25 ;  /* 0x0003cc1901007387 */ /* 0x000fe20000100800 */
[----:B------:R-:W-:Y:S01]  /*18be0*/  @!P3 IMAD.IADD R4, R4, 0x1, -R8 ;  /* 0x000000010404b824 */ /* 0x000fe200078e0a08 */
[----:B------:R-:W-:Y:S01]  /*18bf0*/  ISETP.GT.U32.AND P1, PT, R8, R85, PT ;  /* 0x000000550800720c */ /* 0x000fe20003f24070 */
[----:B------:R-:W1:Y:S01]  /*18c00*/  LDCU UR4, c[0x0][0x3b0] ;  /* 0x00007600ff0477ac */ /* 0x000e620008000800 */
[----:B------:R0:W3:Y:S01]  /*18c10*/  @P0 LDG.E.U8 R13, desc[UR18][R22.64] ;  /* 0x00000012160d0981 */ /* 0x0000e2000c1e1100 */
[----:B------:R-:W-:-:S03]  /*18c20*/  ISETP.GE.AND P3, PT, R10, RZ, PT ;  /* 0x000000ff0a00720c */ /* 0x000fc60003f66270 */
[----:B--2---:R2:W-:Y:S04]  /*18c30*/  STL [R1+0xe6c], R15 ;  /* 0x000e6c0f01007387 */ /* 0x0045e80000100800 */
[----:B--2---:R-:W2:Y:S04]  /*18c40*/  LDL.LU R15, [R1+0x40] ;  /* 0x00004000010f7983 */ /* 0x004ea80000300800 */
[----:B------:R-:W2:Y:S04]  /*18c50*/  LDL R25, [R1+0x1100] ;  /* 0x0011000001197983 */ /* 0x000ea80000100800 */
[----:B------:R-:W-:Y:S04]  /*18c60*/  STL [R1+0x3d8], R16 ;  /* 0x0003d81001007387 */ /* 0x000fe80000100800 */
[----:B------:R-:W2:Y:S04]  /*18c70*/  LDL.LU R10, [R1+0x30] ;  /* 0x00003000010a7983 */ /* 0x000ea80000300800 */
[----:B------:R0:W-:Y:S04]  /*18c80*/  STL [R1+0x3d4], R23 ;  /* 0x0003d41701007387 */ /* 0x0001e80000100800 */
[----:B0-----:R-:W2:Y:S01]  /*18c90*/  LDL R23, [R1+0x1104] ;  /* 0x0011040001177983 */ /* 0x001ea20000100800 */
[----:B------:R-:W-:-:S05]  /*18ca0*/  @!P1 IMAD.IADD R85, R85, 0x1, -R8 ;  /* 0x0000000155559824 */ /* 0x000fca00078e0a08 */
[----:B------:R-:W-:-:S13]  /*18cb0*/  ISETP.GT.U32.AND P1, PT, R8, R85, PT ;  /* 0x000000550800720c */ /* 0x000fda0003f24070 */
[----:B------:R-:W-:-:S04]  /*18cc0*/  @!P1 IMAD.IADD R85, R85, 0x1, -R8 ;  /* 0x0000000155559824 */ /* 0x000fc800078e0a08 */
[----:B------:R-:W-:Y:S02]  /*18cd0*/  IMAD.MOV.U32 R22, RZ, RZ, R85 ;  /* 0x000000ffff167224 */ /* 0x000fe400078e0055 */
[----:B------:R-:W4:Y:S04]  /*18ce0*/  LDL R85, [R1+0x10d4] ;  /* 0x0010d40001557983 */ /* 0x000f280000100800 */
[----:B---3--:R0:W-:Y:S01]  /*18cf0*/  STL [R1+0xe68], R13 ;  /* 0x000e680d01007387 */ /* 0x0081e20000100800 */
[----:B------:R-:W-:Y:S01]  /*18d00*/  @!P3 IMAD.MOV R22, RZ, RZ, -R22 ;  /* 0x000000ffff16b224 */ /* 0x000fe200078e0a16 */
[----:B------:R-:W-:Y:S02]  /*18d10*/  PRMT R2, RZ, 0x7610, R2 ;  /* 0x00007610ff027816 */ /* 0x000fe40000000002 */
[----:B0-----:R-:W-:-:S04]  /*18d20*/  IADD3 R13, P1, PT, R24, R7, RZ ;  /* 0x00000007180d7210 */ /* 0x001fc80007f3e0ff */
[----:B------:R-:W-:Y:S02]  /*18d30*/  LEA.HI.X.SX32 R16, R24, R6, 0x1, P1 ;  /* 0x0000000618107211 */ /* 0x000fe400008f0eff */
[----:B------:R-:W-:Y:S01]  /*18d40*/  SEL R24, R11, R22, !P4 ;  /* 0x000000160b187207 */ /* 0x000fe20006000000 */
[----:B------:R-:W-:Y:S01]  /*18d50*/  @P0 IMAD.MOV.U32 R22, RZ, RZ, R13 ;  /* 0x000000ffff160224 */ /* 0x000fe200078e000d */
[----:B--2---:R-:W-:Y:S01]  /*18d60*/  ISETP.GE.AND P1, PT, R23, RZ, PT ;  /* 0x000000ff1700720c */ /* 0x004fe20003f26270 */
[----:B------:R-:W-:-:S05]  /*18d70*/  @P0 IMAD.MOV.U32 R23, RZ, RZ, R16 ;  /* 0x000000ffff170224 */ /* 0x000fca00078e0010 */
[----:B------:R0:W2:Y:S01]  /*18d80*/  @P0 LDG.E.U8 R2, desc[UR18][R22.64] ;  /* 0x0000001216020981 */ /* 0x0000a2000c1e1100 */
[----:B------:R-:W-:-:S13]  /*18d90*/  ISETP.GT.U32.AND P5, PT, R8, R5, PT ;  /* 0x000000050800720c */ /* 0x000fda0003fa4070 */
[--C-:B------:R-:W-:Y:S01]  /*18da0*/  @!P5 IMAD.IADD R5, R5, 0x1, -R8.reuse ;  /* 0x000000010505d824 */ /* 0x100fe200078e0a08 */
[----:B------:R-:W-:Y:S01]  /*18db0*/  ISETP.GT.U32.AND P5, PT, R8, R4, PT ;  /* 0x000000040800720c */ /* 0x000fe20003fa4070 */
[----:B------:R3:W-:Y:S04]  /*18dc0*/  STL [R1+0x3e0], R13 ;  /* 0x0003e00d01007387 */ /* 0x0007e80000100800 */
[----:B------:R0:W-:Y:S04]  /*18dd0*/  STL [R1+0x3dc], R16 ;  /* 0x0003dc1001007387 */ /* 0x0001e80000100800 */
[----:B---3--:R-:W3:Y:S04]  /*18de0*/  LDL R13, [R1+0x10d0] ;  /* 0x0010d000010d7983 */ /* 0x008ee80000100800 */
[----:B------:R-:W-:Y:S01]  /*18df0*/  @!P5 IMAD.IADD R4, R4, 0x1, -R8 ;  /* 0x000000010404d824 */ /* 0x000fe200078e0a08 */
[----:B0-----:R-:W3:Y:S03]  /*18e00*/  LDL.LU R16, [R1+0x44] ;  /* 0x0000440001107983 */ /* 0x001ee60000300800 */
[----:B------:R-:W-:Y:S01]  /*18e10*/  IMAD.MOV.U32 R23, RZ, RZ, R4 ;  /* 0x000000ffff177224 */ /* 0x000fe200078e0004 */
[----:B------:R-:W-:-:S02]  /*18e20*/  ISETP.GT.U32.AND P6, PT, R8, R5, PT ;  /* 0x000000050800720c */ /* 0x000fc40003fc4070 */
[----:B------:R-:W-:Y:S01]  /*18e30*/  ISETP.GT.U32.AND P3, PT, R8, R12, PT ;  /* 0x0000000c0800720c */ /* 0x000fe20003f64070 */
[----:B--2---:R0:W-:Y:S04]  /*18e40*/  STL [R1+0xe64], R2 ;  /* 0x000e640201007387 */ /* 0x0041e80000100800 */
[----:B------:R-:W2:Y:S01]  /*18e50*/  LDL.LU R4, [R1+0x1410] ;  /* 0x0014100001047983 */ /* 0x000ea20000300800 */
[----:B------:R-:W-:Y:S01]  /*18e60*/  IMAD R24, R24, UR5, RZ ;  /* 0x0000000518187c24 */ /* 0x000fe2000f8e02ff */
[----:B------:R-:W-:-:S04]  /*18e70*/  PRMT R17, RZ, 0x7610, R17 ;  /* 0x00007610ff117816 */ /* 0x000fc80000000011 */
[--C-:B------:R-:W-:Y:S01]  /*18e80*/  @!P6 IMAD.IADD R5, R5, 0x1, -R8.reuse ;  /* 0x000000010505e824 */ /* 0x100fe200078e0a08 */
[----:B------:R-:W1:Y:S01]  /*18e90*/  LDCU UR5, c[0x0][0x3b0] ;  /* 0x00007600ff0577ac */ /* 0x000e620008000800 */
[----:B0-----:R-:W-:Y:S01]  /*18ea0*/  IADD3 R2, P6, PT, R24, R7, RZ ;  /* 0x0000000718027210 */ /* 0x001fe20007fde0ff */
[----:B------:R-:W-:Y:S01]  /*18eb0*/  @!P3 IMAD.IADD R12, R12, 0x1, -R8 ;  /* 0x000000010c0cb824 */ /* 0x000fe200078e0a08 */
[----:B------:R-:W-:Y:S01]  /*18ec0*/  ISETP.GE.AND P3, PT, R25, RZ, PT ;  /* 0x000000ff1900720c */ /* 0x000fe20003f66270 */
[----:B------:R-:W-:Y:S01]  /*18ed0*/  @!P1 IMAD.MOV R23, RZ, RZ, -R23 ;  /* 0x000000ffff179224 */ /* 0x000fe200078e0a17 */
[----:B------:R-:W-:Y:S02]  /*18ee0*/  LEA.HI.X.SX32 R22, R24, R6, 0x1, P6 ;  /* 0x0000000618167211 */ /* 0x000fe400030f0eff */
[C---:B------:R-:W-:Y:S01]  /*18ef0*/  ISETP.GT.U32.AND P6, PT, R8.reuse, R10, PT ;  /* 0x0000000a0800720c */ /* 0x040fe20003fc4070 */
[----:B------:R-:W-:Y:S01]  /*18f00*/  @P0 IMAD.MOV.U32 R24, RZ, RZ, R2 ;  /* 0x000000ffff180224 */ /* 0x000fe200078e0002 */
[----:B------:R-:W-:Y:S01]  /*18f10*/  ISETP.GT.U32.AND P1, PT, R8, R12, PT ;  /* 0x0000000c0800720c */ /* 0x000fe20003f24070 */
[----:B------:R-:W-:Y:S01]  /*18f20*/  @P0 IMAD.MOV.U32 R25, RZ, RZ, R22 ;  /* 0x000000ffff190224 */ /* 0x000fe200078e0016 */
[----:B------:R-:W-:Y:S01]  /*18f30*/  SEL R23, R11, R23, !P4 ;  /* 0x000000170b177207 */ /* 0x000fe20006000000 */
[----:B------:R0:W-:Y:S04]  /*18f40*/  STL [R1+0x400], R2 ;  /* 0x0004000201007387 */ /* 0x0001e80000100800 */
[----:B------:R1:W-:Y:S04]  /*18f50*/  STL [R1+0x3fc], R22 ;  /* 0x0003fc1601007387 */ /* 0x0003e80000100800 */
[----:B------:R3:W2:Y:S01]  /*18f60*/  @P0 LDG.E.U8 R17, desc[UR18][R24.64] ;  /* 0x0000001218110981 */ /* 0x0006a2000c1e1100 */
[----:B------:R-:W-:-:S03]  /*18f70*/  @!P6 IMAD.IADD R10, R10, 0x1, -R8 ;  /* 0x000000010a0ae824 */ /* 0x000fc600078e0a08 */
[----:B0-----:R-:W2:Y:S01]  /*18f80*/  LDL.LU R2, [R1+0x54] ;  /* 0x0000540001027983 */ /* 0x001ea20000300800 */
[----:B-1----:R-:W-:Y:S02]  /*18f90*/  IMAD.MOV.U32 R22, RZ, RZ, R5 ;  /* 0x000000ffff167224 */ /* 0x002fe400078e0005 */
[----:B---3--:R-:W-:Y:S01]  /*18fa0*/  IMAD R24, R23, UR4, RZ ;  /* 0x0000000417187c24 */ /* 0x008fe2000f8e02ff */
[----:B------:R-:W-:Y:S01]  /*18fb0*/  PRMT R3, RZ, 0x7610, R3 ;  /* 0x00007610ff037816 */ /* 0x000fe20000000003 */
[----:B------:R-:W-:Y:S01]  /*18fc0*/  @!P3 IMAD.MOV R22, RZ, RZ, -R22 ;  /* 0x000000ffff16b224 */ /* 0x000fe200078e0a16 */
[----:B----4-:R-:W-:Y:S01]  /*18fd0*/  ISETP.GE.AND P3, PT, R85, RZ, PT ;  /* 0x000000ff5500720c */ /* 0x010fe20003f66270 */
[----:B------:R-:W-:Y:S01]  /*18fe0*/  @!P1 IMAD.IADD R12, R12, 0x1, -R8 ;  /* 0x000000010c0c9824 */ /* 0x000fe200078e0a08 */
[----:B------:R-:W-:Y:S01]  /*18ff0*/  IADD3 R5, P6, PT, R24, R7, RZ ;  /* 0x0000000718057210 */ /* 0x000fe20007fde0ff */
[----:B------:R-:W3:Y:S01]  /*19000*/  LDL R85, [R1+0x1080] ;  /* 0x0010800001557983 */ /* 0x000ee20000100800 */
[----:B------:R-:W-:Y:S01]  /*19010*/  SEL R22, R11, R22, !P4 ;  /* 0x000000160b167207 */ /* 0x000fe20006000000 */
[----:B------:R-:W0:Y:S01]  /*19020*/  LDCU UR4, c[0x0][0x3b0] ;  /* 0x00007600ff0477ac */ /* 0x000e220008000800 */
[----:B------:R-:W-:-:S02]  /*19030*/  ISETP.GE.AND P1, PT, R13, RZ, PT ;  /* 0x000000ff0d00720c */ /* 0x000fc40003f26270 */
[-C--:B------:R-:W-:Y:S01]  /*19040*/  LEA.HI.X.SX32 R13, R24, R6.reuse, 0x1, P6 ;  /* 0x00000006180d7211 */ /* 0x080fe200030f0eff */
[----:B------:R-:W-:Y:S02]  /*19050*/  IMAD R22, R22, UR5, RZ ;  /* 0x0000000516167c24 */ /* 0x000fe4000f8e02ff */
[----:B------:R-:W-:Y:S01]  /*19060*/  IMAD.MOV.U32 R23, RZ, RZ, R12 ;  /* 0x000000ffff177224 */ /* 0x000fe200078e000c */
[----:B------:R1:W-:Y:S01]  /*19070*/  STL [R1+0x408], R5 ;  /* 0x0004080501007387 */ /* 0x0003e20000100800 */
[----:B------:R-:W-:Y:S02]  /*19080*/  @P0 IMAD.MOV.U32 R24, RZ, RZ, R5 ;  /* 0x000000ffff180224 */ /* 0x000fe400078e0005 */
[----:B------:R-:W-:Y:S01]  /*19090*/  @P0 IMAD.MOV.U32 R25, RZ, RZ, R13 ;  /* 0x000000ffff190224 */ /* 0x000fe200078e000d */
[----:B------:R-:W-:Y:S01]  /*190a0*/  IADD3 R12, P6, PT, R22, R7, RZ ;  /* 0x00000007160c7210 */ /* 0x000fe20007fde0ff */
[----:B------:R4:W-:Y:S01]  /*190b0*/  STL [R1+0x404], R13 ;  /* 0x0004040d01007387 */ /* 0x0009e20000100800 */
[----:B------:R-:W-:Y:S01]  /*190c0*/  ISETP.GT.U32.AND P5, PT, R8, R15, PT ;  /* 0x0000000f0800720c */ /* 0x000fe20003fa4070 */
[----:B------:R-:W0:Y:S02]  /*190d0*/  LDCU UR5, c[0x0][0x3b0] ;  /* 0x00007600ff0577ac */ /* 0x000e240008000800 */
[----:B-1----:R-:W3:Y:S01]  /*190e0*/  LDL R5, [R1+0x1098] ;  /* 0x0010980001057983 */ /* 0x002ee20000100800 */
[----:B----4-:R-:W-:-:S02]  /*190f0*/  LEA.HI.X.SX32 R13, R22, R6, 0x1, P6 ;  /* 0x00000006160d7211 */ /* 0x010fc400030f0eff */
[----:B--2---:R-:W-:-:S06]  /*19100*/  PRMT R4, RZ, 0x7610, R4 ;  /* 0x00007610ff047816 */ /* 0x004fcc0000000004 */
[----:B------:R1:W2:Y:S02]  /*19110*/  @P0 LDG.E.U8 R4, desc[UR18][R24.64] ;  /* 0x0000001218040981 */ /* 0x0002a4000c1e1100 */
[----:B-1----:R-:W-:Y:S02]  /*19120*/  @P0 IMAD.MOV.U32 R24, RZ, RZ, R12 ;  /* 0x000000ffff180224 */ /* 0x002fe400078e000c */
[----:B------:R-:W-:-:S05]  /*19130*/  @P0 IMAD.MOV.U32 R25, RZ, RZ, R13 ;  /* 0x000000ffff190224 */ /* 0x000fca00078e000d */
[----:B------:R1:W4:Y:S01]  /*19140*/  @P0 LDG.E.U8 R3, desc[UR18][R24.64] ;  /* 0x0000001218030981 */ /* 0x000322000c1e1100 */
[----:B------:R-:W-:-:S05]  /*19150*/  @!P5 IMAD.IADD R15, R15, 0x1, -R8 ;  /* 0x000000010f0fd824 */ /* 0x000fca00078e0a08 */
[C---:B------:R-:W-:Y:S01]  /*19160*/  ISETP.GT.U32.AND P5, PT, R8.reuse, R15, PT ;  /* 0x0000000f0800720c */ /* 0x040fe20003fa4070 */
[----:B------:R-:W-:Y:S01]  /*19170*/  @!P3 IMAD.MOV R23, RZ, RZ, -R23 ;  /* 0x000000ffff17b224 */ /* 0x000fe200078e0a17 */
[C---:B------:R-:W-:Y:S02]  /*19180*/  ISETP.GT.U32.AND P3, PT, R8.reuse, R10, PT ;  /* 0x0000000a0800720c */ /* 0x040fe40003f64070 */
[----:B------:R-:W-:-:S09]  /*19190*/  ISETP.GT.U32.AND P6, PT, R8, R2, PT ;  /* 0x000000020800720c */ /* 0x000fd20003fc4070 */
[----:B------:R-:W-:Y:S01]  /*191a0*/  @!P5 IMAD.IADD R15, R15, 0x1, -R8 ;  /* 0x000000010f0fd824 */ /* 0x000fe200078e0a08 */
[----:B------:R-:W-:-:S03]  /*191b0*/  ISETP.GT.U32.AND P5, PT, R8, R16, PT ;  /* 0x000000100800720c */ /* 0x000fc60003fa4070 */
[----:B------:R-:W-:Y:S01]  /*191c0*/  IMAD.MOV.U32 R22, RZ, RZ, R15 ;  /* 0x000000ffff167224 */ /* 0x000fe200078e000f */
[----:B-1----:R-:W-:-:S03]  /*191d0*/  SEL R24, R11, R23, !P4 ;  /* 0x000000170b187207 */ /* 0x002fc60006000000 */
[----:B------:R-:W-:Y:S01]  /*191e0*/  @!P1 IMAD.MOV R22, RZ, RZ, -R22 ;  /* 0x000000ffff169224 */ /* 0x000fe200078e0a16 */
[----:B---3--:R-:W-:Y:S01]  /*191f0*/  ISETP.GE.AND P1, PT, R85, RZ, PT ;  /* 0x000000ff5500720c */ /* 0x008fe20003f26270 */
[--C-:B------:R-:W-:Y:S02]  /*19200*/  @!P3 IMAD.IADD R10, R10, 0x1, -R8.reuse ;  /* 0x000000010a0ab824 */ /* 0x100fe400078e0a08 */
[----:B------:R-:W-:Y:S01]  /*19210*/  IMAD R24, R24, UR12, RZ ;  /* 0x0000000c18187c24 */ /* 0x000fe2000f8e02ff */
[----:B------:R-:W-:Y:S01]  /*19220*/  SEL R23, R11, R22, !P4 ;  /* 0x000000160b177207 */ /* 0x000fe20006000000 */
[--C-:B------:R-:W-:Y:S01]  /*19230*/  @!P5 IMAD.IADD R16, R16, 0x1, -R8.reuse ;  /* 0x000000011010d824 */ /* 0x100fe200078e0a08 */
[----:B------:R1:W-:Y:S01]  /*19240*/  STL [R1+0x410], R12 ;  /* 0x0004100c01007387 */ /* 0x0003e20000100800 */
[----:B------:R-:W-:Y:S01]  /*19250*/  @!P6 IMAD.IADD R2, R2, 0x1, -R8 ;  /* 0x000000010202e824 */ /* 0x000fe200078e0a08 */
[-C--:B------:R-:W-:Y:S01]  /*19260*/  IADD3 R15, P6, PT, R24, R7.reuse, RZ ;  /* 0x00000007180f7210 */ /* 0x080fe20007fde0ff */
[----:B------:R-:W-:Y:S01]  /*19270*/  IMAD.MOV.U32 R22, RZ, RZ, R10 ;  /* 0x000000ffff167224 */ /* 0x000fe200078e000a */
[----:B------:R-:W-:Y:S01]  /*19280*/  PRMT R14, RZ, 0x7610, R14 ;  /* 0x00007610ff0e7816 */ /* 0x000fe2000000000e */
[----:B0-----:R-:W-:Y:S01]  /*19290*/  IMAD R23, R23, UR4, RZ ;  /* 0x0000000417177c24 */ /* 0x001fe2000f8e02ff */
[----:B------:R-:W-:Y:S01]  /*192a0*/  ISETP.GT.U32.AND P5, PT, R8, R16, PT ;  /* 0x000000100800720c */ /* 0x000fe20003fa4070 */
[----:B------:R-:W-:Y:S01]  /*192b0*/  @!P1 IMAD.MOV R22, RZ, RZ, -R22 ;  /* 0x000000ffff169224 */ /* 0x000fe200078e0a16 */
[----:B------:R-:W-:Y:S01]  /*192c0*/  PRMT R25, RZ, 0x7610, R25 ;  /* 0x00007610ff197816 */ /* 0x000fe20000000019 */
[----:B------:R-:W0:Y:S01]  /*192d0*/  LDCU UR4, c[0x0][0x3b0] ;  /* 0x00007600ff0477ac */ /* 0x000e220008000800 */
[C---:B------:R-:W-:Y:S01]  /*192e0*/  IADD3 R10, P1, PT, R23.reuse, R7, RZ ;  /* 0x00000007170a7210 */ /* 0x040fe20007f3e0ff */
[----:B------:R-:W3:Y:S03]  /*192f0*/  LDCU UR12, c[0x0][0x3b0] ;  /* 0x00007600ff0c77ac */ /* 0x000ee60008000800 */
[----:B-1----:R-:W-:-:S05]  /*19300*/  LEA.HI.X.SX32 R12, R23, R6, 0x1, P1 ;  /* 0x00000006170c7211 */ /* 0x002fca00008f0eff */
[----:B------:R-:W-:Y:S01]  /*19310*/  @!P5 IMAD.IADD R16, R16, 0x1, -R8 ;  /* 0x000000011010d824 */ /* 0x000fe200078e0a08 */
[----:B------:R-:W-:Y:S01]  /*19320*/  ISETP.GE.AND P5, PT, R5, RZ, PT ;  /* 0x000000ff0500720c */ /* 0x000fe20003fa6270 */
[----:B--2---:R1:W-:Y:S04]  /*19330*/  STL [R1+0xe5c], R4 ;  /* 0x000e5c0401007387 */ /* 0x0043e80000100800 */
[----:B-1----:R-:W2:Y:S04]  /*19340*/  LDL.LU R4, [R1+0x5c] ;  /* 0x00005c0001047983 */ /* 0x002ea80000300800 */
[----:B------:R1:W-:Y:S02]  /*19350*/  STL [R1+0xe60], R17 ;  /* 0x000e601101007387 */ /* 0x0003e40000100800 */
[----:B-1----:R-:W-:-:S02]  /*19360*/  LEA.HI.X.SX32 R17, R24, R6, 0x1, P6 ;  /* 0x0000000618117211 */ /* 0x002fc400030f0eff */
[----:B------:R-:W-:Y:S01]  /*19370*/  SEL R24, R11, R22, !P4 ;  /* 0x000000160b187207 */ /* 0x000fe20006000000 */
[----:B------:R-:W-:Y:S02]  /*19380*/  @P0 IMAD.MOV.U32 R22, RZ, RZ, R15 ;  /* 0x000000ffff160224 */ /* 0x000fe400078e000f */
[----:B------:R-:W-:Y:S01]  /*19390*/  @P0 IMAD.MOV.U32 R23, RZ, RZ, R17 ;  /* 0x000000ffff170224 */ /* 0x000fe200078e0011 */
[----:B------:R-:W-:Y:S04]  /*193a0*/  STL [R1+0x40c], R13 ;  /* 0x00040c0d01007387 */ /* 0x000fe80000100800 */
[----:B------:R-:W2:Y:S04]  /*193b0*/  LDL R85, [R1+0x1094] ;  /* 0x0010940001557983 */ /* 0x000ea80000100800 */
[----:B----4-:R1:W-:Y:S04]  /*193c0*/  STL [R1+0xe58], R3 ;  /* 0x000e580301007387 */ /* 0x0103e80000100800 */
[----:B------:R4:W3:Y:S04]  /*193d0*/  @P0 LDG.E.U8 R14, desc[UR18][R22.64] ;  /* 0x00000012160e0981 */ /* 0x0008e8000c1e1100 */
[----:B-1----:R-:W3:Y:S04]  /*193e0*/  LDL.LU R3, [R1+0x8c] ;  /* 0x00008c0001037983 */ /* 0x002ee80000300800 */
[----:B------:R-:W3:Y:S01]  /*193f0*/  LDL.LU R13, [R1+0x90] ;  /* 0x00009000010d7983 */ /* 0x000ee20000300800 */
[----:B----4-:R-:W-:-:S02]  /*19400*/  @P0 IMAD.MOV.U32 R22, RZ, RZ, R10 ;  /* 0x000000ffff160224 */ /* 0x010fc400078e000a */
[----:B------:R-:W-:Y:S01]  /*19410*/  @P0 IMAD.MOV.U32 R23, RZ, RZ, R12 ;  /* 0x000000ffff170224 */ /* 0x000fe200078e000c */
[----:B------:R-:W-:Y:S04]  /*19420*/  STL [R1+0x418], R15 ;  /* 0x0004180f01007387 */ /* 0x000fe80000100800 */
[----:B------:R-:W-:Y:S04]  /*19430*/  STL [R1+0x420], R10 ;  /* 0x0004200a01007387 */ /* 0x000fe80000100800 */
[----:B------:R-:W4:Y:S04]  /*19440*/  LDL R5, [R1+0x106c] ;  /* 0x00106c0001057983 */ /* 0x000f280000100800 */
[----:B------:R1:W-:Y:S04]  /*19450*/  STL [R1+0x414], R17 ;  /* 0x0004141101007387 */ /* 0x0003e80000100800 */
[----:B------:R0:W4:Y:S04]  /*19460*/  @P0 LDG.E.U8 R25, desc[UR18][R22.64] ;  /* 0x0000001216190981 */ /* 0x000128000c1e1100 */
[----:B-1----:R-:W4:Y:S04]  /*19470*/  LDL.LU R17, [R1+0x140c] ;  /* 0x00140c0001117983 */ /* 0x002f280000300800 */
[----:B------:R-:W4:Y:S01]  /*19480*/  LDL.LU R15, [R1+0x1408] ;  /* 0x00140800010f7983 */ /* 0x000f220000300800 */
[----:B0-----:R-:W-:-:S02]  /*19490*/  IMAD.MOV.U32 R22, RZ, RZ, R16 ;  /* 0x000000ffff167224 */ /* 0x001fc400078e0010 */
[----:B------:R-:W-:Y:S01]  /*194a0*/  IMAD R24, R24, UR5, RZ ;  /* 0x0000000518187c24 */ /* 0x000fe2000f8e02ff */
[----:B------:R-:W-:Y:S01]  /*194b0*/  STL [R1+0x41c], R12 ;  /* 0x00041c0c01007387 */ /* 0x000fe20000100800 */
[----:B------:R-:W-:Y:S01]  /*194c0*/  @!P5 IMAD.MOV R22, RZ, RZ, -R22 ;  /* 0x000000ffff16d224 */ /* 0x000fe200078e0a16 */
[----:B------:R-:W-:Y:S01]  /*194d0*/  ISETP.GT.U32.AND P3, PT, R8, R2, PT ;  /* 0x000000020800720c */ /* 0x000fe20003f64070 */
[----:B------:R-:W0:Y:S01]  /*194e0*/  LDCU UR5, c[0x0][0x3b0] ;  /* 0x00007600ff0577ac */ /* 0x000e220008000800 */
[C---:B------:R-:W-:Y:S02]  /*194f0*/  IADD3 R16, P5, PT, R24.reuse, R7, RZ ;  /* 0x0000000718107210 */ /* 0x040fe40007fbe0ff */
[----:B--2---:R-:W-:Y:S01]  /*19500*/  ISETP.GE.AND P6, PT, R85, RZ, PT ;  /* 0x000000ff5500720c */ /* 0x004fe20003fc6270 */
[----:B---3--:R1:W-:Y:S04]  /*19510*/  STL [R1+0xe54], R14 ;  /* 0x000e540e01007387 */ /* 0x0083e80000100800 */
[----:B-1----:R-:W2:Y:S04]  /*19520*/  LDL.LU R14, [R1+0x1404] ;  /* 0x00140400010e7983 */ /* 0x002ea80000300800 */
[----:B------:R-:W3:Y:S04]  /*19530*/  LDL.LU R12, [R1+0x1400] ;  /* 0x00140000010c7983 */ /* 0x000ee80000300800 */
[----:B------:R-:W2:Y:S04]  /*19540*/  LDL.LU R10, [R1+0x13fc] ;  /* 0x0013fc00010a7983 */ /* 0x000ea80000300800 */
[----:B------:R-:W2:Y:S04]  /*19550*/  LDL.LU R85, [R1+0xb0] ;  /* 0x0000b00001557983 */ /* 0x000ea80000300800 */
[----:B------:R-:W-:Y:S04]  /*19560*/  STL [R1+0x440], R16 ;  /* 0x0004401001007387 */ /* 0x000fe80000100800 */
[----:B----4-:R1:W-:Y:S02]  /*19570*/  STL [R1+0xe50], R25 ;  /* 0x000e501901007387 */ /* 0x0103e40000100800 */
[----:B-1----:R-:W-:Y:S01]  /*19580*/  LEA.HI.X.SX32 R25, R24, R6, 0x1, P5 ;  /* 0x0000000618197211 */ /* 0x002fe200028f0eff */
[----:B------:R-:W-:Y:S01]  /*19590*/  @P0 IMAD.MOV.U32 R24, RZ, RZ, R16 ;  /* 0x000000ffff180224 */ /* 0x000fe200078e0010 */
[----:B------:R-:W-:-:S06]  /*195a0*/  PRMT R15, RZ, 0x7610, R15 ;  /* 0x00007610ff0f7816 */ /* 0x000fcc000000000f */
[----:B------:R1:W4:Y:S01]  /*195b0*/  @P0 LDG.E.U8 R15, desc[UR18][R24.64] ;  /* 0x00000012180f0981 */ /* 0x000322000c1e1100 */
[----:B------:R-:W-:Y:S01]  /*195c0*/  @!P3 IMAD.IADD R2, R2, 0x1, -R8 ;  /* 0x000000010202b824 */ /* 0x000fe200078e0a08 */
[----:B------:R-:W-:-:S03]  /*195d0*/  SEL R23, R11, R22, !P4 ;  /* 0x000000160b177207 */ /* 0x000fc60006000000 */
[----:B------:R-:W-:Y:S02]  /*195e0*/  IMAD.MOV.U32 R22, RZ, RZ, R2 ;  /* 0x000000ffff167224 */ /* 0x000fe400078e0002 */
[----:B------:R-:W-:Y:S01]  /*195f0*/  IMAD R23, R23, UR13, RZ ;  /* 0x0000000d17177c24 */ /* 0x000fe2000f8e02ff */
[----:B------:R-:W-:Y:S01]  /*19600*/  ISETP.GT.U32.AND P3, PT, R8, R3, PT ;  /* 0x000000030800720c */ /* 0x000fe20003f64070 */
[----:B------:R-:W-:Y:S01]  /*19610*/  @!P6 IMAD.MOV R22, RZ, RZ, -R22 ;  /* 0x000000ffff16e224 */ /* 0x000fe200078e0a16 */
[----:B------:R-:W2:Y:S01]  /*19620*/  LDL.LU R2, [R1+0x13f8] ;  /* 0x0013f80001027983 */ /* 0x000ea20000300800 */
[----:B---3--:R-:W-:Y:S01]  /*19630*/  PRMT R12, RZ, 0x7610, R12 ;  /* 0x00007610ff0c7816 */ /* 0x008fe2000000000c */
[----:B------:R-:W3:Y:S02]  /*19640*/  LDCU UR13, c[0x0][0x3b0] ;  /* 0x00007600ff0d77ac */ /* 0x000ee40008000800 */
        /* <DEDUP_REMOVED lines=11> */
[----:B----4-:R4:W-:Y:S04]  /*19700*/  STL [R1+0xe4c], R15 ;  /* 0x000e4c0f01007387 */ /* 0x0109e80000100800 */
[----:B----4-:R-:W4:Y:S04]  /*19710*/  LDL.LU R15, [R1+0xb4] ;  /* 0x0000b400010f7983 */ /* 0x010f280000300800 */
[----:B------:R-:W4:Y:S04]  /*19720*/  LDL R25, [R1+0x1054] ;  /* 0x0010540001197983 */ /* 0x000f280000100800 */
[----:B------:R-:W-:Y:S04]  /*19730*/  STL [R1+0x448], R16 ;  /* 0x0004481001007387 */ /* 0x000fe80000100800 */
[----:B------:R-:W4:Y:S04]  /*19740*/  LDL.LU R5, [R1+0xd4] ;  /* 0x0000d40001057983 */ /* 0x000f280000300800 */
[----:B------:R0:W-:Y:S04]  /*19750*/  STL [R1+0x444], R23 ;  /* 0x0004441701007387 */ /* 0x0001e80000100800 */
[----:B0-----:R-:W4:Y:S01]  /*19760*/  LDL R23, [R1+0x1064] ;  /* 0x0010640001177983 */ /* 0x001f220000100800 */
[----:B------:R-:W-:-:S05]  /*19770*/  @!P1 IMAD.IADD R4, R4, 0x1, -R8 ;  /* 0x0000000104049824 */ /* 0x000fca00078e0a08 */
[----:B------:R-:W-:-:S13]  /*19780*/  ISETP.GT.U32.AND P1, PT, R8, R4, PT ;  /* 0x000000040800720c */ /* 0x000fda0003f24070 */
[----:B------:R-:W-:-:S04]  /*19790*/  @!P1 IMAD.IADD R4, R4, 0x1, -R8 ;  /* 0x0000000104049824 */ /* 0x000fc800078e0a08 */
[----:B------:R-:W-:Y:S02]  /*197a0*/  IMAD.MOV.U32 R22, RZ, RZ, R4 ;  /* 0x000000ffff167224 */ /* 0x000fe400078e0004 */
[----:B------:R-:W4:Y:S02]  /*197b0*/  LDL R4, [R1+0x100c] ;  /* 0x00100c0001047983 */ /* 0x000f240000100800 */
[----:B------:R-:W-:Y:S01]  /*197c0*/  @!P3 IMAD.MOV R22, RZ, RZ, -R22 ;  /* 0x000000ffff16b224 */ /* 0x000fe200078e0a16 */
[----:B--2---:R-:W-:Y:S01]  /*197d0*/  PRMT R2, RZ, 0x7610, R2 ;  /* 0x00007610ff027816 */ /* 0x004fe20000000002 */
[----:B---3--:R0:W-:Y:S02]  /*197e0*/  STL [R1+0xe48], R12 ;  /* 0x000e480c01007387 */ /* 0x0081e40000100800 */
[----:B0-----:R-:W-:-:S04]  /*197f0*/  IADD3 R12, P1, PT, R24, R7, RZ ;  /* 0x00000007180c7210 */ /* 0x001fc80007f3e0ff */
[----:B------:R-:W-:Y:S02]  /*19800*/  LEA.HI.X.SX32 R16, R24, R6, 0x1, P1 ;  /* 0x0000000618107211 */ /* 0x000fe400008f0eff */
[----:B------:R-:W-:Y:S01]  /*19810*/  SEL R24, R11, R22, !P4 ;  /* 0x000000160b187207 */ /* 0x000fe20006000000 */
[----:B------:R-:W-:Y:S01]  /*19820*/  @P0 IMAD.MOV.U32 R22, RZ, RZ, R12 ;  /* 0x000000ffff160224 */ /* 0x000fe200078e000c */
[----:B----4-:R-:W-:Y:S01]  /*19830*/  ISETP.GE.AND P1, PT, R23, RZ, PT ;  /* 0x000000ff1700720c */ /* 0x010fe20003f26270 */
[----:B------:R-:W-:-:S05]  /*19840*/  @P0 IMAD.MOV.U32 R23, RZ, RZ, R16 ;  /* 0x000000ffff170224 */ /* 0x000fca00078e0010 */
[----:B------:R-:W2:Y:S01]  /*19850*/  @P0 LDG.E.U8 R2, desc[UR18][R22.64] ;  /* 0x0000001216020981 */ /* 0x000ea2000c1e1100 */
[----:B------:R-:W-:-:S13]  /*19860*/  ISETP.GT.U32.AND P5, PT, R8, R13, PT ;  /* 0x0000000d0800720c */ /* 0x000fda0003fa4070 */
[----:B------:R-:W-:-:S05]  /*19870*/  @!P5 IMAD.IADD R13, R13, 0x1, -R8 ;  /* 0x000000010d0dd824 */ /* 0x000fca00078e0a08 */
[C---:B------:R-:W-:Y:S01]  /*19880*/  ISETP.GT.U32.AND P6, PT, R8.reuse, R13, PT ;  /* 0x0000000d0800720c */ /* 0x040fe20003fc4070 */
[----:B------:R0:W-:Y:S01]  /*19890*/  STL [R1+0x450], R12 ;  /* 0x0004500c01007387 */ /* 0x0001e20000100800 */
[----:B------:R-:W-:Y:S01]  /*198a0*/  ISETP.GT.U32.AND P3, PT, R8, R85, PT ;  /* 0x000000550800720c */ /* 0x000fe20003f64070 */
[----:B------:R-:W-:Y:S01]  /*198b0*/  IMAD R24, R24, UR5, RZ ;  /* 0x0000000518187c24 */ /* 0x000fe2000f8e02ff */
[----:B------:R-:W-:Y:S01]  /*198c0*/  PRMT R17, RZ, 0x7610, R17 ;  /* 0x00007610ff117816 */ /* 0x000fe20000000011 */
[----:B------:R3:W-:Y:S01]  /*198d0*/  STL [R1+0x44c], R16 ;  /* 0x00044c1001007387 */ /* 0x0007e20000100800 */
[----:B------:R-:W-:Y:S01]  /*198e0*/  ISETP.GT.U32.AND P5, PT, R8, R3, PT ;  /* 0x000000030800720c */ /* 0x000fe20003fa4070 */
[----:B------:R-:W4:Y:S02]  /*198f0*/  LDCU UR5, c[0x0][0x3b0] ;  /* 0x00007600ff0577ac */ /* 0x000f240008000800 */
[----:B0-----:R-:W4:Y:S04]  /*19900*/  LDL R12, [R1+0x1014] ;  /* 0x00101400010c7983 */ /* 0x001f280000100800 */
[--C-:B------:R-:W-:Y:S01]  /*19910*/  @!P6 IMAD.IADD R13, R13, 0x1, -R8.reuse ;  /* 0x000000010d0de824 */ /* 0x100fe200078e0a08 */
[----:B---3--:R-:W3:Y:S01]  /*19920*/  LDL.LU R16, [R1+0xe0] ;  /* 0x0000e00001107983 */ /* 0x008ee20000300800 */
        /* <DEDUP_REMOVED lines=15> */
[----:B-1----:R-:W-:Y:S01]  /*19a20*/  IMAD R24, R23, UR4, RZ ;  /* 0x0000000417187c24 */ /* 0x002fe2000f8e02ff */
[----:B------:R1:W-:Y:S01]  /*19a30*/  STL [R1+0x454], R22 ;  /* 0x0004541601007387 */ /* 0x0003e20000100800 */
[----:B------:R-:W-:Y:S01]  /*19a40*/  @!P6 IMAD.IADD R5, R5, 0x1, -R8 ;  /* 0x000000010505e824 */ /* 0x000fe200078e0a08 */
[----:B------:R-:W-:Y:S01]  /*19a50*/  PRMT R10, RZ, 0x7610, R10 ;  /* 0x00007610ff0a7816 */ /* 0x000fe2000000000a */
[----:B------:R-:W2:Y:S01]  /*19a60*/  LDCU UR4, c[0x0][0x3b0] ;  /* 0x00007600ff0477ac */ /* 0x000ea20008000800 */
[----:B0-----:R-:W3:Y:S01]  /*19a70*/  LDL.LU R2, [R1+0x108] ;  /* 0x0001080001027983 */ /* 0x001ee20000300800 */
[----:B-1----:R-:W-:Y:S01]  /*19a80*/  IMAD.MOV.U32 R22, RZ, RZ, R13 ;  /* 0x000000ffff167224 */ /* 0x002fe200078e000d */
[----:B------:R-:W-:-:S03]  /*19a90*/  IADD3 R13, P6, PT, R24, R7, RZ ;  /* 0x00000007180d7210 */ /* 0x000fc60007fde0ff */
[----:B------:R-:W-:Y:S01]  /*19aa0*/  @!P3 IMAD.MOV R22, RZ, RZ, -R22 ;  /* 0x000000ffff16b224 */ /* 0x000fe200078e0a16 */
[----:B------:R-:W-:Y:S02]  /*19ab0*/  ISETP.GE.AND P3, PT, R4, RZ, PT ;  /* 0x000000ff0400720c */ /* 0x000fe40003f66270 */
[----:B------:R-:W3:Y:S04]  /*19ac0*/  LDL R4, [R1+0xfe0] ;  /* 0x000fe00001047983 */ /* 0x000ee80000100800 */
        /* <DEDUP_REMOVED lines=8> */
[----:B----4-:R-:W-:Y:S01]  /*19b50*/  IMAD R22, R22, UR5, RZ ;  /* 0x0000000516167c24 */ /* 0x010fe2000f8e02ff */
[----:B---3--:R-:W-:Y:S01]  /*19b60*/  PRMT R3, RZ, 0x7610, R3 ;  /* 0x00007610ff037816 */ /* 0x008fe20000000003 */
        /* <DEDUP_REMOVED lines=22> */
[----:B------:R-:W-:Y:S02]  /*19cd0*/  ISETP.GE.AND P1, PT, R4, RZ, PT ;  /* 0x000000ff0400720c */ /* 0x000fe40003f26270 */
        /* <DEDUP_REMOVED lines=742> */
[----:B------:R-:W4:Y:S04]  /*1cb40*/  LDL.LU R3, [R1+0x1370] ;  /* 0x0013700001037983 */ /* 0x000f280000300800 */
[----:B------:R-:W4:Y:S04]  /*1cb50*/  LDL.LU R12, [R1+0x60c] ;  /* 0x00060c00010c7983 */ /* 0x000f280000300800 */
        /* <DEDUP_REMOVED lines=13> */
[----:B------:R-:W4:Y:S01]  /*1cc30*/  LDL.LU R2, [R1+0x136c] ;  /* 0x00136c0001027983 */ /* 0x000f220000300800 */
        /* <DEDUP_REMOVED lines=24> */
[----:B------:R-:W2:Y:S04]  /*1cdc0*/  LDL R85, [R1+0x10c8] ;  /* 0x0010c80001557983 */ /* 0x000ea80000100800 */
[----:B---3--:R0:W-:Y:S01]  /*1cdd0*/  STL [R1+0xb4], R14 ;  /* 0x0000b40e01007387 */ /* 0x0081e20000100800 */
[----:B------:R-:W-:Y:S01]  /*1cde0*/  @!P3 IMAD.MOV R22, RZ, RZ, -R22 ;  /* 0x000000ffff16b224 */ /* 0x000fe200078e0a16 */
[----:B----4-:R-:W-:Y:S02]  /*1cdf0*/  PRMT R2, RZ, 0x7610, R2 ;  /* 0x00007610ff027816 */ /* 0x010fe40000000002 */
        /* <DEDUP_REMOVED lines=14> */
[----:B----4-:R-:W4:Y:S03]  /*1cee0*/  LDL.LU R16, [R1+0x63c] ;  /* 0x00063c0001107983 */ /* 0x010f260000300800 */
[----:B0-----:R-:W-:Y:S01]  /*1cef0*/  IMAD.MOV.U32 R23, RZ, RZ, R4 ;  /* 0x000000ffff177224 */ /* 0x001fe200078e0004 */
        /* <DEDUP_REMOVED lines=20> */
[----:B------:R3:W4:Y:S01]  /*1d040*/  @P0 LDG.E.U8 R17, desc[UR18][R24.64] ;  /* 0x0000001218110981 */ /* 0x000722000c1e1100 */
[----:B------:R-:W-:-:S03]  /*1d050*/  @!P6 IMAD.IADD R10, R10, 0x1, -R8 ;  /* 0x000000010a0ae824 */ /* 0x000fc600078e0a08 */
[----:B0-----:R-:W4:Y:S01]  /*1d060*/  LDL.LU R2, [R1+0x644] ;  /* 0x0006440001027983 */ /* 0x001f220000300800 */
[----:B-1----:R-:W-:Y:S02]  /*1d070*/  IMAD.MOV.U32 R22, RZ, RZ, R5 ;  /* 0x000000ffff167224 */ /* 0x002fe400078e0005 */
[----:B---3--:R-:W-:Y:S01]  /*1d080*/  IMAD R24, R23, UR4, RZ ;  /* 0x0000000417187c24 */ /* 0x008fe2000f8e02ff */
[----:B------:R-:W-:Y:S01]  /*1d090*/  PRMT R3, RZ, 0x7610, R3 ;  /* 0x00007610ff037816 */ /* 0x000fe20000000003 */
[----:B------:R-:W-:Y:S01]  /*1d0a0*/  @!P3 IMAD.MOV R22, RZ, RZ, -R22 ;  /* 0x000000ffff16b224 */ /* 0x000fe200078e0a16 */
[----:B------:R-:W-:Y:S01]  /*1d0b0*/  ISETP.GE.AND P3, PT, R85, RZ, PT ;  /* 0x000000ff5500720c */ /* 0x000fe20003f66270 */
        /* <DEDUP_REMOVED lines=15> */
[----:B------:R-:W2:Y:S02]  /*1d1b0*/  LDCU UR5, c[0x0][0x3b0] ;  /* 0x00007600ff0577ac */ /* 0x000ea40008000800 */
[----:B-1----:R-:W3:Y:S01]  /*1d1c0*/  LDL R5, [R1+0x1120] ;  /* 0x0011200001057983 */ /* 0x002ee20000100800 */
[----:B0-----:R-:W-:-:S02]  /*1d1d0*/  LEA.HI.X.SX32 R14, R22, R6, 0x1, P6 ;  /* 0x00000006160e7211 */ /* 0x001fc400030f0eff */
[----:B--2---:R-:W-:-:S06]  /*1d1e0*/  PRMT R4, RZ, 0x7610, R4 ;  /* 0x00007610ff047816 */ /* 0x004fcc0000000004 */
[----:B------:R0:W2:Y:S02]  /*1d1f0*/  @P0 LDG.E.U8 R4, desc[UR18][R24.64] ;  /* 0x0000001218040981 */ /* 0x0000a4000c1e1100 */
[----:B0-----:R-:W-:Y:S02]  /*1d200*/  @P0 IMAD.MOV.U32 R24, RZ, RZ, R12 ;  /* 0x000000ffff180224 */ /* 0x001fe400078e000c */
[----:B------:R-:W-:-:S05]  /*1d210*/  @P0 IMAD.MOV.U32 R25, RZ, RZ, R14 ;  /* 0x000000ffff190224 */ /* 0x000fca00078e000e */
[----:B------:R0:W2:Y:S01]  /*1d220*/  @P0 LDG.E.U8 R3, desc[UR18][R24.64] ;  /* 0x0000001218030981 */ /* 0x0000a2000c1e1100 */
[----:B------:R-:W-:-:S05]  /*1d230*/  @!P5 IMAD.IADD R15, R15, 0x1, -R8 ;  /* 0x000000010f0fd824 */ /* 0x000fca00078e0a08 */
[C---:B------:R-:W-:Y:S01]  /*1d240*/  ISETP.GT.U32.AND P5, PT, R8.reuse, R15, PT ;  /* 0x0000000f0800720c */ /* 0x040fe20003fa4070 */
[----:B------:R-:W-:Y:S01]  /*1d250*/  @!P3 IMAD.MOV R23, RZ, RZ, -R23 ;  /* 0x000000ffff17b224 */ /* 0x000fe200078e0a17 */
[C---:B------:R-:W-:Y:S02]  /*1d260*/  ISETP.GT.U32.AND P3, PT, R8.reuse, R10, PT ;  /* 0x0000000a0800720c */ /* 0x040fe40003f64070 */
[----:B----4-:R-:W-:-:S09]  /*1d270*/  ISETP.GT.U32.AND P6, PT, R8, R2, PT ;  /* 0x000000020800720c */ /* 0x010fd20003fc4070 */
[----:B------:R-:W-:-:S04]  /*1d280*/  @!P5 IMAD.IADD R15, R15, 0x1, -R8 ;  /* 0x000000010f0fd824 */ /* 0x000fc800078e0a08 */
[----:B------:R-:W-:Y:S01]  /*1d290*/  IMAD.MOV.U32 R22, RZ, RZ, R15 ;  /* 0x000000ffff167224 */ /* 0x000fe200078e000f */
[----:B0-----:R-:W-:-:S03]  /*1d2a0*/  SEL R24, R11, R23, !P4 ;  /* 0x000000170b187207 */ /* 0x001fc60006000000 */
[----:B------:R-:W-:Y:S01]  /*1d2b0*/  @!P1 IMAD.MOV R22, RZ, RZ, -R22 ;  /* 0x000000ffff169224 */ /* 0x000fe200078e0a16 */
[----:B---3--:R-:W-:Y:S01]  /*1d2c0*/  ISETP.GE.AND P1, PT, R85, RZ, PT ;  /* 0x000000ff5500720c */ /* 0x008fe20003f26270 */
[--C-:B------:R-:W-:Y:S02]  /*1d2d0*/  @!P3 IMAD.IADD R10, R10, 0x1, -R8.reuse ;  /* 0x000000010a0ab824 */ /* 0x100fe400078e0a08 */
[----:B------:R-:W-:Y:S01]  /*1d2e0*/  IMAD R24, R24, UR12, RZ ;  /* 0x0000000c18187c24 */ /* 0x000fe2000f8e02ff */
[----:B------:R-:W-:Y:S01]  /*1d2f0*/  SEL R23, R11, R22, !P4 ;  /* 0x000000160b177207 */ /* 0x000fe20006000000 */
[----:B------:R-:W-:Y:S01]  /*1d300*/  @!P6 IMAD.IADD R2, R2, 0x1, -R8 ;  /* 0x000000010202e824 */ /* 0x000fe200078e0a08 */
[----:B------:R0:W-:Y:S01]  /*1d310*/  STL [R1+0x618], R12 ;  /* 0x0006180c01007387 */ /* 0x0001e20000100800 */
[----:B------:R-:W-:Y:S01]  /*1d320*/  IMAD.MOV.U32 R22, RZ, RZ, R10 ;  /* 0x000000ffff167224 */ /* 0x000fe200078e000a */
[-C--:B------:R-:W-:Y:S01]  /*1d330*/  IADD3 R15, P6, PT, R24, R7.reuse, RZ ;  /* 0x00000007180f7210 */ /* 0x080fe20007fde0ff */
[----:B------:R-:W-:Y:S01]  /*1d340*/  IMAD R23, R23, UR4, RZ ;  /* 0x0000000417177c24 */ /* 0x000fe2000f8e02ff */
[----:B------:R-:W-:Y:S01]  /*1d350*/  PRMT R13, RZ, 0x7610, R13 ;  /* 0x00007610ff0d7816 */ /* 0x000fe2000000000d */
[----:B------:R-:W1:Y:S02]  /*1d360*/  LDCU UR4, c[0x0][0x3b0] ;  /* 0x00007600ff0477ac */ /* 0x000e640008000800 */
[----:B------:R-:W-:Y:S01]  /*1d370*/  @!P1 IMAD.MOV R22, RZ, RZ, -R22 ;  /* 0x000000ffff169224 */ /* 0x000fe200078e0a16 */
[C---:B------:R-:W-:Y:S01]  /*1d380*/  IADD3 R10, P1, PT, R23.reuse, R7, RZ ;  /* 0x00000007170a7210 */ /* 0x040fe20007f3e0ff */
[----:B------:R-:W3:Y:S03]  /*1d390*/  LDCU UR12, c[0x0][0x3b0] ;  /* 0x00007600ff0c77ac */ /* 0x000ee60008000800 */
[----:B0-----:R-:W-:-:S02]  /*1d3a0*/  LEA.HI.X.SX32 R12, R23, R6, 0x1, P1 ;  /* 0x00000006170c7211 */ /* 0x001fc400008f0eff */
[----:B------:R-:W-:Y:S01]  /*1d3b0*/  PRMT R25, RZ, 0x7610, R25 ;  /* 0x00007610ff197816 */ /* 0x000fe20000000019 */
[----:B--2---:R0:W-:Y:S04]  /*1d3c0*/  STL [R1+0x8c], R4 ;  /* 0x00008c0401007387 */ /* 0x0041e80000100800 */
[----:B0-----:R-:W2:Y:S04]  /*1d3d0*/  LDL.LU R4, [R1+0x64c] ;  /* 0x00064c0001047983 */ /* 0x001ea80000300800 */
[----:B------:R0:W-:Y:S02]  /*1d3e0*/  STL [R1+0x90], R17 ;  /* 0x0000901101007387 */ /* 0x0001e40000100800 */
[----:B0-----:R-:W-:-:S02]  /*1d3f0*/  LEA.HI.X.SX32 R17, R24, R6, 0x1, P6 ;  /* 0x0000000618117211 */ /* 0x001fc400030f0eff */
[----:B------:R-:W-:Y:S01]  /*1d400*/  SEL R24, R11, R22, !P4 ;  /* 0x000000160b187207 */ /* 0x000fe20006000000 */
[----:B------:R-:W-:Y:S02]  /*1d410*/  @P0 IMAD.MOV.U32 R22, RZ, RZ, R15 ;  /* 0x000000ffff160224 */ /* 0x000fe400078e000f */
[----:B------:R-:W-:Y:S01]  /*1d420*/  @P0 IMAD.MOV.U32 R23, RZ, RZ, R17 ;  /* 0x000000ffff170224 */ /* 0x000fe200078e0011 */
[----:B------:R-:W-:Y:S04]  /*1d430*/  STL [R1+0x614], R14 ;  /* 0x0006140e01007387 */ /* 0x000fe80000100800 */
[----:B------:R-:W4:Y:S04]  /*1d440*/  LDL R85, [R1+0x1114] ;  /* 0x0011140001557983 */ /* 0x000f280000100800 */
[----:B------:R0:W-:Y:S01]  /*1d450*/  STL [R1+0x80], R3 ;  /* 0x0000800301007387 */ /* 0x0001e20000100800 */
[----:B------:R-:W-:-:S03]  /*1d460*/  ISETP.GE.AND P6, PT, R5, RZ, PT ;  /* 0x000000ff0500720c */ /* 0x000fc60003fc6270 */
[----:B------:R1:W2:Y:S04]  /*1d470*/  @P0 LDG.E.U8 R13, desc[UR18][R22.64] ;  /* 0x00000012160d0981 */ /* 0x0002a8000c1e1100 */
[----:B0-----:R-:W3:Y:S04]  /*1d480*/  LDL.LU R3, [R1+0x320] ;  /* 0x0003200001037983 */ /* 0x001ee80000300800 */
[----:B------:R-:W3:Y:S01]  /*1d490*/  LDL.LU R14, [R1+0x31c] ;  /* 0x00031c00010e7983 */ /* 0x000ee20000300800 */
[----:B-1----:R-:W-:Y:S02]  /*1d4a0*/  @P0 IMAD.MOV.U32 R22, RZ, RZ, R10 ;  /* 0x000000ffff160224 */ /* 0x002fe400078e000a */
[----:B------:R-:W-:Y:S01]  /*1d4b0*/  @P0 IMAD.MOV.U32 R23, RZ, RZ, R12 ;  /* 0x000000ffff170224 */ /* 0x000fe200078e000c */
[----:B------:R-:W-:Y:S04]  /*1d4c0*/  STL [R1+0x620], R15 ;  /* 0x0006200f01007387 */ /* 0x000fe80000100800 */
[----:B------:R-:W-:Y:S04]  /*1d4d0*/  STL [R1+0x638], R10 ;  /* 0x0006380a01007387 */ /* 0x000fe80000100800 */
[----:B------:R-:W3:Y:S04]  /*1d4e0*/  LDL R5, [R1+0x1130] ;  /* 0x0011300001057983 */ /* 0x000ee80000100800 */
[----:B------:R0:W-:Y:S04]  /*1d4f0*/  STL [R1+0x61c], R17 ;  /* 0x00061c1101007387 */ /* 0x0001e80000100800 */
[----:B------:R1:W3:Y:S04]  /*1d500*/  @P0 LDG.E.U8 R25, desc[UR18][R22.64] ;  /* 0x0000001216190981 */ /* 0x0002e8000c1e1100 */
[----:B0-----:R-:W3:Y:S04]  /*1d510*/  LDL.LU R17, [R1+0x1364] ;  /* 0x0013640001117983 */ /* 0x001ee80000300800 */
[----:B------:R-:W3:Y:S01]  /*1d520*/  LDL.LU R15, [R1+0x1360] ;  /* 0x00136000010f7983 */ /* 0x000ee20000300800 */
[----:B------:R-:W-:-:S02]  /*1d530*/  ISETP.GT.U32.AND P5, PT, R8, R16, PT ;  /* 0x000000100800720c */ /* 0x000fc40003fa4070 */
[----:B------:R-:W-:-:S11]  /*1d540*/  ISETP.GT.U32.AND P3, PT, R8, R2, PT ;  /* 0x000000020800720c */ /* 0x000fd60003f64070 */
[----:B------:R-:W-:-:S05]  /*1d550*/  @!P5 IMAD.IADD R16, R16, 0x1, -R8 ;  /* 0x000000011010d824 */ /* 0x000fca00078e0a08 */
[----:B------:R-:W-:Y:S01]  /*1d560*/  ISETP.GT.U32.AND P5, PT, R8, R16, PT ;  /* 0x000000100800720c */ /* 0x000fe20003fa4070 */
[----:B------:R-:W-:Y:S01]  /*1d570*/  IMAD R24, R24, UR5, RZ ;  /* 0x0000000518187c24 */ /* 0x000fe2000f8e02ff */
[----:B------:R-:W-:Y:S01]  /*1d580*/  STL [R1+0x634], R12 ;  /* 0x0006340c01007387 */ /* 0x000fe20000100800 */
[--C-:B------:R-:W-:Y:S01]  /*1d590*/  @!P3 IMAD.IADD R2, R2, 0x1, -R8.reuse ;  /* 0x000000010202b824 */ /* 0x100fe200078e0a08 */
[----:B------:R-:W0:Y:S09]  /*1d5a0*/  LDCU UR5, c[0x0][0x3b0] ;  /* 0x00007600ff0577ac */ /* 0x000e320008000800 */
[----:B------:R-:W-:-:S04]  /*1d5b0*/  @!P5 IMAD.IADD R16, R16, 0x1, -R8 ;  /* 0x000000011010d824 */ /* 0x000fc800078e0a08 */
[----:B-1----:R-:W-:Y:S01]  /*1d5c0*/  IMAD.MOV.U32 R22, RZ, RZ, R16 ;  /* 0x000000ffff167224 */ /* 0x002fe200078e0010 */
[C---:B------:R-:W-:Y:S02]  /*1d5d0*/  IADD3 R16, P3, PT, R24.reuse, R7, RZ ;  /* 0x0000000718107210 */ /* 0x040fe40007f7e0ff */
[----:B----4-:R-:W-:Y:S01]  /*1d5e0*/  ISETP.GE.AND P5, PT, R85, RZ, PT ;  /* 0x000000ff5500720c */ /* 0x010fe20003fa6270 */
[----:B--2---:R1:W-:Y:S04]  /*1d5f0*/  STL [R1+0x7c], R13 ;  /* 0x00007c0d01007387 */ /* 0x0043e80000100800 */
[----:B-1----:R-:W2:Y:S04]  /*1d600*/  LDL.LU R13, [R1+0x135c] ;  /* 0x00135c00010d7983 */ /* 0x002ea80000300800 */
[----:B------:R-:W4:Y:S04]  /*1d610*/  LDL.LU R12, [R1+0x1358] ;  /* 0x00135800010c7983 */ /* 0x000f280000300800 */
[----:B------:R-:W4:Y:S04]  /*1d620*/  LDL.LU R10, [R1+0x1354] ;  /* 0x00135400010a7983 */ /* 0x000f280000300800 */
[----:B------:R-:W4:Y:S04]  /*1d630*/  LDL.LU R85, [R1+0x318] ;  /* 0x0003180001557983 */ /* 0x000f280000300800 */
[----:B------:R-:W-:Y:S04]  /*1d640*/  STL [R1+0x640], R16 ;  /* 0x0006401001007387 */ /* 0x000fe80000100800 */
[----:B---3--:R1:W-:Y:S02]  /*1d650*/  STL [R1+0x78], R25 ;  /* 0x0000781901007387 */ /* 0x0083e40000100800 */
[----:B-1----:R-:W-:Y:S01]  /*1d660*/  LEA.HI.X.SX32 R25, R24, R6, 0x1, P3 ;  /* 0x0000000618197211 */ /* 0x002fe200018f0eff */
[----:B------:R-:W-:Y:S01]  /*1d670*/  @P0 IMAD.MOV.U32 R24, RZ, RZ, R16 ;  /* 0x000000ffff180224 */ /* 0x000fe200078e0010 */
[----:B------:R-:W-:-:S06]  /*1d680*/  PRMT R15, RZ, 0x7610, R15 ;  /* 0x00007610ff0f7816 */ /* 0x000fcc000000000f */
[----:B------:R1:W3:Y:S01]  /*1d690*/  @P0 LDG.E.U8 R15, desc[UR18][R24.64] ;  /* 0x00000012180f0981 */ /* 0x0002e2000c1e1100 */
[----:B------:R-:W-:-:S05]  /*1d6a0*/  @!P6 IMAD.MOV R22, RZ, RZ, -R22 ;  /* 0x000000ffff16e224 */ /* 0x000fca00078e0a16 */
[----:B------:R-:W-:Y:S01]  /*1d6b0*/  SEL R23, R11, R22, !P4 ;  /* 0x000000160b177207 */ /* 0x000fe20006000000 */
[----:B------:R-:W-:Y:S01]  /*1d6c0*/  IMAD.MOV.U32 R22, RZ, RZ, R2 ;  /* 0x000000ffff167224 */ /* 0x000fe200078e0002 */
[----:B------:R-:W-:Y:S01]  /*1d6d0*/  ISETP.GT.U32.AND P6, PT, R8, R3, PT ;  /* 0x000000030800720c */ /* 0x000fe20003fc4070 */
[----:B------:R-:W4:Y:S02]  /*1d6e0*/  LDL.LU R2, [R1+0x1350] ;  /* 0x0013500001027983 */ /* 0x000f240000300800 */
[----:B------:R-:W-:Y:S02]  /*1d6f0*/  @!P5 IMAD.MOV R22, RZ, RZ, -R22 ;  /* 0x000000ffff16d224 */ /* 0x000fe400078e0a16 */
[----:B------:R-:W-:Y:S01]  /*1d700*/  IMAD R23, R23, UR13, RZ ;  /* 0x0000000d17177c24 */ /* 0x000fe2000f8e02ff */
[----:B------:R-:W-:Y:S01]  /*1d710*/  STL [R1+0x63c], R25 ;  /* 0x00063c1901007387 */ /* 0x000fe20000100800 */
[----:B--2---:R-:W-:-:S06]  /*1d720*/  PRMT R13, RZ, 0x7610, R13 ;  /* 0x00007610ff0d7816 */ /* 0x004fcc000000000d */
[----:B------:R-:W-:Y:S01]  /*1d730*/  @!P6 IMAD.IADD R3, R3, 0x1, -R8 ;  /* 0x000000010303e824 */ /* 0x000fe200078e0a08 */
[----:B------:R-:W-:Y:S01]  /*1d740*/  SEL R22, R11, R22, !P4 ;  /* 0x000000160b167207 */ /* 0x000fe20006000000 */
[----:B------:R-:W2:Y:S01]  /*1d750*/  LDCU UR13, c[0x0][0x3b0] ;  /* 0x00007600ff0d77ac */ /* 0x000ea20008000800 */
[----:B------:R-:W-:-:S03]  /*1d760*/  IADD3 R16, P5, PT, R23, R7, RZ ;  /* 0x0000000717107210 */ /* 0x000fc60007fbe0ff */
[----:B-1----:R-:W-:Y:S01]  /*1d770*/  IMAD R24, R22, UR4, RZ ;  /* 0x0000000416187c24 */ /* 0x002fe2000f8e02ff */
[----:B------:R-:W-:Y:S01]  /*1d780*/  LEA.HI.X.SX32 R23, R23, R6, 0x1, P5 ;  /* 0x0000000617177211 */ /* 0x000fe200028f0eff */
[----:B------:R-:W-:Y:S01]  /*1d790*/  @P0 IMAD.MOV.U32 R22, RZ, RZ, R16 ;  /* 0x000000ffff160224 */ /* 0x000fe200078e0010 */
[----:B------:R-:W-:Y:S01]  /*1d7a0*/  ISETP.GE.AND P6, PT, R5, RZ, PT ;  /* 0x000000ff0500720c */ /* 0x000fe20003fc6270 */
[----:B------:R-:W1:Y:S03]  /*1d7b0*/  LDCU UR4, c[0x0][0x3b0] ;  /* 0x00007600ff0477ac */ /* 0x000e660008000800 */
[----:B------:R0:W2:Y:S04]  /*1d7c0*/  @P0 LDG.E.U8 R13, desc[UR18][R22.64] ;  /* 0x00000012160d0981 */ /* 0x0000a8000c1e1100 */
[----:B---3--:R3:W-:Y:S04]  /*1d7d0*/  STL [R1+0x74], R15 ;  /* 0x0000740f01007387 */ /* 0x0087e80000100800 */
[----:B---3--:R-:W3:Y:S04]  /*1d7e0*/  LDL.LU R15, [R1+0x314] ;  /* 0x00031400010f7983 */ /* 0x008ee80000300800 */
[----:B------:R-:W3:Y:S04]  /*1d7f0*/  LDL R25, [R1+0x1110] ;  /* 0x0011100001197983 */ /* 0x000ee80000100800 */
[----:B------:R-:W-:Y:S04]  /*1d800*/  STL [R1+0x648], R16 ;  /* 0x0006481001007387 */ /* 0x000fe80000100800 */
[----:B------:R-:W3:Y:S04]  /*1d810*/  LDL.LU R5, [R1+0x310] ;  /* 0x0003100001057983 */ /* 0x000ee80000300800 */
[----:B------:R0:W-:Y:S04]  /*1d820*/  STL [R1+0x644], R23 ;  /* 0x0006441701007387 */ /* 0x0001e80000100800 */
[----:B0-----:R-:W3:Y:S01]  /*1d830*/  LDL R23, [R1+0x10fc] ;  /* 0x0010fc0001177983 */ /* 0x001ee20000100800 */
[----:B------:R-:W-:-:S13]  /*1d840*/  ISETP.GT.U32.AND P1, PT, R8, R4, PT ;  /* 0x000000040800720c */ /* 0x000fda0003f24070 */
[----:B------:R-:W-:-:S05]  /*1d850*/  @!P1 IMAD.IADD R4, R4, 0x1, -R8 ;  /* 0x0000000104049824 */ /* 0x000fca00078e0a08 */
[----:B------:R-:W-:-:S13]  /*1d860*/  ISETP.GT.U32.AND P1, PT, R8, R4, PT ;  /* 0x000000040800720c */ /* 0x000fda0003f24070 */
[----:B------:R-:W-:-:S04]  /*1d870*/  @!P1 IMAD.IADD R4, R4, 0x1, -R8 ;  /* 0x0000000104049824 */ /* 0x000fc800078e0a08 */
[----:B------:R-:W-:Y:S02]  /*1d880*/  IMAD.MOV.U32 R22, RZ, RZ, R4 ;  /* 0x000000ffff167224 */ /* 0x000fe400078e0004 */
[----:B------:R-:W3:Y:S02]  /*1d890*/  LDL R4, [R1+0x111c] ;  /* 0x00111c0001047983 */ /* 0x000ee40000100800 */
[----:B------:R-:W-:Y:S01]  /*1d8a0*/  @!P6 IMAD.MOV R22, RZ, RZ, -R22 ;  /* 0x000000ffff16e224 */ /* 0x000fe200078e0a16 */
[----:B----4-:R-:W-:Y:S01]  /*1d8b0*/  PRMT R2, RZ, 0x7610, R2 ;  /* 0x00007610ff027816 */ /* 0x010fe20000000002 */
[----:B--2---:R0:W-:Y:S02]  /*1d8c0*/  STL [R1+0x70], R13 ;  /* 0x0000700d01007387 */ /* 0x0041e40000100800 */
[----:B0-----:R-:W-:-:S04]  /*1d8d0*/  IADD3 R13, P1, PT, R24, R7, RZ ;  /* 0x00000007180d7210 */ /* 0x001fc80007f3e0ff */
[----:B------:R-:W-:Y:S02]  /*1d8e0*/  LEA.HI.X.SX32 R16, R24, R6, 0x1, P1 ;  /* 0x0000000618107211 */ /* 0x000fe400008f0eff */
[----:B------:R-:W-:Y:S01]  /*1d8f0*/  SEL R24, R11, R22, !P4 ;  /* 0x000000160b187207 */ /* 0x000fe20006000000 */
[----:B------:R-:W-:Y:S01]  /*1d900*/  @P0 IMAD.MOV.U32 R22, RZ, RZ, R13 ;  /* 0x000000ffff160224 */ /* 0x000fe200078e000d */
[----:B---3--:R-:W-:Y:S01]  /*1d910*/  ISETP.GE.AND P1, PT, R23, RZ, PT ;  /* 0x000000ff1700720c */ /* 0x008fe20003f26270 */
[----:B------:R-:W-:-:S05]  /*1d920*/  @P0 IMAD.MOV.U32 R23, RZ, RZ, R16 ;  /* 0x000000ffff170224 */ /* 0x000fca00078e0010 */
[----:B------:R0:W2:Y:S01]  /*1d930*/  @P0 LDG.E.U8 R2, desc[UR18][R22.64] ;  /* 0x0000001216020981 */ /* 0x0000a2000c1e1100 */
[----:B------:R-:W-:-:S13]  /*1d940*/  ISETP.GT.U32.AND P3, PT, R8, R14, PT ;  /* 0x0000000e0800720c */ /* 0x000fda0003f64070 */
[----:B------:R-:W-:Y:S01]  /*1d950*/  @!P3 IMAD.IADD R14, R14, 0x1, -R8 ;  /* 0x000000010e0eb824 */ /* 0x000fe200078e0a08 */
[----:B------:R-:W-:-:S04]  /*1d960*/  ISETP.GT.U32.AND P3, PT, R8, R3, PT ;  /* 0x000000030800720c */ /* 0x000fc80003f64070 */
[C---:B------:R-:W-:Y:S01]  /*1d970*/  ISETP.GT.U32.AND P5, PT, R8.reuse, R14, PT ;  /* 0x0000000e0800720c */ /* 0x040fe20003fa4070 */
[----:B------:R3:W-:Y:S01]  /*1d980*/  STL [R1+0x650], R13 ;  /* 0x0006500d01007387 */ /* 0x0007e20000100800 */
[----:B------:R-:W-:Y:S01]  /*1d990*/  ISETP.GT.U32.AND P6, PT, R8, R85, PT ;  /* 0x000000550800720c */ /* 0x000fe20003fc4070 */
[----:B------:R-:W-:Y:S01]  /*1d9a0*/  IMAD R24, R24, UR5, RZ ;  /* 0x0000000518187c24 */ /* 0x000fe2000f8e02ff */
[----:B0-----:R-:W-:Y:S01]  /*1d9b0*/  PRMT R22, RZ, 0x7610, R22 ;  /* 0x00007610ff167816 */ /* 0x001fe20000000016 */
[----:B------:R0:W-:Y:S01]  /*1d9c0*/  STL [R1+0x64c], R16 ;  /* 0x00064c1001007387 */ /* 0x0001e20000100800 */
[----:B------:R-:W4:Y:S03]  /*1d9d0*/  LDCU UR5, c[0x0][0x3b0] ;  /* 0x00007600ff0577ac */ /* 0x000f260008000800 */
[----:B---3--:R-:W3:Y:S04]  /*1d9e0*/  LDL R13, [R1+0x1150] ;  /* 0x00115000010d7983 */ /* 0x008ee80000100800 */
[--C-:B------:R-:W-:Y:S01]  /*1d9f0*/  @!P5 IMAD.IADD R14, R14, 0x1, -R8.reuse ;  /* 0x000000010e0ed824 */ /* 0x100fe200078e0a08 */
[----:B0-----:R-:W3:Y:S01]  /*1da00*/  LDL.LU R16, [R1+0x30c] ;  /* 0x00030c0001107983 */ /* 0x001ee20000300800 */
[----:B------:R-:W-:-:S02]  /*1da10*/  @!P3 IMAD.IADD R3, R3, 0x1, -R8 ;  /* 0x000000010303b824 */ /* 0x000fc400078e0a08 */
[----:B------:R-:W-:Y:S02]  /*1da20*/  @!P6 IMAD.IADD R85, R85, 0x1, -R8 ;  /* 0x000000015555e824 */ /* 0x000fe400078e0a08 */
[----:B------:R-:W-:Y:S01]  /*1da30*/  IMAD.MOV.U32 R23, RZ, RZ, R3 ;  /* 0x000000ffff177224 */ /* 0x000fe200078e0003 */
[----:B------:R-:W-:Y:S01]  /*1da40*/  ISETP.GE.AND P6, PT, R25, RZ, PT ;  /* 0x000000ff1900720c */ /* 0x000fe20003fc6270 */
[----:B--2---:R0:W-:Y:S04]  /*1da50*/  STL [R1+0x6c], R2 ;  /* 0x00006c0201007387 */ /* 0x0041e80000100800 */
[----:B------:R-:W2:Y:S01]  /*1da60*/  LDL.LU R3, [R1+0x134c] ;  /* 0x00134c0001037983 */ /* 0x000ea20000300800 */
[----:B0-----:R-:W-:-:S04]  /*1da70*/  IADD3 R2, P5, PT, R24, R7, RZ ;  /* 0x0000000718027210 */ /* 0x001fc80007fbe0ff */
[----:B------:R-:W-:Y:S01]  /*1da80*/  LEA.HI.X.SX32 R24, R24, R6, 0x1, P5 ;  /* 0x0000000618187211 */ /* 0x000fe200028f0eff */
[----:B------:R-:W-:Y:S04]  /*1da90*/  STL [R1+0x658], R2 ;  /* 0x0006580201007387 */ /* 0x000fe80000100800 */
[----:B------:R0:W-:Y:S01]  /*1daa0*/  STL [R1+0x654], R24 ;  /* 0x0006541801007387 */ /* 0x0001e20000100800 */
[----:B------:R-:W-:Y:S02]  /*1dab0*/  @P0 IMAD.MOV.U32 R25, RZ, RZ, R24 ;  /* 0x000000ffff190224 */ /* 0x000fe400078e0018 */
[----:B0-----:R-:W-:Y:S01]  /*1dac0*/  @P0 IMAD.MOV.U32 R24, RZ, RZ, R2 ;  /* 0x000000ffff180224 */ /* 0x001fe200078e0002 */
[----:B------:R-:W-:Y:S01]  /*1dad0*/  ISETP.GT.U32.AND P5, PT, R8, R5, PT ;  /* 0x000000050800720c */ /* 0x000fe20003fa4070 */
[----:B------:R-:W-:Y:S01]  /*1dae0*/  @!P1 IMAD.MOV R23, RZ, RZ, -R23 ;  /* 0x000000ffff179224 */ /* 0x000fe200078e0a17 */
[----:B------:R-:W3:Y:S04]  /*1daf0*/  LDL.LU R2, [R1+0x308] ;  /* 0x0003080001027983 */ /* 0x000ee80000300800 */
[----:B------:R1:W3:Y:S01]  /*1db00*/  @P0 LDG.E.U8 R22, desc[UR18][R24.64] ;  /* 0x0000001218160981 */ /* 0x0002e2000c1e1100 */
[----:B------:R-:W-:-:S05]  /*1db10*/  SEL R23, R11, R23, !P4 ;  /* 0x000000170b177207 */ /* 0x000fca0006000000 */
[----:B-1----:R-:W-:Y:S02]  /*1db20*/  IMAD R24, R23, UR4, RZ ;  /* 0x0000000417187c24 */ /* 0x002fe4000f8e02ff */
[----:B------:R-:W-:Y:S01]  /*1db30*/  @!P5 IMAD.IADD R5, R5, 0x1, -R8 ;  /* 0x000000010505d824 */ /* 0x000fe200078e0a08 */
[----:B--2---:R-:W-:Y:S01]  /*1db40*/  PRMT R3, RZ, 0x7610, R3 ;  /* 0x00007610ff037816 */ /* 0x004fe20000000003 */
[----:B------:R-:W0:Y:S01]  /*1db50*/  LDCU UR4, c[0x0][0x3b0] ;  /* 0x00007600ff0477ac */ /* 0x000e220008000800 */
[----:B---3--:R1:W-:Y:S02]  /*1db60*/  STL [R1+0x68], R22 ;  /* 0x0000681601007387 */ /* 0x0083e40000100800 */
[----:B-1----:R-:W-:Y:S01]  /*1db70*/  IMAD.MOV.U32 R22, RZ, RZ, R14 ;  /* 0x000000ffff167224 */ /* 0x002fe200078e000e */
[----:B------:R-:W-:-:S03]  /*1db80*/  IADD3 R14, P5, PT, R24, R7, RZ ;  /* 0x00000007180e7210 */ /* 0x000fc60007fbe0ff */
[----:B------:R-:W-:Y:S01]  /*1db90*/  @!P6 IMAD.MOV R22, RZ, RZ, -R22 ;  /* 0x000000ffff16e224 */ /* 0x000fe200078e0a16 */
[----:B------:R-:W-:Y:S02]  /*1dba0*/  LEA.HI.X.SX32 R24, R24, R6, 0x1, P5 ;  /* 0x0000000618187211 */ /* 0x000fe400028f0eff */
[----:B------:R-:W-:Y:S02]  /*1dbb0*/  ISETP.GE.AND P6, PT, R4, RZ, PT ;  /* 0x000000ff0400720c */ /* 0x000fe40003fc6270 */
[----:B------:R-:W2:Y:S01]  /*1dbc0*/  LDL R4, [R1+0x114c] ;  /* 0x00114c0001047983 */ /* 0x000ea20000100800 */
[----:B------:R-:W-:-:S03]  /*1dbd0*/  @P0 IMAD.MOV.U32 R25, RZ, RZ, R24 ;  /* 0x000000ffff190224 */ /* 0x000fc600078e0018 */
[----:B------:R-:W-:Y:S04]  /*1dbe0*/  STL [R1+0x660], R14 ;  /* 0x0006600e01007387 */ /* 0x000fe80000100800 */
[----:B------:R1:W-:Y:S02]  /*1dbf0*/  STL [R1+0x65c], R24 ;  /* 0x00065c1801007387 */ /* 0x0003e40000100800 */
[----:B-1----:R-:W-:-:S05]  /*1dc00*/  @P0 IMAD.MOV.U32 R24, RZ, RZ, R14 ;  /* 0x000000ffff180224 */ /* 0x002fca00078e000e */
[----:B------:R1:W3:Y:S01]  /*1dc10*/  @P0 LDG.E.U8 R3, desc[UR18][R24.64] ;  /* 0x0000001218030981 */ /* 0x0002e2000c1e1100 */
[----:B------:R-:W-:Y:S02]  /*1dc20*/  ISETP.GT.U32.AND P1, PT, R8, R85, PT ;  /* 0x000000550800720c */ /* 0x000fe40003f24070 */
[----:B------:R-:W-:-:S05]  /*1dc30*/  SEL R22, R11, R22, !P4 ;  /* 0x000000160b167207 */ /* 0x000fca0006000000 */
[----:B----4-:R-:W-:Y:S01]  /*1dc40*/  IMAD R22, R22, UR5, RZ ;  /* 0x0000000516167c24 */ /* 0x010fe2000f8e02ff */
[----:B------:R-:W-:Y:S01]  /*1dc50*/  PRMT R12, RZ, 0x7610, R12 ;  /* 0x00007610ff0c7816 */ /* 0x000fe2000000000c */
[----:B------:R-:W4:Y:S04]  /*1dc60*/  LDCU UR5, c[0x0][0x3b0] ;  /* 0x00007600ff0577ac */ /* 0x000f280008000800 */
[----:B------:R-:W-:Y:S01]  /*1dc70*/  @!P1 IMAD.IADD R85, R85, 0x1, -R8 ;  /* 0x0000000155559824 */ /* 0x000fe200078e0a08 */
[----:B------:R-:W-:Y:S02]  /*1dc80*/  ISETP.GE.AND P1, PT, R13, RZ, PT ;  /* 0x000000ff0d00720c */ /* 0x000fe40003f26270 */
[----:B------:R-:W-:-:S04]  /*1dc90*/  IADD3 R13, P5, PT, R22, R7, RZ ;  /* 0x00000007160d7210 */ /* 0x000fc80007fbe0ff */
[----:B------:R-:W-:Y:S01]  /*1dca0*/  LEA.HI.X.SX32 R14, R22, R6, 0x1, P5 ;  /* 0x00000006160e7211 */ /* 0x000fe200028f0eff */
[----:B-1----:R-:W-:-:S04]  /*1dcb0*/  @P0 IMAD.MOV.U32 R24, RZ, RZ, R13 ;  /* 0x000000ffff180224 */ /* 0x002fc800078e000d */
[----:B------:R-:W-:-:S05]  /*1dcc0*/  @P0 IMAD.MOV.U32 R25, RZ, RZ, R14 ;  /* 0x000000ffff190224 */ /* 0x000fca00078e000e */
[----:B------:R1:W2:Y:S01]  /*1dcd0*/  @P0 LDG.E.U8 R12, desc[UR18][R24.64] ;  /* 0x00000012180c0981 */ /* 0x0002a2000c1e1100 */
[----:B------:R-:W-:-:S13]  /*1dce0*/  ISETP.GT.U32.AND P3, PT, R8, R15, PT ;  /* 0x0000000f0800720c */ /* 0x000fda0003f64070 */
[----:B------:R-:W-:Y:S01]  /*1dcf0*/  @!P3 IMAD.IADD R15, R15, 0x1, -R8 ;  /* 0x000000010f0fb824 */ /* 0x000fe200078e0a08 */
[----:B---3--:R3:W-:Y:S04]  /*1dd00*/  STL [R1+0x64], R3 ;  /* 0x0000640301007387 */ /* 0x0087e80000100800 */
[----:B---3--:R-:W3:Y:S01]  /*1dd10*/  LDL R3, [R1+0x1134] ;  /* 0x0011340001037983 */ /* 0x008ee20000100800 */
[----:B------:R-:W-:Y:S01]  /*1dd20*/  ISETP.GT.U32.AND P3, PT, R8, R15, PT ;  /* 0x0000000f0800720c */ /* 0x000fe20003f64070 */
[----:B------:R-:W-:-:S04]  /*1dd30*/  IMAD.MOV.U32 R23, RZ, RZ, R85 ;  /* 0x000000ffff177224 */ /* 0x000fc800078e0055 */
[----:B------:R-:W-:Y:S01]  /*1dd40*/  @!P6 IMAD.MOV R23, RZ, RZ, -R23 ;  /* 0x000000ffff17e224 */ /* 0x000fe200078e0a17 */
[----:B------:R-:W-:-:S07]  /*1dd50*/  ISETP.GT.U32.AND P6, PT, R8, R5, PT ;  /* 0x000000050800720c */ /* 0x000fce0003fc4070 */
[----:B------:R-:W-:Y:S01]  /*1dd60*/  @!P3 IMAD.IADD R15, R15, 0x1, -R8 ;  /* 0x000000010f0fb824 */ /* 0x000fe200078e0a08 */
[----:B------:R-:W-:-:S03]  /*1dd70*/  ISETP.GT.U32.AND P3, PT, R8, R16, PT ;  /* 0x000000100800720c */ /* 0x000fc60003f64070 */
[----:B------:R-:W-:Y:S01]  /*1dd80*/  IMAD.MOV.U32 R22, RZ, RZ, R15 ;  /* 0x000000ffff167224 */ /* 0x000fe200078e000f */
[----:B-1----:R-:W-:-:S03]  /*1dd90*/  SEL R24, R11, R23, !P4 ;  /* 0x000000170b187207 */ /* 0x002fc60006000000 */
[----:B------:R-:W-:Y:S01]  /*1dda0*/  @!P1 IMAD.MOV R22, RZ, RZ, -R22 ;  /* 0x000000ffff169224 */ /* 0x000fe200078e0a16 */
[----:B------:R-:W-:Y:S01]  /*1ddb0*/  STL [R1+0x678], R13 ;  /* 0x0006780d01007387 */ /* 0x000fe20000100800 */
[----:B------:R-:W-:-:S04]  /*1ddc0*/  @!P6 IMAD.IADD R5, R5, 0x1, -R8 ;  /* 0x000000010505e824 */ /* 0x000fc800078e0a08 */
[----:B------:R-:W-:Y:S01]  /*1ddd0*/  @!P3 IMAD.IADD R16, R16, 0x1, -R8 ;  /* 0x000000011010b824 */ /* 0x000fe200078e0a08 */
[----:B--2---:R-:W-:Y:S01]  /*1dde0*/  ISETP.GE.AND P3, PT, R4, RZ, PT ;  /* 0x000000ff0400720c */ /* 0x004fe20003f66270 */
[----:B------:R-:W2:Y:S01]  /*1ddf0*/  LDL.LU R85, [R1+0x2ac] ;  /* 0x0002ac0001557983 */ /* 0x000ea20000300800 */
[----:B------:R-:W-:Y:S02]  /*1de00*/  SEL R23, R11, R22, !P4 ;  /* 0x000000160b177207 */ /* 0x000fe40006000000 */
[----:B------:R-:W-:Y:S01]  /*1de10*/  ISETP.GT.U32.AND P1, PT, R8, R16, PT ;  /* 0x000000100800720c */ /* 0x000fe20003f24070 */
[----:B------:R1:W-:Y:S01]  /*1de20*/  STL [R1+0x674], R14 ;  /* 0x0006740e01007387 */ /* 0x0003e20000100800 */
[----:B------:R-:W-:Y:S01]  /*1de30*/  IMAD R24, R24, UR12, RZ ;  /* 0x0000000c18187c24 */ /* 0x000fe2000f8e02ff */
[----:B------:R-:W-:Y:S01]  /*1de40*/  PRMT R10, RZ, 0x7610, R10 ;  /* 0x00007610ff0a7816 */ /* 0x000fe2000000000a */
[----:B------:R-:W-:Y:S01]  /*1de50*/  IMAD.MOV.U32 R22, RZ, RZ, R5 ;  /* 0x000000ffff167224 */ /* 0x000fe200078e0005 */
[----:B------:R-:W-:Y:S01]  /*1de60*/  PRMT R17, RZ, 0x7610, R17 ;  /* 0x00007610ff117816 */ /* 0x000fe20000000011 */
[----:B0-----:R-:W-:Y:S01]  /*1de70*/  IMAD R23, R23, UR4, RZ ;  /* 0x0000000417177c24 */ /* 0x001fe2000f8e02ff */
[----:B------:R-:W-:Y:S01]  /*1de80*/  ISETP.GT.U32.AND P5, PT, R8, R2, PT ;  /* 0x000000020800720c */ /* 0x000fe20003fa4070 */
[----:B------:R-:W0:Y:S01]  /*1de90*/  LDCU UR4, c[0x0][0x3b0] ;  /* 0x00007600ff0477ac */ /* 0x000e220008000800 */
[----:B-1----:R-:W2:Y:S01]  /*1dea0*/  LDL R14, [R1+0x1138] ;  /* 0x00113800010e7983 */ /* 0x002ea20000100800 */
[----:B------:R-:W1:Y:S03]  /*1deb0*/  LDCU UR12, c[0x0][0x3b0] ;  /* 0x00007600ff0c77ac */ /* 0x000e660008000800 */
[----:B------:R-:W2:Y:S04]  /*1dec0*/  LDL.LU R4, [R1+0x1cc] ;  /* 0x0001cc0001047983 */ /* 0x000ea80000300800 */
[----:B------:R-:W2:Y:S04]  /*1ded0*/  LDL.LU R5, [R1+0x1ac] ;  /* 0x0001ac0001057983 */ /* 0x000ea80000300800 */
[----:B------:R0:W-:Y:S01]  /*1dee0*/  STL [R1+0x60], R12 ;  /* 0x0000600c01007387 */ /* 0x0001e20000100800 */
[----:B------:R-:W-:Y:S01]  /*1def0*/  @!P3 IMAD.MOV R22, RZ, RZ, -R22 ;  /* 0x000000ffff16b224 */ /* 0x000fe200078e0a16 */
[-C--:B------:R-:W-:Y:S01]  /*1df00*/  IADD3 R25, P3, PT, R23, R7.reuse, RZ ;  /* 0x0000000717197210 */ /* 0x080fe20007f7e0ff */
[----:B------:R-:W-:Y:S01]  /*1df10*/  @!P1 IMAD.IADD R16, R16, 0x1, -R8 ;  /* 0x0000000110109824 */ /* 0x000fe200078e0a08 */
[----:B0-----:R-:W-:-:S04]  /*1df20*/  IADD3 R12, P6, PT, R24, R7, RZ ;  /* 0x00000007180c7210 */ /* 0x001fc80007fde0ff */
[----:B------:R-:W-:Y:S02]  /*1df30*/  LEA.HI.X.SX32 R13, R24, R6, 0x1, P6 ;  /* 0x00000006180d7211 */ /* 0x000fe400030f0eff */
[----:B------:R-:W-:Y:S01]  /*1df40*/  SEL R24, R11, R22, !P4 ;  /* 0x000000160b187207 */ /* 0x000fe20006000000 */
[----:B------:R-:W-:Y:S01]  /*1df50*/  @P0 IMAD.MOV.U32 R22, RZ, RZ, R12 ;  /* 0x000000ffff160224 */ /* 0x000fe200078e000c */
[----:B------:R-:W-:Y:S04]  /*1df60*/  STL [R1+0x680], R12 ;  /* 0x0006800c01007387 */ /* 0x000fe80000100800 */
[----:B------:R-:W-:Y:S04]  /*1df70*/  STL [R1+0x688], R25 ;  /* 0x0006881901007387 */ /* 0x000fe80000100800 */
[----:B------:R-:W2:Y:S04]  /*1df80*/  LDL R15, [R1+0x1148] ;  /* 0x00114800010f7983 */ /* 0x000ea80000100800 */
[----:B------:R0:W-:Y:S01]  /*1df90*/  STL [R1+0x67c], R13 ;  /* 0x00067c0d01007387 */ /* 0x0001e20000100800 */
[----:B---3--:R-:W-:-:S02]  /*1dfa0*/  ISETP.GE.AND P1, PT, R3, RZ, PT ;  /* 0x000000ff0300720c */ /* 0x008fc40003f26270 */
[----:B------:R-:W-:Y:S01]  /*1dfb0*/  LEA.HI.X.SX32 R3, R23, R6, 0x1, P3 ;  /* 0x0000000617037211 */ /* 0x000fe200018f0eff */
[----:B------:R-:W-:Y:S02]  /*1dfc0*/  @P0 IMAD.MOV.U32 R23, RZ, RZ, R13 ;  /* 0x000000ffff170224 */ /* 0x000fe400078e000d */
[----:B0-----:R-:W3:Y:S04]  /*1dfd0*/  LDL.LU R13, [R1+0x1348] ;  /* 0x00134800010d7983 */ /* 0x001ee80000300800 */
[----:B------:R0:W3:Y:S01]  /*1dfe0*/  @P0 LDG.E.U8 R10, desc[UR18][R22.64] ;  /* 0x00000012160a0981 */ /* 0x0000e2000c1e1100 */
[----:B------:R-:W-:Y:S02]  /*1dff0*/  @!P5 IMAD.IADD R2, R2, 0x1, -R8 ;  /* 0x000000010202d824 */ /* 0x000fe400078e0a08 */
[----:B----4-:R-:W-:Y:S01]  /*1e000*/  IMAD R24, R24, UR5, RZ ;  /* 0x0000000518187c24 */ /* 0x010fe2000f8e02ff */
[----:B------:R-:W4:Y:S01]  /*1e010*/  LDL.LU R12, [R1+0x1344] ;  /* 0x00134400010c7983 */ /* 0x000f220000300800 */
[----:B------:R-:W1:Y:S01]  /*1e020*/  LDCU UR5, c[0x0][0x3b0] ;  /* 0x00007600ff0577ac */ /* 0x000e620008000800 */
[----:B0-----:R-:W-:-:S02]  /*1e030*/  @P0 IMAD.MOV.U32 R22, RZ, RZ, R25 ;  /* 0x000000ffff160224 */ /* 0x001fc400078e0019 */
[----:B------:R-:W-:-:S05]  /*1e040*/  @P0 IMAD.MOV.U32 R23, RZ, RZ, R3 ;  /* 0x000000ffff170224 */ /* 0x000fca00078e0003 */
[----:B------:R0:W4:Y:S01]  /*1e050*/  @P0 LDG.E.U8 R17, desc[UR18][R22.64] ;  /* 0x0000001216110981 */ /* 0x000122000c1e1100 */
[----:B------:R-:W-:-:S03]  /*1e060*/  ISETP.GT.U32.AND P5, PT, R8, R2, PT ;  /* 0x000000020800720c */ /* 0x000fc60003fa4070 */
[----:B------:R-:W-:Y:S01]  /*1e070*/  STL [R1+0x684], R3 ;  /* 0x0006840301007387 */ /* 0x000fe20000100800 */
[----:B0-----:R-:W-:-:S09]  /*1e080*/  IMAD.MOV.U32 R22, RZ, RZ, R16 ;  /* 0x000000ffff167224 */ /* 0x001fd200078e0010 */
[----:B------:R-:W-:Y:S01]  /*1e090*/  @!P5 IMAD.IADD R2, R2, 0x1, -R8 ;  /* 0x000000010202d824 */ /* 0x000fe200078e0a08 */
[----:B------:R-:W-:Y:S02]  /*1e0a0*/  IADD3 R16, P5, PT, R24, R7, RZ ;  /* 0x0000000718107210 */ /* 0x000fe40007fbe0ff */
[----:B--2---:R-:W-:Y:S01]  /*1e0b0*/  ISETP.GE.AND P3, PT, R14, RZ, PT ;  /* 0x000000ff0e00720c */ /* 0x004fe20003f66270 */
[----:B---3--:R0:W-:Y:S01]  /*1e0c0*/  STL [R1+0x5c], R10 ;  /* 0x00005c0a01007387 */ /* 0x0081e20000100800 */
[----:B------:R-:W-:-:S03]  /*1e0d0*/  PRMT R13, RZ, 0x7610, R13 ;  /* 0x00007610ff0d7816 */ /* 0x000fc6000000000d */
[----:B0-----:R-:W2:Y:S04]  /*1e0e0*/  LDL.LU R10, [R1+0x1340] ;  /* 0x00134000010a7983 */ /* 0x001ea80000300800 */
[----:B------:R-:W3:Y:S04]  /*1e0f0*/  LDL.LU R3, [R1+0x133c] ;  /* 0x00133c0001037983 */ /* 0x000ee80000300800 */
[----:B------:R-:W3:Y:S04]  /*1e100*/  LDL.LU R14, [R1+0x1a8] ;  /* 0x0001a800010e7983 */ /* 0x000ee80000300800 */
[----:B------:R-:W-:Y:S04]  /*1e110*/  STL [R1+0x690], R16 ;  /* 0x0006901001007387 */ /* 0x000fe80000100800 */
[----:B----4-:R0:W-:Y:S02]  /*1e120*/  STL [R1+0x58], R17 ;  /* 0x0000581101007387 */ /* 0x0101e40000100800 */
[----:B0-----:R-:W-:Y:S01]  /*1e130*/  LEA.HI.X.SX32 R17, R24, R6, 0x1, P5 ;  /* 0x0000000618117211 */ /* 0x001fe200028f0eff */
[----:B------:R-:W-:-:S04]  /*1e140*/  @P0 IMAD.MOV.U32 R24, RZ, RZ, R16 ;  /* 0x000000ffff180224 */ /* 0x000fc800078e0010 */
[----:B------:R-:W-:-:S05]  /*1e150*/  @P0 IMAD.MOV.U32 R25, RZ, RZ, R17 ;  /* 0x000000ffff190224 */ /* 0x000fca00078e0011 */
[----:B------:R0:W4:Y:S01]  /*1e160*/  @P0 LDG.E.U8 R13, desc[UR18][R24.64] ;  /* 0x00000012180d0981 */ /* 0x000122000c1e1100 */
[----:B------:R-:W-:Y:S01]  /*1e170*/  @!P1 IMAD.MOV R22, RZ, RZ, -R22 ;  /* 0x000000ffff169224 */ /* 0x000fe200078e0a16 */
[----:B------:R-:W-:-:S04]  /*1e180*/  ISETP.GT.U32.AND P1, PT, R8, R4, PT ;  /* 0x000000040800720c */ /* 0x000fc80003f24070 */
[----:B------:R-:W-:Y:S01]  /*1e190*/  SEL R23, R11, R22, !P4 ;  /* 0x000000160b177207 */ /* 0x000fe20006000000 */
[----:B------:R-:W-:Y:S02]  /*1e1a0*/  IMAD.MOV.U32 R22, RZ, RZ, R2 ;  /* 0x000000ffff167224 */ /* 0x000fe400078e0002 */
[----:B------:R-:W4:Y:S02]  /*1e1b0*/  LDL.LU R2, [R1+0x1338] ;  /* 0x0013380001027983 */ /* 0x000f240000300800 */
[----:B------:R-:W-:Y:S01]  /*1e1c0*/  IMAD R23, R23, UR13, RZ ;  /* 0x0000000d17177c24 */ /* 0x000fe2000f8e02ff */
[----:B--2---:R-:W-:Y:S01]  /*1e1d0*/  PRMT R10, RZ, 0x7610, R10 ;  /* 0x00007610ff0a7816 */ /* 0x004fe2000000000a */
[----:B------:R2:W-:Y:S01]  /*1e1e0*/  STL [R1+0x68c], R17 ;  /* 0x00068c1101007387 */ /* 0x0005e20000100800 */
[----:B------:R-:W-:Y:S01]  /*1e1f0*/  @!P3 IMAD.MOV R22, RZ, RZ, -R22 ;  /* 0x000000ffff16b224 */ /* 0x000fe200078e0a16 */
[----:B------:R-:W-:Y:S01]  /*1e200*/  ISETP.GT.U32.AND P6, PT, R8, R85, PT ;  /* 0x000000550800720c */ /* 0x000fe20003fc4070 */
[----:B------:R-:W-:Y:S01]  /*1e210*/  @!P1 IMAD.IADD R4, R4, 0x1, -R8 ;  /* 0x0000000104049824 */ /* 0x000fe200078e0a08 */
[----:B------:R-:W4:Y:S01]  /*1e220*/  LDL R16, [R1+0x112c] ;  /* 0x00112c0001107983 */ /* 0x000f220000100800 */
[----:B------:R-:W-:Y:S01]  /*1e230*/  ISETP.GE.AND P1, PT, R15, RZ, PT ;  /* 0x000000ff0f00720c */ /* 0x000fe20003f26270 */
[----:B------:R-:W1:Y:S02]  /*1e240*/  LDCU UR13, c[0x0][0x3b0] ;  /* 0x00007600ff0d77ac */ /* 0x000e640008000800 */
[----:B--2---:R-:W2:Y:S01]  /*1e250*/  LDL.LU R17, [R1+0x1a4] ;  /* 0x0001a40001117983 */ /* 0x004ea20000300800 */
[----:B------:R-:W-:-:S05]  /*1e260*/  SEL R22, R11, R22, !P4 ;  /* 0x000000160b167207 */ /* 0x000fca0006000000 */
[----:B0-----:R-:W-:Y:S01]  /*1e270*/  IMAD R24, R22, UR4, RZ ;  /* 0x0000000416187c24 */ /* 0x001fe2000f8e02ff */
[----:B---3--:R-:W-:Y:S01]  /*1e280*/  PRMT R3, RZ, 0x7610, R3 ;  /* 0x00007610ff037816 */ /* 0x008fe20000000003 */
[----:B------:R-:W-:Y:S01]  /*1e290*/  @!P6 IMAD.IADD R85, R85, 0x1, -R8 ;  /* 0x000000015555e824 */ /* 0x000fe200078e0a08 */
[C---:B------:R-:W-:Y:S01]  /*1e2a0*/  ISETP.GT.U32.AND P5, PT, R8.reuse, R5, PT ;  /* 0x000000050800720c */ /* 0x040fe20003fa4070 */
[----:B------:R-:W0:Y:S01]  /*1e2b0*/  LDCU UR4, c[0x0][0x3b0] ;  /* 0x00007600ff0477ac */ /* 0x000e220008000800 */
[----:B----4-:R3:W-:Y:S02]  /*1e2c0*/  STL [R1+0x54], R13 ;  /* 0x0000540d01007387 */ /* 0x0107e40000100800 */
[----:B------:R-:W-:Y:S02]  /*1e2d0*/  ISETP.GT.U32.AND P6, PT, R8, R85, PT ;  /* 0x000000550800720c */ /* 0x000fe40003fc4070 */
[----:B------:R-:W4:Y:S01]  /*1e2e0*/  LDL R25, [R1+0x1174] ;  /* 0x0011740001197983 */ /* 0x000f220000100800 */
[----:B---3--:R-:W-:-:S04]  /*1e2f0*/  IADD3 R13, P3, PT, R23, R7, RZ ;  /* 0x00000007170d7210 */ /* 0x008fc80007f7e0ff */
[----:B------:R-:W-:Y:S01]  /*1e300*/  LEA.HI.X.SX32 R15, R23, R6, 0x1, P3 ;  /* 0x00000006170f7211 */ /* 0x000fe200018f0eff */
[----:B------:R-:W-:-:S04]  /*1e310*/  @P0 IMAD.MOV.U32 R22, RZ, RZ, R13 ;  /* 0x000000ffff160224 */ /* 0x000fc800078e000d */
[----:B------:R-:W-:-:S05]  /*1e320*/  @P0 IMAD.MOV.U32 R23, RZ, RZ, R15 ;  /* 0x000000ffff170224 */ /* 0x000fca00078e000f */
[----:B------:R3:W2:Y:S01]  /*1e330*/  @P0 LDG.E.U8 R10, desc[UR18][R22.64] ;  /* 0x00000012160a0981 */ /* 0x0006a2000c1e1100 */
[----:B------:R-:W-:-:S03]  /*1e340*/  @!P6 IMAD.IADD R85, R85, 0x1, -R8 ;  /* 0x000000015555e824 */ /* 0x000fc600078e0a08 */
[----:B------:R0:W-:Y:S04]  /*1e350*/  STL [R1+0x698], R13 ;  /* 0x0006980d01007387 */ /* 0x0001e80000100800 */
[----:B------:R-:W-:Y:S01]  /*1e360*/  STL [R1+0x694], R15 ;  /* 0x0006940f01007387 */ /* 0x000fe20000100800 */
[----:B---3--:R-:W-:-:S03]  /*1e370*/  IMAD.MOV.U32 R22, RZ, RZ, R85 ;  /* 0x000000ffff167224 */ /* 0x008fc600078e0055 */
[----:B0-----:R-:W3:Y:S04]  /*1e380*/  LDL.LU R13, [R1+0x1a0] ;  /* 0x0001a000010d7983 */ /* 0x001ee80000300800 */
[----:B------:R-:W3:Y:S01]  /*1e390*/  LDL R85, [R1+0x1170] ;  /* 0x0011700001557983 */ /* 0x000ee20000100800 */
[----:B------:R-:W-:-:S03]  /*1e3a0*/  @!P1 IMAD.MOV R22, RZ, RZ, -R22 ;  /* 0x000000ffff169224 */ /* 0x000fc600078e0a16 */
[----:B--2---:R0:W-:Y:S02]  /*1e3b0*/  STL [R1+0x50], R10 ;  /* 0x0000500a01007387 */ /* 0x0041e40000100800 */
[----:B0-----:R-:W-:-:S04]  /*1e3c0*/  IADD3 R10, P6, PT, R24, R7, RZ ;  /* 0x00000007180a7210 */ /* 0x001fc80007fde0ff */
[----:B------:R-:W-:Y:S02]  /*1e3d0*/  LEA.HI.X.SX32 R15, R24, R6, 0x1, P6 ;  /* 0x00000006180f7211 */ /* 0x000fe400030f0eff */
[----:B------:R-:W-:Y:S01]  /*1e3e0*/  SEL R24, R11, R22, !P4 ;  /* 0x000000160b187207 */ /* 0x000fe20006000000 */
[----:B------:R-:W-:Y:S02]  /*1e3f0*/  @P0 IMAD.MOV.U32 R22, RZ, RZ, R10 ;  /* 0x000000ffff160224 */ /* 0x000fe400078e000a */
[----:B------:R-:W-:-:S05]  /*1e400*/  @P0 IMAD.MOV.U32 R23, RZ, RZ, R15 ;  /* 0x000000ffff170224 */ /* 0x000fca00078e000f */
[----:B------:R0:W2:Y:S01]  /*1e410*/  @P0 LDG.E.U8 R3, desc[UR18][R22.64] ;  /* 0x0000001216030981 */ /* 0x0000a2000c1e1100 */
[----:B------:R-:W-:Y:S01]  /*1e420*/  @!P5 IMAD.IADD R5, R5, 0x1, -R8 ;  /* 0x000000010505d824 */ /* 0x000fe200078e0a08 */
[----:B------:R-:W-:-:S04]  /*1e430*/  ISETP.GT.U32.AND P5, PT, R8, R4, PT ;  /* 0x000000040800720c */ /* 0x000fc80003fa4070 */
[----:B------:R-:W-:Y:S01]  /*1e440*/  ISETP.GT.U32.AND P3, PT, R8, R5, PT ;  /* 0x000000050800720c */ /* 0x000fe20003f64070 */
[----:B-1----:R-:W-:Y:S01]  /*1e450*/  IMAD R24, R24, UR5, RZ ;  /* 0x0000000518187c24 */ /* 0x002fe2000f8e02ff */
[----:B------:R-:W-:Y:S01]  /*1e460*/  ISETP.GT.U32.AND P1, PT, R8, R14, PT ;  /* 0x0000000e0800720c */ /* 0x000fe20003f24070 */
[----:B------:R1:W-:Y:S01]  /*1e470*/  STL [R1+0x6a0], R10 ;  /* 0x0006a00a01007387 */ /* 0x0003e20000100800 */
[----:B------:R-:W-:Y:S01]  /*1e480*/  ISETP.GE.AND P6, PT, R16, RZ, PT ;  /* 0x000000ff1000720c */ /* 0x000fe20003fc6270 */
[----:B------:R-:W2:Y:S02]  /*1e490*/  LDCU UR5, c[0x0][0x3b0] ;  /* 0x00007600ff0577ac */ /* 0x000ea40008000800 */
[----:B------:R3:W-:Y:S02]  /*1e4a0*/  STL [R1+0x69c], R15 ;  /* 0x00069c0f01007387 */ /* 0x0007e40000100800 */
[----:B------:R-:W-:-:S04]  /*1e4b0*/  @!P5 IMAD.IADD R4, R4, 0x1, -R8 ;  /* 0x000000010404d824 */ /* 0x000fc800078e0a08 */
[----:B------:R-:W-:Y:S01]  /*1e4c0*/  @!P3 IMAD.IADD R5, R5, 0x1, -R8 ;  /* 0x000000010505b824 */ /* 0x000fe200078e0a08 */
[C---:B-1----:R-:W-:Y:S01]  /*1e4d0*/  IADD3 R10, P3, PT, R24.reuse, R7, RZ ;  /* 0x00000007180a7210 */ /* 0x042fe20007f7e0ff */
[----:B0-----:R-:W-:Y:S01]  /*1e4e0*/  IMAD.MOV.U32 R23, RZ, RZ, R4 ;  /* 0x000000ffff177224 */ /* 0x001fe200078e0004 */
[----:B---3--:R-:W3:Y:S02]  /*1e4f0*/  LDL R15, [R1+0x1158] ;  /* 0x00115800010f7983 */ /* 0x008ee40000100800 */
[----:B------:R-:W-:Y:S01]  /*1e500*/  LEA.HI.X.SX32 R24, R24, R6, 0x1, P3 ;  /* 0x0000000618187211 */ /* 0x000fe200018f0eff */
[----:B------:R-:W-:Y:S01]  /*1e510*/  @!P1 IMAD.IADD R14, R14, 0x1, -R8 ;  /* 0x000000010e0e9824 */ /* 0x000fe200078e0a08 */
[----:B------:R-:W3:Y:S01]  /*1e520*/  LDL.LU R16, [R1+0x19c] ;  /* 0x00019c0001107983 */ /* 0x000ee20000300800 */
[----:B----4-:R-:W-:Y:S02]  /*1e530*/  ISETP.GE.AND P1, PT, R25, RZ, PT ;  /* 0x000000ff1900720c */ /* 0x010fe40003f26270 */
[----:B------:R-:W-:Y:S01]  /*1e540*/  @P0 IMAD.MOV.U32 R25, RZ, RZ, R24 ;  /* 0x000000ffff190224 */ /* 0x000fe200078e0018 */
[----:B------:R-:W-:Y:S01]  /*1e550*/  PRMT R22, RZ, 0x7610, R22 ;  /* 0x00007610ff167816 */ /* 0x000fe20000000016 */
[----:B--2---:R-:W-:Y:S04]  /*1e560*/  STL [R1+0x12cc], R3 ;  /* 0x0012cc0301007387 */ /* 0x004fe80000100800 */
[----:B------:R-:W2:Y:S04]  /*1e570*/  LDL.LU R4, [R1+0x1334] ;  /* 0x0013340001047983 */ /* 0x000ea80000300800 */
[----:B------:R-:W-:Y:S04]  /*1e580*/  STL [R1+0x6b8], R10 ;  /* 0x0006b80a01007387 */ /* 0x000fe80000100800 */
[----:B------:R0:W-:Y:S02]  /*1e590*/  STL [R1+0x6b4], R24 ;  /* 0x0006b41801007387 */ /* 0x0001e40000100800 */
[----:B0-----:R-:W-:-:S02]  /*1e5a0*/  @P0 IMAD.MOV.U32 R24, RZ, RZ, R10 ;  /* 0x000000ffff180224 */ /* 0x001fc400078e000a */
[----:B------:R-:W-:Y:S01]  /*1e5b0*/  @!P6 IMAD.MOV R23, RZ, RZ, -R23 ;  /* 0x000000ffff17e224 */ /* 0x000fe200078e0a17 */
[C---:B------:R-:W-:Y:S01]  /*1e5c0*/  ISETP.GT.U32.AND P3, PT, R8.reuse, R14, PT ;  /* 0x0000000e0800720c */ /* 0x040fe20003f64070 */
[----:B------:R-:W4:Y:S04]  /*1e5d0*/  LDL.LU R10, [R1+0x194] ;  /* 0x00019400010a7983 */ /* 0x000f280000300800 */
[----:B------:R0:W2:Y:S01]  /*1e5e0*/  @P0 LDG.E.U8 R22, desc[UR18][R24.64] ;  /* 0x0000001218160981 */ /* 0x0000a2000c1e1100 */
[----:B------:R-:W-:Y:S02]  /*1e5f0*/  ISETP.GT.U32.AND P6, PT, R8, R13, PT ;  /* 0x0000000d0800720c */ /* 0x000fe40003fc4070 */
[----:B------:R-:W-:-:S05]  /*1e600*/  SEL R23, R11, R23, !P4 ;  /* 0x000000170b177207 */ /* 0x000fca0006000000 */
[----:B0-----:R-:W-:Y:S01]  /*1e610*/  IMAD R24, R23, UR4, RZ ;  /* 0x0000000417187c24 */ /* 0x001fe2000f8e02ff */
[----:B------:R-:W-:Y:S01]  /*1e620*/  PRMT R2, RZ, 0x7610, R2 ;  /* 0x00007610ff027816 */ /* 0x000fe20000000002 */
[----:B------:R-:W-:-:S04]  /*1e630*/  @!P3 IMAD.IADD R14, R14, 0x1, -R8 ;  /* 0x000000010e0eb824 */ /* 0x000fc800078e0a08 */
[----:B------:R-:W-:Y:S01]  /*1e640*/  @!P6 IMAD.IADD R13, R13, 0x1, -R8 ;  /* 0x000000010d0de824 */ /* 0x000fe200078e0a08 */
[----:B---3--:R-:W-:Y:S01]  /*1e650*/  ISETP.GE.AND P3, PT, R15, RZ, PT ;  /* 0x000000ff0f00720c */ /* 0x008fe20003f66270 */
[----:B--2---:R0:W-:Y:S01]  /*1e660*/  STL [R1+0x48], R22 ;  /* 0x0000481601007387 */ /* 0x0041e20000100800 */
[----:B------:R-:W-:Y:S01]  /*1e670*/  ISETP.GT.U32.AND P5, PT, R8, R17, PT ;  /* 0x000000110800720c */ /* 0x000fe20003fa4070 */
[----:B------:R-:W1:Y:S01]  /*1e680*/  LDCU UR4, c[0x0][0x3b0] ;  /* 0x00007600ff0477ac */ /* 0x000e620008000800 */
[----:B0-----:R-:W-:Y:S01]  /*1e690*/  IMAD.MOV.U32 R22, RZ, RZ, R5 ;  /* 0x000000ffff167224 */ /* 0x001fe200078e0005 */
[----:B------:R-:W-:-:S04]  /*1e6a0*/  IADD3 R5, P6, PT, R24, R7, RZ ;  /* 0x0000000718057210 */ /* 0x000fc80007fde0ff */
[----:B------:R-:W-:Y:S01]  /*1e6b0*/  LEA.HI.X.SX32 R15, R24, R6, 0x1, P6 ;  /* 0x00000006180f7211 */ /* 0x000fe200030f0eff */
[----:B------:R-:W-:-:S04]  /*1e6c0*/  @P0 IMAD.MOV.U32 R24, RZ, RZ, R5 ;  /* 0x000000ffff180224 */ /* 0x000fc800078e0005 */
[----:B------:R-:W-:-:S05]  /*1e6d0*/  @P0 IMAD.MOV.U32 R25, RZ, RZ, R15 ;  /* 0x000000ffff190224 */ /* 0x000fca00078e000f */
[----:B------:R-:W2:Y:S01]  /*1e6e0*/  @P0 LDG.E.U8 R2, desc[UR18][R24.64] ;  /* 0x0000001218020981 */ /* 0x000ea2000c1e1100 */
[----:B------:R-:W-:Y:S01]  /*1e6f0*/  @!P1 IMAD.MOV R22, RZ, RZ, -R22 ;  /* 0x000000ffff169224 */ /* 0x000fe200078e0a16 */
[----:B------:R-:W-:Y:S02]  /*1e700*/  ISETP.GE.AND P1, PT, R85, RZ, PT ;  /* 0x000000ff5500720c */ /* 0x000fe40003f26270 */
[----:B------:R-:W3:Y:S04]  /*1e710*/  LDL R85, [R1+0x115c] ;  /* 0x00115c0001557983 */ /* 0x000ee80000100800 */
[----:B------:R-:W-:Y:S04]  /*1e720*/  STL [R1+0x6c0], R5 ;  /* 0x0006c00501007387 */ /* 0x000fe80000100800 */
[----:B------:R-:W-:Y:S01]  /*1e730*/  STL [R1+0x6bc], R15 ;  /* 0x0006bc0f01007387 */ /* 0x000fe20000100800 */
[----:B------:R-:W-:Y:S01]  /*1e740*/  @!P5 IMAD.IADD R17, R17, 0x1, -R8 ;  /* 0x000000011111d824 */ /* 0x000fe200078e0a08 */
[----:B------:R-:W-:-:S04]  /*1e750*/  SEL R22, R11, R22, !P4 ;  /* 0x000000160b167207 */ /* 0x000fc80006000000 */
[----:B------:R-:W-:Y:S01]  /*1e760*/  ISETP.GT.U32.AND P5, PT, R8, R17, PT ;  /* 0x000000110800720c */ /* 0x000fe20003fa4070 */
[----:B------:R-:W-:Y:S02]  /*1e770*/  IMAD.MOV.U32 R23, RZ, RZ, R14 ;  /* 0x000000ffff177224 */ /* 0x000fe400078e000e */
[----:B------:R-:W-:Y:S01]  /*1e780*/  IMAD R22, R22, UR5, RZ ;  /* 0x0000000516167c24 */ /* 0x000fe2000f8e02ff */
[----:B------:R-:W-:Y:S01]  /*1e790*/  ISETP.GT.U32.AND P6, PT, R8, R13, PT ;  /* 0x0000000d0800720c */ /* 0x000fe20003fc4070 */
[----:B------:R-:W-:Y:S01]  /*1e7a0*/  @!P1 IMAD.MOV R23, RZ, RZ, -R23 ;  /* 0x000000ffff179224 */ /* 0x000fe200078e0a17 */
[----:B------:R-:W-:Y:S01]  /*1e7b0*/  PRMT R4, RZ, 0x7610, R4 ;  /* 0x00007610ff047816 */ /* 0x000fe20000000004 */
[----:B------:R-:W0:Y:S01]  /*1e7c0*/  LDCU UR5, c[0x0][0x3b0] ;  /* 0x00007600ff0577ac */ /* 0x000e220008000800 */
[----:B------:R-:W-:-:S05]  /*1e7d0*/  IADD3 R14, P1, PT, R22, R7, RZ ;  /* 0x00000007160e7210 */ /* 0x000fca0007f3e0ff */
[----:B------:R-:W-:Y:S01]  /*1e7e0*/  @!P5 IMAD.IADD R17, R17, 0x1, -R8 ;  /* 0x000000011111d824 */ /* 0x000fe200078e0a08 */
[----:B--2---:R2:W-:Y:S04]  /*1e7f0*/  STL [R1+0x44], R2 ;  /* 0x0000440201007387 */ /* 0x0045e80000100800 */
[----:B--2---:R-:W2:Y:S01]  /*1e800*/  LDL R2, [R1+0x116c] ;  /* 0x00116c0001027983 */ /* 0x004ea20000100800 */
[----:B------:R-:W-:Y:S02]  /*1e810*/  ISETP.GT.U32.AND P5, PT, R8, R16, PT ;  /* 0x000000100800720c */ /* 0x000fe40003fa4070 */
[----:B------:R-:W-:Y:S01]  /*1e820*/  LEA.HI.X.SX32 R15, R22, R6, 0x1, P1 ;  /* 0x00000006160f7211 */ /* 0x000fe200008f0eff */
[----:B------:R-:W-:Y:S02]  /*1e830*/  @P0 IMAD.MOV.U32 R24, RZ, RZ, R14 ;  /* 0x000000ffff180224 */ /* 0x000fe400078e000e */
[----:B------:R-:W-:-:S02]  /*1e840*/  IMAD.MOV.U32 R22, RZ, RZ, R17 ;  /* 0x000000ffff167224 */ /* 0x000fc400078e0011 */
[----:B------:R-:W-:Y:S02]  /*1e850*/  @P0 IMAD.MOV.U32 R25, RZ, RZ, R15 ;  /* 0x000000ffff190224 */ /* 0x000fe400078e000f */
[----:B------:R-:W-:-:S03]  /*1e860*/  @!P3 IMAD.MOV R22, RZ, RZ, -R22 ;  /* 0x000000ffff16b224 */ /* 0x000fc600078e0a16 */
[----:B------:R0:W2:Y:S01]  /*1e870*/  @P0 LDG.E.U8 R4, desc[UR18][R24.64] ;  /* 0x0000001218040981 */ /* 0x0000a2000c1e1100 */
[--C-:B------:R-:W-:Y:S01]  /*1e880*/  @!P5 IMAD.IADD R16, R16, 0x1, -R8.reuse ;  /* 0x000000011010d824 */ /* 0x100fe200078e0a08 */
[----:B---3--:R-:W-:Y:S01]  /*1e890*/  ISETP.GE.AND P5, PT, R85, RZ, PT ;  /* 0x000000ff5500720c */ /* 0x008fe20003fa6270 */
[----:B------:R-:W-:-:S03]  /*1e8a0*/  @!P6 IMAD.IADD R13, R13, 0x1, -R8 ;  /* 0x000000010d0de824 */ /* 0x000fc600078e0a08 */
[----:B------:R-:W-:Y:S02]  /*1e8b0*/  ISETP.GT.U32.AND P3, PT, R8, R16, PT ;  /* 0x000000100800720c */ /* 0x000fe40003f64070 */
[C---:B0-----:R-:W-:Y:S02]  /*1e8c0*/  SEL R24, R11.reuse, R23, !P4 ;  /* 0x000000170b187207 */ /* 0x041fe40006000000 */
[----:B------:R-:W-:-:S03]  /*1e8d0*/  SEL R23, R11, R22, !P4 ;  /* 0x000000160b177207 */ /* 0x000fc60006000000 */
[----:B------:R-:W-:Y:S01]  /*1e8e0*/  IMAD R24, R24, UR12, RZ ;  /* 0x0000000c18187c24 */ /* 0x000fe2000f8e02ff */
[----:B------:R-:W-:Y:S01]  /*1e8f0*/  STL [R1+0x6c8], R14 ;  /* 0x0006c80e01007387 */ /* 0x000fe20000100800 */
[----:B------:R-:W-:Y:S01]  /*1e900*/  IMAD.MOV.U32 R22, RZ, RZ, R13 ;  /* 0x000000ffff167224 */ /* 0x000fe200078e000d */
[----:B------:R-:W-:Y:S01]  /*1e910*/  PRMT R12, RZ, 0x7610, R12 ;  /* 0x00007610ff0c7816 */ /* 0x000fe2000000000c */
[----:B-1----:R-:W-:Y:S01]  /*1e920*/  IMAD R23, R23, UR4, RZ ;  /* 0x0000000417177c24 */ /* 0x002fe2000f8e02ff */
[-C--:B------:R-:W-:Y:S01]  /*1e930*/  IADD3 R13, P6, PT, R24, R7.reuse, RZ ;  /* 0x00000007180d7210 */ /* 0x080fe20007fde0ff */
[----:B------:R-:W3:Y:S01]  /*1e940*/  LDL.LU R5, [R1+0x190] ;  /* 0x0001900001057983 */ /* 0x000ee20000300800 */
[----:B------:R-:W-:Y:S01]  /*1e950*/  @!P5 IMAD.MOV R22, RZ, RZ, -R22 ;  /* 0x000000ffff16d224 */ /* 0x000fe200078e0a16 */
[----:B------:R-:W-:Y:S01]  /*1e960*/  PRMT R18, RZ, 0x7610, R18 ;  /* 0x00007610ff127816 */ /* 0x000fe20000000012 */
[----:B------:R-:W-:Y:S01]  /*1e970*/  @!P3 IMAD.IADD R16, R16, 0x1, -R8 ;  /* 0x000000011010b824 */ /* 0x000fe200078e0a08 */
[----:B------:R0:W-:Y:S01]  /*1e980*/  STL [R1+0x6c4], R15 ;  /* 0x0006c40f01007387 */ /* 0x0001e20000100800 */
[----:B------:R-:W-:Y:S01]  /*1e990*/  IADD3 R25, P5, PT, R23, R7, RZ ;  /* 0x0000000717197210 */ /* 0x000fe20007fbe0ff */
[----:B------:R-:W1:Y:S02]  /*1e9a0*/  LDCU UR4, c[0x0][0x3b0] ;  /* 0x00007600ff0477ac */ /* 0x000e640008000800 */
[----:B------:R-:W3:Y:S01]  /*1e9b0*/  LDL R85, [R1+0x1154] ;  /* 0x0011540001557983 */ /* 0x000ee20000100800 */
[----:B----4-:R-:W-:Y:S01]  /*1e9c0*/  ISETP.GT.U32.AND P1, PT, R8, R10, PT ;  /* 0x0000000a0800720c */ /* 0x010fe20003f24070 */
[----:B------:R-:W4:Y:S01]  /*1e9d0*/  LDCU UR12, c[0x0][0x3b0] ;  /* 0x00007600ff0c77ac */ /* 0x000f220008000800 */
[----:B0-----:R-:W-:-:S02]  /*1e9e0*/  LEA.HI.X.SX32 R15, R24, R6, 0x1, P6 ;  /* 0x00000006180f7211 */ /* 0x001fc400030f0eff */
[----:B------:R-:W-:Y:S01]  /*1e9f0*/  SEL R24, R11, R22, !P4 ;  /* 0x000000160b187207 */ /* 0x000fe20006000000 */
[----:B------:R-:W-:Y:S01]  /*1ea00*/  @P0 IMAD.MOV.U32 R22, RZ, RZ, R13 ;  /* 0x000000ffff160224 */ /* 0x000fe200078e000d */
[----:B--2---:R-:W-:Y:S02]  /*1ea10*/  ISETP.GE.AND P3, PT, R2, RZ, PT ;  /* 0x000000ff0200720c */ /* 0x004fe40003f66270 */
[----:B------:R-:W-:Y:S01]  /*1ea20*/  LEA.HI.X.SX32 R2, R23, R6, 0x1, P5 ;  /* 0x0000000617027211 */ /* 0x000fe200028f0eff */
[----:B------:R-:W-:-:S05]  /*1ea30*/  @P0 IMAD.MOV.U32 R23, RZ, RZ, R15 ;  /* 0x000000ffff170224 */ /* 0x000fca00078e000f */
[----:B------:R0:W2:Y:S04]  /*1ea40*/  @P0 LDG.E.U8 R12, desc[UR18][R22.64] ;  /* 0x00000012160c0981 */ /* 0x0000a8000c1e1100 */
[----:B------:R1:W-:Y:S01]  /*1ea50*/  STL [R1+0x40], R4 ;  /* 0x0000400401007387 */ /* 0x0003e20000100800 */
[----:B0-----:R-:W-:Y:S02]  /*1ea60*/  @P0 IMAD.MOV.U32 R22, RZ, RZ, R25 ;  /* 0x000000ffff160224 */ /* 0x001fe400078e0019 */
[----:B------:R-:W-:Y:S01]  /*1ea70*/  @P0 IMAD.MOV.U32 R23, RZ, RZ, R2 ;  /* 0x000000ffff170224 */ /* 0x000fe200078e0002 */
[----:B-1----:R-:W3:Y:S04]  /*1ea80*/  LDL.LU R4, [R1+0x188] ;  /* 0x0001880001047983 */ /* 0x002ee80000300800 */
[----:B------:R-:W4:Y:S04]  /*1ea90*/  LDL.LU R17, [R1+0x184] ;  /* 0x0001840001117983 */ /* 0x000f280000300800 */
[----:B------:R-:W-:Y:S04]  /*1eaa0*/  STL [R1+0x6d0], R13 ;  /* 0x0006d00d01007387 */ /* 0x000fe80000100800 */
[----:B------:R-:W-:Y:S04]  /*1eab0*/  STL [R1+0x6d8], R25 ;  /* 0x0006d81901007387 */ /* 0x000fe80000100800 */
[----:B------:R-:W4:Y:S04]  /*1eac0*/  LDL R14, [R1+0x1198] ;  /* 0x00119800010e7983 */ /* 0x000f280000100800 */
[----:B------:R0:W-:Y:S04]  /*1ead0*/  STL [R1+0x6cc], R15 ;  /* 0x0006cc0f01007387 */ /* 0x0001e80000100800 */
[----:B------:R1:W4:Y:S04]  /*1eae0*/  @P0 LDG.E.U8 R18, desc[UR18][R22.64] ;  /* 0x0000001216120981 */ /* 0x000328000c1e1100 */
[----:B0-----:R-:W4:Y:S04]  /*1eaf0*/  LDL.LU R15, [R1+0x1330] ;  /* 0x00133000010f7983 */ /* 0x001f280000300800 */
[----:B------:R-:W4:Y:S04]  /*1eb00*/  LDL.LU R13, [R1+0x132c] ;  /* 0x00132c00010d7983 */ /* 0x000f280000300800 */
[----:B------:R-:W-:Y:S04]  /*1eb10*/  STL [R1+0x6d4], R2 ;  /* 0x0006d40201007387 */ /* 0x000fe80000100800 */
[----:B--2---:R0:W-:Y:S04]  /*1eb20*/  STL [R1+0x3c], R12 ;  /* 0x00003c0c01007387 */ /* 0x0041e80000100800 */
[----:B0-----:R-:W2:Y:S04]  /*1eb30*/  LDL.LU R12, [R1+0x1328] ;  /* 0x00132800010c7983 */ /* 0x001ea80000300800 */
[----:B------:R-:W2:Y:S01]  /*1eb40*/  LDL.LU R2, [R1+0x1324] ;  /* 0x0013240001027983 */ /* 0x000ea20000300800 */
[----:B-1----:R-:W-:-:S02]  /*1eb50*/  IMAD.MOV.U32 R22, RZ, RZ, R16 ;  /* 0x000000ffff167224 */ /* 0x002fc400078e0010 */
[----:B------:R-:W-:Y:S01]  /*1eb60*/  IMAD R24, R24, UR5, RZ ;  /* 0x0000000518187c24 */ /* 0x000fe2000f8e02ff */
[----:B---3--:R-:W-:Y:S01]  /*1eb70*/  ISETP.GE.AND P5, PT, R85, RZ, PT ;  /* 0x000000ff5500720c */ /* 0x008fe20003fa6270 */
[----:B------:R-:W-:Y:S01]  /*1eb80*/  @!P3 IMAD.MOV R22, RZ, RZ, -R22 ;  /* 0x000000ffff16b224 */ /* 0x000fe200078e0a16 */
[----:B------:R-:W3:Y:S01]  /*1eb90*/  LDL.LU R85, [R1+0x180] ;  /* 0x0001800001557983 */ /* 0x000ee20000300800 */
[----:B------:R-:W-:Y:S01]  /*1eba0*/  @!P1 IMAD.IADD R10, R10, 0x1, -R8 ;  /* 0x000000010a0a9824 */ /* 0x000fe200078e0a08 */
[C---:B------:R-:W-:Y:S01]  /*1ebb0*/  IADD3 R16, P3, PT, R24.reuse, R7, RZ ;  /* 0x0000000718107210 */ /* 0x040fe20007f7e0ff */
[----:B------:R-:W0:Y:S04]  /*1ebc0*/  LDCU UR5, c[0x0][0x3b0] ;  /* 0x00007600ff0577ac */ /* 0x000e280008000800 */
[----:B------:R-:W-:Y:S04]  /*1ebd0*/  STL [R1+0x6e0], R16 ;  /* 0x0006e01001007387 */ /* 0x000fe80000100800 */
[----:B----4-:R1:W-:Y:S02]  /*1ebe0*/  STL [R1+0x38], R18 ;  /* 0x0000381201007387 */ /* 0x0103e40000100800 */
[----:B-1----:R-:W-:Y:S01]  /*1ebf0*/  LEA.HI.X.SX32 R18, R24, R6, 0x1, P3 ;  /* 0x0000000618127211 */ /* 0x002fe200018f0eff */
[----:B------:R-:W-:-:S04]  /*1ec00*/  @P0 IMAD.MOV.U32 R24, RZ, RZ, R16 ;  /* 0x000000ffff180224 */ /* 0x000fc800078e0010 */
        /* <DEDUP_REMOVED lines=10> */
[----:B------:R-:W-:Y:S01]  /*1ecb0*/  PRMT R13, RZ, 0x7610, R13 ;  /* 0x00007610ff0d7816 */ /* 0x000fe2000000000d */
[----:B------:R-:W4:Y:S01]  /*1ecc0*/  LDL.LU R10, [R1+0x1320] ;  /* 0x00132000010a7983 */ /* 0x000f220000300800 */
[----:B------:R-:W-:Y:S01]  /*1ecd0*/  IADD3 R16, P5, PT, R23, R7, RZ ;  /* 0x0000000717107210 */ /* 0x000fe20007fbe0ff */
[----:B------:R-:W0:Y:S01]  /*1ece0*/  LDCU UR13, c[0x0][0x3b0] ;  /* 0x00007600ff0d77ac */ /* 0x000e220008000800 */
[----:B------:R-:W-:Y:S02]  /*1ecf0*/  SEL R22, R11, R22, !P4 ;  /* 0x000000160b167207 */ /* 0x000fe40006000000 */
[----:B------:R-:W-:-:S03]  /*1ed00*/  LEA.HI.X.SX32 R23, R23, R6, 0x1, P5 ;  /* 0x0000000617177211 */ /* 0x000fc600028f0eff */
[----:B-1----:R-:W-:Y:S01]  /*1ed10*/  IMAD R24, R22, UR4, RZ ;  /* 0x0000000416187c24 */ /* 0x002fe2000f8e02ff */
[----:B------:R1:W-:Y:S01]  /*1ed20*/  STL [R1+0x6dc], R18 ;  /* 0x0006dc1201007387 */ /* 0x0003e20000100800 */
[----:B------:R-:W-:Y:S01]  /*1ed30*/  @P0 IMAD.MOV.U32 R22, RZ, RZ, R16 ;  /* 0x000000ffff160224 */ /* 0x000fe200078e0010 */
[----:B------:R-:W-:Y:S01]  /*1ed40*/  ISETP.GT.U32.AND P6, PT, R8, R5, PT ;  /* 0x000000050800720c */ /* 0x000fe20003fc4070 */
[----:B------:R-:W-:Y:S01]  /*1ed50*/  @!P1 IMAD.IADD R4, R4, 0x1, -R8 ;  /* 0x0000000104049824 */ /* 0x000fe200078e0a08 */
[----:B------:R-:W-:Y:S01]  /*1ed60*/  ISETP.GT.U32.AND P3, PT, R8, R17, PT ;  /* 0x000000110800720c */ /* 0x000fe20003f64070 */
[----:B------:R-:W0:Y:S01]  /*1ed70*/  LDCU UR4, c[0x0][0x3b0] ;  /* 0x00007600ff0477ac */ /* 0x000e220008000800 */
[----:B------:R0:W3:Y:S01]  /*1ed80*/  @P0 LDG.E.U8 R13, desc[UR18][R22.64] ;  /* 0x00000012160d0981 */ /* 0x0000e2000c1e1100 */
[----:B------:R-:W-:-:S03]  /*1ed90*/  ISETP.GE.AND P1, PT, R14, RZ, PT ;  /* 0x000000ff0e00720c */ /* 0x000fc60003f26270 */
[----:B-1----:R-:W3:Y:S04]  /*1eda0*/  LDL.LU R18, [R1+0x17c] ;  /* 0x00017c0001127983 */ /* 0x002ee80000300800 */
[----:B--2---:R-:W-:Y:S04]  /*1edb0*/  STL [R1+0x12d0], R2 ;  /* 0x0012d00201007387 */ /* 0x004fe80000100800 */
[----:B------:R-:W2:Y:S04]  /*1edc0*/  LDL R25, [R1+0x1184] ;  /* 0x0011840001197983 */ /* 0x000ea80000100800 */
[----:B------:R-:W-:Y:S04]  /*1edd0*/  STL [R1+0x6f8], R16 ;  /* 0x0006f81001007387 */ /* 0x000fe80000100800 */
[----:B------:R-:W2:Y:S04]  /*1ede0*/  LDL.LU R14, [R1+0x174] ;  /* 0x00017400010e7983 */ /* 0x000ea80000300800 */
[----:B------:R1:W-:Y:S04]  /*1edf0*/  STL [R1+0x6f4], R23 ;  /* 0x0006f41701007387 */ /* 0x0003e80000100800 */
[----:B-1----:R-:W2:Y:S01]  /*1ee00*/  LDL R23, [R1+0x1180] ;  /* 0x0011800001177983 */ /* 0x002ea20000100800 */
[----:B------:R-:W-:-:S05]  /*1ee10*/  @!P6 IMAD.IADD R5, R5, 0x1, -R8 ;  /* 0x000000010505e824 */ /* 0x000fca00078e0a08 */
[----:B------:R-:W-:Y:S01]  /*1ee20*/  ISETP.GT.U32.AND P6, PT, R8, R5, PT ;  /* 0x000000050800720c */ /* 0x000fe20003fc4070 */
[----:B------:R-:W-:-:S12]  /*1ee30*/  @!P3 IMAD.IADD R17, R17, 0x1, -R8 ;  /* 0x000000011111b824 */ /* 0x000fd800078e0a08 */
[----:B------:R-:W-:-:S04]  /*1ee40*/  @!P6 IMAD.IADD R5, R5, 0x1, -R8 ;  /* 0x000000010505e824 */ /* 0x000fc800078e0a08 */
[----:B0-----:R-:W-:Y:S02]  /*1ee50*/  IMAD.MOV.U32 R22, RZ, RZ, R5 ;  /* 0x000000ffff167224 */ /* 0x001fe400078e0005 */
[----:B------:R-:W2:Y:S01]  /*1ee60*/  LDL R5, [R1+0x1188] ;  /* 0x0011880001057983 */ /* 0x000ea20000100800 */
[C---:B------:R-:W-:Y:S01]  /*1ee70*/  ISETP.GT.U32.AND P3, PT, R8.reuse, R17, PT ;  /* 0x000000110800720c */ /* 0x040fe20003f64070 */
[----:B------:R-:W-:Y:S02]  /*1ee80*/  @!P1 IMAD.MOV R22, RZ, RZ, -R22 ;  /* 0x000000ffff169224 */ /* 0x000fe400078e0a16 */
[----:B---3--:R0:W-:Y:S01]  /*1ee90*/  STL [R1+0x30], R13 ;  /* 0x0000300d01007387 */ /* 0x0081e20000100800 */
[----:B------:R-:W-:Y:S02]  /*1eea0*/  ISETP.GT.U32.AND P1, PT, R8, R85, PT ;  /* 0x000000550800720c */ /* 0x000fe40003f24070 */
[----:B0-----:R-:W-:-:S04]  /*1eeb0*/  IADD3 R13, P6, PT, R24, R7, RZ ;  /* 0x00000007180d7210 */ /* 0x001fc80007fde0ff */
[----:B------:R-:W-:Y:S02]  /*1eec0*/  LEA.HI.X.SX32 R16, R24, R6, 0x1, P6 ;  /* 0x0000000618107211 */ /* 0x000fe400030f0eff */
[----:B------:R-:W-:Y:S01]  /*1eed0*/  SEL R24, R11, R22, !P4 ;  /* 0x000000160b187207 */ /* 0x000fe20006000000 */
[----:B------:R-:W-:Y:S01]  /*1eee0*/  @P0 IMAD.MOV.U32 R22, RZ, RZ, R13 ;  /* 0x000000ffff160224 */ /* 0x000fe200078e000d */
[----:B----4-:R-:W-:-:S03]  /*1eef0*/  PRMT R10, RZ, 0x7610, R10 ;  /* 0x00007610ff0a7816 */ /* 0x010fc6000000000a */
[----:B------:R-:W-:Y:S01]  /*1ef00*/  IMAD R24, R24, UR5, RZ ;  /* 0x0000000518187c24 */ /* 0x000fe2000f8e02ff */
[----:B------:R-:W-:Y:S01]  /*1ef10*/  STL [R1+0x700], R13 ;  /* 0x0007000d01007387 */ /* 0x000fe20000100800 */
[--C-:B------:R-:W-:Y:S01]  /*1ef20*/  @!P3 IMAD.IADD R17, R17, 0x1, -R8.reuse ;  /* 0x000000011111b824 */ /* 0x100fe200078e0a08 */
[----:B------:R-:W-:Y:S01]  /*1ef30*/  PRMT R19, RZ, 0x7610, R19 ;  /* 0x00007610ff137816 */ /* 0x000fe20000000013 */
[----:B------:R-:W-:Y:S01]  /*1ef40*/  @!P1 IMAD.IADD R85, R85, 0x1, -R8 ;  /* 0x0000000155559824 */ /* 0x000fe200078e0a08 */
[----:B------:R0:W-:Y:S01]  /*1ef50*/  STL [R1+0x6fc], R16 ;  /* 0x0006fc1001007387 */ /* 0x0001e20000100800 */
[----:B------:R-:W-:Y:S01]  /*1ef60*/  ISETP.GT.U32.AND P5, PT, R8, R4, PT ;  /* 0x000000040800720c */ /* 0x000fe20003fa4070 */
[----:B------:R-:W1:Y:S01]  /*1ef70*/  LDCU UR5, c[0x0][0x3b0] ;  /* 0x00007600ff0577ac */ /* 0x000e620008000800 */
[----:B--2---:R-:W-:Y:S02]  /*1ef80*/  ISETP.GE.AND P1, PT, R25, RZ, PT ;  /* 0x000000ff1900720c */ /* 0x004fe40003f26270 */
[----:B------:R-:W-:Y:S01]  /*1ef90*/  ISETP.GE.AND P6, PT, R23, RZ, PT ;  /* 0x000000ff1700720c */ /* 0x000fe20003fc6270 */
[----:B------:R-:W-:Y:S01]  /*1efa0*/  @P0 IMAD.MOV.U32 R23, RZ, RZ, R16 ;  /* 0x000000ffff170224 */ /* 0x000fe200078e0010 */
[----:B0-----:R-:W-:-:S04]  /*1efb0*/  IADD3 R16, P3, PT, R24, R7, RZ ;  /* 0x0000000718107210 */ /* 0x001fc80007f7e0ff */
[----:B------:R0:W2:Y:S02]  /*1efc0*/  @P0 LDG.E.U8 R10, desc[UR18][R22.64] ;  /* 0x00000012160a0981 */ /* 0x0000a4000c1e1100 */
[----:B0-----:R-:W-:Y:S01]  /*1efd0*/  LEA.HI.X.SX32 R22, R24, R6, 0x1, P3 ;  /* 0x0000000618167211 */ /* 0x001fe200018f0eff */
[----:B------:R-:W-:-:S04]  /*1efe0*/  @P0 IMAD.MOV.U32 R24, RZ, RZ, R16 ;  /* 0x000000ffff180224 */ /* 0x000fc800078e0010 */
[----:B------:R-:W-:-:S05]  /*1eff0*/  @P0 IMAD.MOV.U32 R25, RZ, RZ, R22 ;  /* 0x000000ffff190224 */ /* 0x000fca00078e0016 */
[----:B------:R0:W3:Y:S01]  /*1f000*/  @P0 LDG.E.U8 R19, desc[UR18][R24.64] ;  /* 0x0000001218130981 */ /* 0x0000e2000c1e1100 */
[----:B------:R-:W-:-:S04]  /*1f010*/  @!P5 IMAD.IADD R4, R4, 0x1, -R8 ;  /* 0x000000010404d824 */ /* 0x000fc800078e0a08 */
[----:B------:R-:W-:-:S04]  /*1f020*/  IMAD.MOV.U32 R23, RZ, RZ, R4 ;  /* 0x000000ffff177224 */ /* 0x000fc800078e0004 */
[----:B------:R-:W-:Y:S01]  /*1f030*/  @!P6 IMAD.MOV R23, RZ, RZ, -R23 ;  /* 0x000000ffff17e224 */ /* 0x000fe200078e0a17 */
[----:B------:R-:W-:-:S04]  /*1f040*/  ISETP.GT.U32.AND P6, PT, R8, R14, PT ;  /* 0x0000000e0800720c */ /* 0x000fc80003fc4070 */
[----:B------:R-:W-:-:S05]  /*1f050*/  SEL R23, R11, R23, !P4 ;  /* 0x000000170b177207 */ /* 0x000fca0006000000 */
[----:B0-----:R-:W-:Y:S01]  /*1f060*/  IMAD R24, R23, UR4, RZ ;  /* 0x0000000417187c24 */ /* 0x001fe2000f8e02ff */
[----:B------:R-:W-:Y:S01]  /*1f070*/  PRMT R12, RZ, 0x7610, R12 ;  /* 0x00007610ff0c7816 */ /* 0x000fe2000000000c */
[----:B------:R-:W0:Y:S02]  /*1f080*/  LDCU UR4, c[0x0][0x3b0] ;  /* 0x00007600ff0477ac */ /* 0x000e240008000800 */
[----:B------:R-:W-:Y:S01]  /*1f090*/  @!P6 IMAD.IADD R14, R14, 0x1, -R8 ;  /* 0x000000010e0ee824 */ /* 0x000fe200078e0a08 */
[----:B--2---:R2:W-:Y:S04]  /*1f0a0*/  STL [R1+0x2c], R10 ;  /* 0x00002c0a01007387 */ /* 0x0045e80000100800 */
[----:B--2---:R-:W2:Y:S04]  /*1f0b0*/  LDL R10, [R1+0x117c] ;  /* 0x00117c00010a7983 */ /* 0x004ea80000100800 */
[----:B------:R-:W4:Y:S04]  /*1f0c0*/  LDL.LU R13, [R1+0x178] ;  /* 0x00017800010d7983 */ /* 0x000f280000300800 */
[----:B------:R-:W2:Y:S04]  /*1f0d0*/  LDL.LU R4, [R1+0x131c] ;  /* 0x00131c0001047983 */ /* 0x000ea80000300800 */
[----:B------:R0:W-:Y:S04]  /*1f0e0*/  STL [R1+0x708], R16 ;  /* 0x0007081001007387 */ /* 0x0001e80000100800 */
[----:B------:R1:W-:Y:S04]  /*1f0f0*/  STL [R1+0x704], R22 ;  /* 0x0007041601007387 */ /* 0x0003e80000100800 */
[----:B0-----:R-:W2:Y:S01]  /*1f100*/  LDL.LU R16, [R1+0x170] ;  /* 0x0001700001107983 */ /* 0x001ea20000300800 */
[----:B-1----:R-:W-:Y:S01]  /*1f110*/  IMAD.MOV.U32 R22, RZ, RZ, R17 ;  /* 0x000000ffff167224 */ /* 0x002fe200078e0011 */
[----:B------:R-:W-:-:S03]  /*1f120*/  IADD3 R17, P6, PT, R24, R7, RZ ;  /* 0x0000000718117210 */ /* 0x000fc60007fde0ff */
[----:B------:R-:W-:Y:S01]  /*1f130*/  @!P1 IMAD.MOV R22, RZ, RZ, -R22 ;  /* 0x000000ffff169224 */ /* 0x000fe200078e0a16 */
[----:B------:R-:W-:Y:S02]  /*1f140*/  ISETP.GE.AND P1, PT, R5, RZ, PT ;  /* 0x000000ff0500720c */ /* 0x000fe40003f26270 */
[----:B------:R-:W2:Y:S04]  /*1f150*/  LDL R5, [R1+0x1178] ;  /* 0x0011780001057983 */ /* 0x000ea80000100800 */
[----:B------:R-:W-:Y:S04]  /*1f160*/  STL [R1+0x710], R17 ;  /* 0x0007101101007387 */ /* 0x000fe80000100800 */
[----:B---3--:R0:W-:Y:S02]  /*1f170*/  STL [R1+0x28], R19 ;  /* 0x0000281301007387 */ /* 0x0081e40000100800 */
[----:B0-----:R-:W-:Y:S01]  /*1f180*/  LEA.HI.X.SX32 R19, R24, R6, 0x1, P6 ;  /* 0x0000000618137211 */ /* 0x001fe200030f0eff */
[----:B------:R-:W-:-:S04]  /*1f190*/  @P0 IMAD.MOV.U32 R24, RZ, RZ, R17 ;  /* 0x000000ffff180224 */ /* 0x000fc800078e0011 */
[----:B------:R-:W-:-:S05]  /*1f1a0*/  @P0 IMAD.MOV.U32 R25, RZ, RZ, R19 ;  /* 0x000000ffff190224 */ /* 0x000fca00078e0013 */
[----:B------:R-:W3:Y:S04]  /*1f1b0*/  @P0 LDG.E.U8 R12, desc[UR18][R24.64] ;  /* 0x00000012180c0981 */ /* 0x000ee8000c1e1100 */
[----:B------:R-:W-:Y:S01]  /*1f1c0*/  STL [R1+0x70c], R19 ;  /* 0x00070c1301007387 */ /* 0x000fe20000100800 */
[C---:B------:R-:W-:Y:S02]  /*1f1d0*/  ISETP.GT.U32.AND P5, PT, R8.reuse, R18, PT ;  /* 0x000000120800720c */ /* 0x040fe40003fa4070 */
[----:B------:R-:W-:Y:S02]  /*1f1e0*/  ISETP.GT.U32.AND P3, PT, R8, R85, PT ;  /* 0x000000550800720c */ /* 0x000fe40003f64070 */
[----:B------:R-:W-:-:S09]  /*1f1f0*/  SEL R22, R11, R22, !P4 ;  /* 0x000000160b167207 */ /* 0x000fd20006000000 */
[----:B------:R-:W-:-:S05]  /*1f200*/  @!P5 IMAD.IADD R18, R18, 0x1, -R8 ;  /* 0x000000011212d824 */ /* 0x000fca00078e0a08 */
[----:B------:R-:W-:Y:S01]  /*1f210*/  ISETP.GT.U32.AND P5, PT, R8, R18, PT ;  /* 0x000000120800720c */ /* 0x000fe20003fa4070 */
[----:B------:R-:W-:Y:S02]  /*1f220*/  @!P3 IMAD.IADD R85, R85, 0x1, -R8 ;  /* 0x000000015555b824 */ /* 0x000fe400078e0a08 */
[----:B------:R-:W-:Y:S01]  /*1f230*/  IMAD R22, R22, UR5, RZ ;  /* 0x0000000516167c24 */ /* 0x000fe2000f8e02ff */
[----:B------:R-:W-:Y:S01]  /*1f240*/  ISETP.GT.U32.AND P6, PT, R8, R14, PT ;  /* 0x0000000e0800720c */ /* 0x000fe20003fc4070 */
[----:B------:R-:W-:Y:S01]  /*1f250*/  IMAD.MOV.U32 R23, RZ, RZ, R85 ;  /* 0x000000ffff177224 */ /* 0x000fe200078e0055 */
[----:B------:R-:W-:Y:S01]  /*1f260*/  PRMT R2, RZ, 0x7610, R2 ;  /* 0x00007610ff027816 */ /* 0x000fe20000000002 */
[----:B------:R-:W0:Y:S02]  /*1f270*/  LDCU UR5, c[0x0][0x3b0] ;  /* 0x00007600ff0577ac */ /* 0x000e240008000800 */
[----:B------:R-:W-:Y:S01]  /*1f280*/  @!P1 IMAD.MOV R23, RZ, RZ, -R23 ;  /* 0x000000ffff179224 */ /* 0x000fe200078e0a17 */
[----:B---3--:R1:W-:Y:S04]  /*1f290*/  STL [R1+0x24], R12 ;  /* 0x0000240c01007387 */ /* 0x0083e80000100800 */
[----:B-1----:R-:W3:Y:S01]  /*1f2a0*/  LDL R12, [R1+0x11c8] ;  /* 0x0011c800010c7983 */ /* 0x002ee20000100800 */
[----:B--2---:R-:W-:Y:S01]  /*1f2b0*/  ISETP.GE.AND P3, PT, R10, RZ, PT ;  /* 0x000000ff0a00720c */ /* 0x004fe20003f66270 */
[----:B------:R-:W-:Y:S01]  /*1f2c0*/  @!P5 IMAD.IADD R18, R18, 0x1, -R8 ;  /* 0x000000011212d824 */ /* 0x000fe200078e0a08 */
[----:B----4-:R-:W-:-:S02]  /*1f2d0*/  ISETP.GT.U32.AND P5, PT, R8, R13, PT ;  /* 0x0000000d0800720c */ /* 0x010fc40003fa4070 */
[----:B------:R-:W-:-:S04]  /*1f2e0*/  IADD3 R10, P1, PT, R22, R7, RZ ;  /* 0x00000007160a7210 */ /* 0x000fc80007f3e0ff */
[----:B------:R-:W-:Y:S01]  /*1f2f0*/  LEA.HI.X.SX32 R17, R22, R6, 0x1, P1 ;  /* 0x0000000616117211 */ /* 0x000fe200008f0eff */
[----:B------:R-:W-:Y:S02]  /*1f300*/  @P0 IMAD.MOV.U32 R24, RZ, RZ, R10 ;  /* 0x000000ffff180224 */ /* 0x000fe400078e000a */
[----:B------:R-:W-:Y:S02]  /*1f310*/  IMAD.MOV.U32 R22, RZ, RZ, R18 ;  /* 0x000000ffff167224 */ /* 0x000fe400078e0012 */
[----:B------:R-:W-:Y:S02]  /*1f320*/  @P0 IMAD.MOV.U32 R25, RZ, RZ, R17 ;  /* 0x000000ffff190224 */ /* 0x000fe400078e0011 */
[----:B------:R-:W-:Y:S01]  /*1f330*/  @!P5 IMAD.IADD R13, R13, 0x1, -R8 ;  /* 0x000000010d0dd824 */ /* 0x000fe200078e0a08 */
[----:B------:R-:W-:Y:S01]  /*1f340*/  ISETP.GE.AND P5, PT, R5, RZ, PT ;  /* 0x000000ff0500720c */ /* 0x000fe20003fa6270 */
[----:B------:R-:W-:Y:S01]  /*1f350*/  @!P3 IMAD.MOV R22, RZ, RZ, -R22 ;  /* 0x000000ffff16b224 */ /* 0x000fe200078e0a16 */
[----:B------:R1:W2:Y:S02]  /*1f360*/  @P0 LDG.E.U8 R2, desc[UR18][R24.64] ;  /* 0x0000001218020981 */ /* 0x0002a4000c1e1100 */
[----:B------:R-:W-:Y:S01]  /*1f370*/  ISETP.GT.U32.AND P3, PT, R8, R13, PT ;  /* 0x0000000d0800720c */ /* 0x000fe20003f64070 */
[----:B------:R-:W-:Y:S01]  /*1f380*/  @!P6 IMAD.IADD R14, R14, 0x1, -R8 ;  /* 0x000000010e0ee824 */ /* 0x000fe200078e0a08 */
[----:B-1----:R-:W-:-:S02]  /*1f390*/  SEL R24, R11, R23, !P4 ;  /* 0x000000170b187207 */ /* 0x002fc40006000000 */
[----:B------:R-:W-:-:S03]  /*1f3a0*/  SEL R23, R11, R22, !P4 ;  /* 0x000000160b177207 */ /* 0x000fc60006000000 */
[----:B------:R-:W-:Y:S01]  /*1f3b0*/  IMAD R24, R24, UR12, RZ ;  /* 0x0000000c18187c24 */ /* 0x000fe2000f8e02ff */
[----:B------:R-:W-:Y:S01]  /*1f3c0*/  PRMT R4, RZ, 0x7610, R4 ;  /* 0x00007610ff047816 */ /* 0x000fe20000000004 */
[----:B------:R-:W-:Y:S01]  /*1f3d0*/  IMAD.MOV.U32 R22, RZ, RZ, R14 ;  /* 0x000000ffff167224 */ /* 0x000fe200078e000e */
[----:B------:R1:W-:Y:S01]  /*1f3e0*/  STL [R1+0x718], R10 ;  /* 0x0007180a01007387 */ /* 0x0003e20000100800 */
[----:B------:R-:W-:Y:S01]  /*1f3f0*/  IMAD R23, R23, UR4, RZ ;  /* 0x0000000417177c24 */ /* 0x000fe2000f8e02ff */
[CC--:B------:R-:W-:Y:S01]  /*1f400*/  IADD3 R18, P6, PT, R24.reuse, R7.reuse, RZ ;  /* 0x0000000718127210 */ /* 0x0c0fe20007fde0ff */
[----:B------:R-:W-:Y:S01]  /*1f410*/  @!P5 IMAD.MOV R22, RZ, RZ, -R22 ;  /* 0x000000ffff16d224 */ /* 0x000fe200078e0a16 */
[----:B------:R-:W4:Y:S01]  /*1f420*/  LDL.LU R85, [R1+0x16c] ;  /* 0x00016c0001557983 */ /* 0x000f220000300800 */
[----:B------:R-:W-:Y:S01]  /*1f430*/  @!P3 IMAD.IADD R13, R13, 0x1, -R8 ;  /* 0x000000010d0db824 */ /* 0x000fe200078e0a08 */
[----:B------:R-:W-:Y:S01]  /*1f440*/  IADD3 R25, P5, PT, R23, R7, RZ ;  /* 0x0000000717197210 */ /* 0x000fe20007fbe0ff */
[----:B------:R-:W0:Y:S01]  /*1f450*/  LDCU UR4, c[0x0][0x3b0] ;  /* 0x00007600ff0477ac */ /* 0x000e220008000800 */
[----:B------:R-:W-:-:S02]  /*1f460*/  LEA.HI.X.SX32 R19, R24, R6, 0x1, P6 ;  /* 0x0000000618137211 */ /* 0x000fc400030f0eff */
[----:B------:R-:W-:Y:S01]  /*1f470*/  SEL R24, R11, R22, !P4 ;  /* 0x000000160b187207 */ /* 0x000fe20006000000 */
[----:B------:R-:W-:Y:S01]  /*1f480*/  @P0 IMAD.MOV.U32 R22, RZ, RZ, R18 ;  /* 0x000000ffff160224 */ /* 0x000fe200078e0012 */
[----:B------:R-:W-:Y:S01]  /*1f490*/  PRMT R15, RZ, 0x7610, R15 ;  /* 0x00007610ff0f7816 */ /* 0x000fe2000000000f */
[----:B------:R-:W0:Y:S01]  /*1f4a0*/  LDCU UR12, c[0x0][0x3b0] ;  /* 0x00007600ff0c77ac */ /* 0x000e220008000800 */
[----:B---3--:R-:W-:Y:S02]  /*1f4b0*/  ISETP.GE.AND P3, PT, R12, RZ, PT ;  /* 0x000000ff0c00720c */ /* 0x008fe40003f66270 */
[----:B------:R-:W-:Y:S01]  /*1f4c0*/  LEA.HI.X.SX32 R12, R23, R6, 0x1, P5 ;  /* 0x00000006170c7211 */ /* 0x000fe200028f0eff */
[----:B------:R-:W-:-:S05]  /*1f4d0*/  @P0 IMAD.MOV.U32 R23, RZ, RZ, R19 ;  /* 0x000000ffff170224 */ /* 0x000fca00078e0013 */
[----:B------:R3:W4:Y:S04]  /*1f4e0*/  @P0 LDG.E.U8 R4, desc[UR18][R22.64] ;  /* 0x0000001216040981 */ /* 0x000728000c1e1100 */
[----:B------:R0:W-:Y:S04]  /*1f4f0*/  STL [R1+0x714], R17 ;  /* 0x0007141101007387 */ /* 0x0001e80000100800 */
[----:B--2---:R-:W-:Y:S01]  /*1f500*/  STL [R1+0x12d4], R2 ;  /* 0x0012d40201007387 */ /* 0x004fe20000100800 */
[----:B---3--:R-:W-:Y:S02]  /*1f510*/  @P0 IMAD.MOV.U32 R22, RZ, RZ, R25 ;  /* 0x000000ffff160224 */ /* 0x008fe400078e0019 */
[----:B------:R-:W-:Y:S01]  /*1f520*/  @P0 IMAD.MOV.U32 R23, RZ, RZ, R12 ;  /* 0x000000ffff170224 */ /* 0x000fe200078e000c */
[----:B-1----:R-:W2:Y:S04]  /*1f530*/  LDL R10, [R1+0x11a4] ;  /* 0x0011a400010a7983 */ /* 0x002ea80000100800 */
[----:B------:R-:W3:Y:S04]  /*1f540*/  LDL.LU R5, [R1+0x168] ;  /* 0x0001680001057983 */ /* 0x000ee80000300800 */
[----:B0-----:R-:W3:Y:S04]  /*1f550*/  LDL.LU R17, [R1+0x15c] ;  /* 0x00015c0001117983 */ /* 0x001ee80000300800 */
[----:B------:R-:W-:Y:S04]  /*1f560*/  STL [R1+0x720], R18 ;  /* 0x0007201201007387 */ /* 0x000fe80000100800 */
[----:B------:R-:W-:Y:S04]  /*1f570*/  STL [R1+0x738], R25 ;  /* 0x0007381901007387 */ /* 0x000fe80000100800 */
[----:B------:R-:W3:Y:S04]  /*1f580*/  LDL R14, [R1+0x11a8] ;  /* 0x0011a800010e7983 */ /* 0x000ee80000100800 */
[----:B------:R0:W-:Y:S04]  /*1f590*/  STL [R1+0x71c], R19 ;  /* 0x00071c1301007387 */ /* 0x0001e80000100800 */
[----:B------:R1:W3:Y:S04]  /*1f5a0*/  @P0 LDG.E.U8 R15, desc[UR18][R22.64] ;  /* 0x00000012160f0981 */ /* 0x0002e8000c1e1100 */
[----:B0-----:R-:W3:Y:S04]  /*1f5b0*/  LDL.LU R19, [R1+0x1318] ;  /* 0x0013180001137983 */ /* 0x001ee80000300800 */
[----:B------:R-:W3:Y:S04]  /*1f5c0*/  LDL.LU R18, [R1+0x1314] ;  /* 0x0013140001127983 */ /* 0x000ee80000300800 */
[----:B------:R0:W-:Y:S04]  /*1f5d0*/  STL [R1+0x734], R12 ;  /* 0x0007340c01007387 */ /* 0x0001e80000100800 */
[----:B----4-:R-:W-:Y:S04]  /*1f5e0*/  STL [R1+0x12d8], R4 ;  /* 0x0012d80401007387 */ /* 0x010fe80000100800 */
[----:B0-----:R-:W4:Y:S01]  /*1f5f0*/  LDL.LU R12, [R1+0x1310] ;  /* 0x00131000010c7983 */ /* 0x001f220000300800 */
[----:B-1----:R-:W-:-:S02]  /*1f600*/  IMAD.MOV.U32 R22, RZ, RZ, R13 ;  /* 0x000000ffff167224 */ /* 0x002fc400078e000d */
[----:B------:R-:W-:Y:S01]  /*1f610*/  IMAD R24, R24, UR5, RZ ;  /* 0x0000000518187c24 */ /* 0x000fe2000f8e02ff */
[----:B------:R-:W-:Y:S01]  /*1f620*/  ISETP.GT.U32.AND P1, PT, R8, R16, PT ;  /* 0x000000100800720c */ /* 0x000fe20003f24070 */
[----:B------:R-:W-:Y:S01]  /*1f630*/  @!P3 IMAD.MOV R22, RZ, RZ, -R22 ;  /* 0x000000ffff16b224 */ /* 0x000fe200078e0a16 */
[----:B--2---:R-:W-:Y:S01]  /*1f640*/  ISETP.GE.AND P5, PT, R10, RZ, PT ;  /* 0x000000ff0a00720c */ /* 0x004fe20003fa6270 */
[----:B------:R-:W0:Y:S01]  /*1f650*/  LDCU UR5, c[0x0][0x3b0] ;  /* 0x00007600ff0577ac */ /* 0x000e220008000800 */
[C---:B------:R-:W-:Y:S01]  /*1f660*/  IADD3 R13, P3, PT, R24.reuse, R7, RZ ;  /* 0x00000007180d7210 */ /* 0x040fe20007f7e0ff */
[----:B------:R-:W2:Y:S04]  /*1f670*/  LDL.LU R10, [R1+0x158] ;  /* 0x00015800010a7983 */ /* 0x000ea80000300800 */
[----:B------:R-:W-:Y:S04]  /*1f680*/  STL [R1+0x740], R13 ;  /* 0x0007400d01007387 */ /* 0x000fe80000100800 */
[----:B---3--:R1:W-:Y:S02]  /*1f690*/  STL [R1+0x18], R15 ;  /* 0x0000180f01007387 */ /* 0x0083e40000100800 */
[----:B-1----:R-:W-:Y:S01]  /*1f6a0*/  LEA.HI.X.SX32 R15, R24, R6, 0x1, P3 ;  /* 0x00000006180f7211 */ /* 0x002fe200018f0eff */
[----:B------:R-:W-:-:S04]  /*1f6b0*/  @P0 IMAD.MOV.U32 R24, RZ, RZ, R13 ;  /* 0x000000ffff180224 */ /* 0x000fc800078e000d */
[----:B------:R-:W-:Y:S01]  /*1f6c0*/  @P0 IMAD.MOV.U32 R25, RZ, RZ, R15 ;  /* 0x000000ffff190224 */ /* 0x000fe200078e000f */
[----:B----4-:R-:W-:-:S06]  /*1f6d0*/  PRMT R12, RZ, 0x7610, R12 ;  /* 0x00007610ff0c7816 */ /* 0x010fcc000000000c */
[----:B------:R1:W3:Y:S01]  /*1f6e0*/  @P0 LDG.E.U8 R12, desc[UR18][R24.64] ;  /* 0x00000012180c0981 */ /* 0x0002e2000c1e1100 */
[----:B------:R-:W-:-:S05]  /*1f6f0*/  @!P1 IMAD.IADD R16, R16, 0x1, -R8 ;  /* 0x0000000110109824 */ /* 0x000fca00078e0a08 */
[----:B------:R-:W-:Y:S02]  /*1f700*/  ISETP.GT.U32.AND P1, PT, R8, R16, PT ;  /* 0x000000100800720c */ /* 0x000fe40003f24070 */
[----:B------:R-:W-:Y:S01]  /*1f710*/  SEL R23, R11, R22, !P4 ;  /* 0x000000160b177207 */ /* 0x000fe20006000000 */
[----:B------:R4:W-:Y:S04]  /*1f720*/  STL [R1+0x73c], R15 ;  /* 0x00073c0f01007387 */ /* 0x0009e80000100800 */
[----:B------:R-:W-:Y:S01]  /*1f730*/  IMAD R23, R23, UR13, RZ ;  /* 0x0000000d17177c24 */ /* 0x000fe2000f8e02ff */
[----:B------:R-:W2:Y:S01]  /*1f740*/  LDL R13, [R1+0x1190] ;  /* 0x00119000010d7983 */ /* 0x000ea20000100800 */
[----:B------:R-:W-:Y:S01]  /*1f750*/  PRMT R4, RZ, 0x7610, R4 ;  /* 0x00007610ff047816 */ /* 0x000fe20000000004 */
[----:B------:R-:W0:Y:S03]  /*1f760*/  LDCU UR13, c[0x0][0x3b0] ;  /* 0x00007600ff0d77ac */ /* 0x000e260008000800 */
[----:B------:R-:W-:Y:S01]  /*1f770*/  @!P1 IMAD.IADD R16, R16, 0x1, -R8 ;  /* 0x0000000110109824 */ /* 0x000fe200078e0a08 */
[----:B----4-:R-:W4:Y:S03]  /*1f780*/  LDL.LU R15, [R1+0x154] ;  /* 0x00015400010f7983 */ /* 0x010f260000300800 */
[----:B------:R-:W-:-:S04]  /*1f790*/  IMAD.MOV.U32 R22, RZ, RZ, R16 ;  /* 0x000000ffff167224 */ /* 0x000fc800078e0010 */
[----:B------:R-:W-:-:S05]  /*1f7a0*/  @!P5 IMAD.MOV R22, RZ, RZ, -R22 ;  /* 0x000000ffff16d224 */ /* 0x000fca00078e0a16 */
[----:B------:R-:W-:-:S05]  /*1f7b0*/  SEL R22, R11, R22, !P4 ;  /* 0x000000160b167207 */ /* 0x000fca0006000000 */
[----:B-1----:R-:W-:Y:S01]  /*1f7c0*/  IMAD R24, R22, UR4, RZ ;  /* 0x0000000416187c24 */ /* 0x002fe2000f8e02ff */
[----:B------:R-:W-:Y:S01]  /*1f7d0*/  ISETP.GT.U32.AND P6, PT, R8, R85, PT ;  /* 0x000000550800720c */ /* 0x000fe20003fc4070 */
[----:B------:R-:W1:Y:S01]  /*1f7e0*/  LDCU UR4, c[0x0][0x3b0] ;  /* 0x00007600ff0477ac */ /* 0x000e620008000800 */
[----:B---3--:R3:W-:Y:S02]  /*1f7f0*/  STL [R1+0x14], R12 ;  /* 0x0000140c01007387 */ /* 0x0087e40000100800 */
[----:B---3--:R-:W-:-:S04]  /*1f800*/  IADD3 R12, P5, PT, R23, R7, RZ ;  /* 0x00000007170c7210 */ /* 0x008fc80007fbe0ff */
[----:B------:R-:W-:Y:S01]  /*1f810*/  LEA.HI.X.SX32 R16, R23, R6, 0x1, P5 ;  /* 0x0000000617107211 */ /* 0x000fe200028f0eff */
[----:B------:R-:W-:-:S04]  /*1f820*/  @P0 IMAD.MOV.U32 R22, RZ, RZ, R12 ;  /* 0x000000ffff160224 */ /* 0x000fc800078e000c */
[----:B------:R-:W-:-:S05]  /*1f830*/  @P0 IMAD.MOV.U32 R23, RZ, RZ, R16 ;  /* 0x000000ffff170224 */ /* 0x000fca00078e0010 */
[----:B------:R3:W2:Y:S01]  /*1f840*/  @P0 LDG.E.U8 R4, desc[UR18][R22.64] ;  /* 0x0000001216040981 */ /* 0x0006a2000c1e1100 */
[----:B------:R-:W-:Y:S01]  /*1f850*/  ISETP.GT.U32.AND P1, PT, R8, R5, PT ;  /* 0x000000050800720c */ /* 0x000fe20003f24070 */
[----:B------:R-:W-:-:S05]  /*1f860*/  @!P6 IMAD.IADD R85, R85, 0x1, -R8 ;  /* 0x000000015555e824 */ /* 0x000fca00078e0a08 */
[----:B------:R-:W-:-:S07]  /*1f870*/  ISETP.GT.U32.AND P6, PT, R8, R85, PT ;  /* 0x000000550800720c */ /* 0x000fce0003fc4070 */
[--C-:B------:R-:W-:Y:S01]  /*1f880*/  @!P1 IMAD.IADD R5, R5, 0x1, -R8.reuse ;  /* 0x0000000105059824 */ /* 0x100fe200078e0a08 */
[----:B------:R-:W-:Y:S02]  /*1f890*/  ISETP.GE.AND P1, PT, R14, RZ, PT ;  /* 0x000000ff0e00720c */ /* 0x000fe40003f26270 */
[----:B------:R-:W4:Y:S03]  /*1f8a0*/  LDL R14, [R1+0x11a0] ;  /* 0x0011a000010e7983 */ /* 0x000f260000100800 */
[----:B------:R-:W-:Y:S01]  /*1f8b0*/  @!P6 IMAD.IADD R85, R85, 0x1, -R8 ;  /* 0x000000015555e824 */ /* 0x000fe200078e0a08 */
[----:B------:R-:W-:Y:S04]  /*1f8c0*/  STL [R1+0x748], R12 ;  /* 0x0007480c01007387 */ /* 0x000fe80000100800 */
[----:B------:R0:W-:Y:S01]  /*1f8d0*/  STL [R1+0x744], R16 ;  /* 0x0007441001007387 */ /* 0x0001e20000100800 */
[----:B---3--:R-:W-:-:S04]  /*1f8e0*/  IMAD.MOV.U32 R22, RZ, RZ, R85 ;  /* 0x000000ffff167224 */ /* 0x008fc800078e0055 */
[----:B------:R-:W-:Y:S01]  /*1f8f0*/  @!P1 IMAD.MOV R22, RZ, RZ, -R22 ;  /* 0x000000ffff169224 */ /* 0x000fe200078e0a16 */
[----:B0-----:R-:W3:Y:S01]  /*1f900*/  LDL.LU R16, [R1+0x14c] ;  /* 0x00014c0001107983 */ /* 0x001ee20000300800 */
[----:B------:R-:W-:-:S03]  /*1f910*/  PRMT R2, RZ, 0x7610, R2 ;  /* 0x00007610ff027816 */ /* 0x000fc60000000002 */
[----:B--2---:R0:W-:Y:S01]  /*1f920*/  STL [R1+0x12dc], R4 ;  /* 0x0012dc0401007387 */ /* 0x0041e20000100800 */
[C---:B------:R-:W-:Y:S02]  /*1f930*/  ISETP.GT.U32.AND P3, PT, R8.reuse, R17, PT ;  /* 0x000000110800720c */ /* 0x040fe40003f64070 */
[----:B------:R-:W-:Y:S01]  /*1f940*/  ISETP.GT.U32.AND P1, PT, R8, R10, PT ;  /* 0x0000000a0800720c */ /* 0x000fe20003f24070 */
[----:B------:R-:W2:Y:S01]  /*1f950*/  LDL R85, [R1+0x119c] ;  /* 0x00119c0001557983 */ /* 0x000ea20000100800 */
[----:B0-----:R-:W-:-:S04]  /*1f960*/  IADD3 R4, P6, PT, R24, R7, RZ ;  /* 0x0000000718047210 */ /* 0x001fc80007fde0ff */
[----:B------:R-:W-:Y:S02]  /*1f970*/  LEA.HI.X.SX32 R12, R24, R6, 0x1, P6 ;  /* 0x00000006180c7211 */ /* 0x000fe400030f0eff */
[----:B------:R-:W-:Y:S01]  /*1f980*/  SEL R24, R11, R22, !P4 ;  /* 0x000000160b187207 */ /* 0x000fe20006000000 */
[----:B------:R-:W-:Y:S02]  /*1f990*/  @P0 IMAD.MOV.U32 R22, RZ, RZ, R4 ;  /* 0x000000ffff160224 */ /* 0x000fe400078e0004 */
[----:B------:R-:W-:-:S05]  /*1f9a0*/  @P0 IMAD.MOV.U32 R23, RZ, RZ, R12 ;  /* 0x000000ffff170224 */ /* 0x000fca00078e000c */
[----:B------:R0:W2:Y:S01]  /*1f9b0*/  @P0 LDG.E.U8 R2, desc[UR18][R22.64] ;  /* 0x0000001216020981 */ /* 0x0000a2000c1e1100 */
[----:B------:R-:W-:-:S05]  /*1f9c0*/  @!P3 IMAD.IADD R17, R17, 0x1, -R8 ;  /* 0x000000011111b824 */ /* 0x000fca00078e0a08 */
[C---:B------:R-:W-:Y:S02]  /*1f9d0*/  ISETP.GT.U32.AND P3, PT, R8.reuse, R17, PT ;  /* 0x000000110800720c */ /* 0x040fe40003f64070 */
[----:B------:R-:W-:Y:S01]  /*1f9e0*/  ISETP.GT.U32.AND P5, PT, R8, R5, PT ;  /* 0x000000050800720c */ /* 0x000fe20003fa4070 */
[----:B------:R-:W-:Y:S01]  /*1f9f0*/  IMAD R24, R24, UR5, RZ ;  /* 0x0000000518187c24 */ /* 0x000fe2000f8e02ff */
[----:B------:R0:W-:Y:S01]  /*1fa00*/  STL [R1+0x750], R4 ;  /* 0x0007500401007387 */ /* 0x0001e20000100800 */
[--C-:B------:R-:W-:Y:S01]  /*1fa10*/  @!P1 IMAD.IADD R10, R10, 0x1, -R8.reuse ;  /* 0x000000010a0a9824 */ /* 0x100fe200078e0a08 */
[----:B----4-:R-:W-:Y:S01]  /*1fa20*/  ISETP.GE.AND P1, PT, R14, RZ, PT ;  /* 0x000000ff0e00720c */ /* 0x010fe20003f26270 */
[----:B------:R-:W4:Y:S06]  /*1fa30*/  LDCU UR5, c[0x0][0x3b0] ;  /* 0x00007600ff0577ac */ /* 0x000f2c0008000800 */
[--C-:B------:R-:W-:Y:S01]  /*1fa40*/  @!P3 IMAD.IADD R17, R17, 0x1, -R8.reuse ;  /* 0x000000011111b824 */ /* 0x100fe200078e0a08 */
[C---:B0-----:R-:W-:Y:S01]  /*1fa50*/  IADD3 R4, P3, PT, R24.reuse, R7, RZ ;  /* 0x0000000718047210 */ /* 0x041fe20007f7e0ff */
[----:B------:R-:W-:Y:S01]  /*1fa60*/  @!P5 IMAD.IADD R5, R5, 0x1, -R8 ;  /* 0x000000010505d824 */ /* 0x000fe200078e0a08 */
[----:B------:R0:W-:Y:S02]  /*1fa70*/  STL [R1+0x74c], R12 ;  /* 0x00074c0c01007387 */ /* 0x0001e40000100800 */
[----:B------:R-:W-:-:S02]  /*1fa80*/  LEA.HI.X.SX32 R14, R24, R6, 0x1, P3 ;  /* 0x00000006180e7211 */ /* 0x000fc400018f0eff */
[----:B------:R-:W-:Y:S01]  /*1fa90*/  ISETP.GE.AND P6, PT, R13, RZ, PT ;  /* 0x000000ff0d00720c */ /* 0x000fe20003fc6270 */
[----:B------:R-:W-:Y:S01]  /*1faa0*/  IMAD.MOV.U32 R23, RZ, RZ, R5 ;  /* 0x000000ffff177224 */ /* 0x000fe200078e0005 */
[----:B------:R-:W-:Y:S01]  /*1fab0*/  PRMT R3, RZ, 0x7610, R3 ;  /* 0x00007610ff037816 */ /* 0x000fe20000000003 */
[----:B------:R-:W-:Y:S01]  /*1fac0*/  @P0 IMAD.MOV.U32 R24, RZ, RZ, R4 ;  /* 0x000000ffff180224 */ /* 0x000fe200078e0004 */
[----:B0-----:R-:W4:Y:S01]  /*1fad0*/  LDL R12, [R1+0x11d0] ;  /* 0x0011d000010c7983 */ /* 0x001f220000100800 */
[----:B------:R-:W-:-:S03]  /*1fae0*/  @P0 IMAD.MOV.U32 R25, RZ, RZ, R14 ;  /* 0x000000ffff190224 */ /* 0x000fc600078e000e */
[----:B------:R-:W4:Y:S04]  /*1faf0*/  LDL.LU R13, [R1+0x150] ;  /* 0x00015000010d7983 */ /* 0x000f280000300800 */
[----:B------:R1:W4:Y:S04]  /*1fb00*/  @P0 LDG.E.U8 R3, desc[UR18][R24.64] ;  /* 0x0000001218030981 */ /* 0x000328000c1e1100 */
[----:B--2---:R-:W-:Y:S04]  /*1fb10*/  STL [R1+0x12e0], R2 ;  /* 0x0012e00201007387 */ /* 0x004fe80000100800 */
[----:B------:R-:W2:Y:S01]  /*1fb20*/  LDL.LU R5, [R1+0x130c] ;  /* 0x00130c0001057983 */ /* 0x000ea20000300800 */
[----:B------:R-:W-:Y:S01]  /*1fb30*/  @!P6 IMAD.MOV R23, RZ, RZ, -R23 ;  /* 0x000000ffff17e224 */ /* 0x000fe200078e0a17 */
[----:B------:R-:W-:-:S02]  /*1fb40*/  ISETP.GT.U32.AND P3, PT, R8, R10, PT ;  /* 0x0000000a0800720c */ /* 0x000fc40003f64070 */
[----:B---3--:R-:W-:Y:S02]  /*1fb50*/  ISETP.GT.U32.AND P6, PT, R8, R16, PT ;  /* 0x000000100800720c */ /* 0x008fe40003fc4070 */
[----:B------:R-:W-:Y:S01]  /*1fb60*/  SEL R23, R11, R23, !P4 ;  /* 0x000000170b177207 */ /* 0x000fe20006000000 */
[----:B------:R0:W-:Y:S04]  /*1fb70*/  STL [R1+0x758], R4 ;  /* 0x0007580401007387 */ /* 0x0001e80000100800 */
[----:B-1----:R-:W-:-:S04]  /*1fb80*/  IMAD R24, R23, UR4, RZ ;  /* 0x0000000417187c24 */ /* 0x002fc8000f8e02ff */
[--C-:B------:R-:W-:Y:S02]  /*1fb90*/  @!P3 IMAD.IADD R10, R10, 0x1, -R8.reuse ;  /* 0x000000010a0ab824 */ /* 0x100fe400078e0a08 */
[----:B------:R-:W-:Y:S01]  /*1fba0*/  @!P6 IMAD.IADD R16, R16, 0x1, -R8 ;  /* 0x000000011010e824 */ /* 0x000fe200078e0a08 */
[C---:B0-----:R-:W-:Y:S01]  /*1fbb0*/  IADD3 R4, P6, PT, R24.reuse, R7, RZ ;  /* 0x0000000718047210 */ /* 0x041fe20007fde0ff */
[----:B------:R-:W-:Y:S02]  /*1fbc0*/  IMAD.MOV.U32 R23, RZ, RZ, R10 ;  /* 0x000000ffff177224 */ /* 0x000fe400078e000a */
[----:B------:R-:W-:Y:S01]  /*1fbd0*/  IMAD.MOV.U32 R22, RZ, RZ, R17 ;  /* 0x000000ffff167224 */ /* 0x000fe200078e0011 */
[----:B------:R-:W-:Y:S01]  /*1fbe0*/  LEA.HI.X.SX32 R10, R24, R6, 0x1, P6 ;  /* 0x00000006180a7211 */ /* 0x000fe200030f0eff */
[----:B------:R-:W-:Y:S01]  /*1fbf0*/  @P0 IMAD.MOV.U32 R24, RZ, RZ, R4 ;  /* 0x000000ffff180224 */ /* 0x000fe200078e0004 */
[----:B------:R0:W-:Y:S01]  /*1fc00*/  STL [R1+0x754], R14 ;  /* 0x0007540e01007387 */ /* 0x0001e20000100800 */
[----:B------:R-:W-:Y:S01]  /*1fc10*/  ISETP.GT.U32.AND P5, PT, R8, R15, PT ;  /* 0x0000000f0800720c */ /* 0x000fe20003fa4070 */
[----:B------:R-:W1:Y:S01]  /*1fc20*/  LDCU UR4, c[0x0][0x3b0] ;  /* 0x00007600ff0477ac */ /* 0x000e620008000800 */
[----:B------:R-:W-:-:S02]  /*1fc30*/  @P0 IMAD.MOV.U32 R25, RZ, RZ, R10 ;  /* 0x000000ffff190224 */ /* 0x000fc400078e000a */
[----:B------:R-:W-:Y:S01]  /*1fc40*/  @!P1 IMAD.MOV R22, RZ, RZ, -R22 ;  /* 0x000000ffff169224 */ /* 0x000fe200078e0a16 */
[----:B------:R-:W-:Y:S01]  /*1fc50*/  ISETP.GE.AND P1, PT, R85, RZ, PT ;  /* 0x000000ff5500720c */ /* 0x000fe20003f26270 */
[----:B0-----:R-:W3:Y:S04]  /*1fc60*/  LDL.LU R14, [R1+0x148] ;  /* 0x00014800010e7983 */ /* 0x001ee80000300800 */
[----:B----4-:R-:W-:Y:S04]  /*1fc70*/  STL [R1+0x12e4], R3 ;  /* 0x0012e40301007387 */ /* 0x010fe80000100800 */
[----:B------:R-:W4:Y:S04]  /*1fc80*/  LDL.LU R17, [R1+0x1308] ;  /* 0x0013080001117983 */ /* 0x000f280000300800 */
[----:B------:R-:W3:Y:S01]  /*1fc90*/  LDL R85, [R1+0x11c4] ;  /* 0x0011c40001557983 */ /* 0x000ee20000100800 */
[----:B------:R-:W-:-:S03]  /*1fca0*/  ISETP.GE.AND P3, PT, R12, RZ, PT ;  /* 0x000000ff0c00720c */ /* 0x000fc60003f66270 */
[----:B------:R-:W-:Y:S04]  /*1fcb0*/  STL [R1+0x760], R4 ;  /* 0x0007600401007387 */ /* 0x000fe80000100800 */
[----:B------:R0:W-:Y:S04]  /*1fcc0*/  STL [R1+0x75c], R10 ;  /* 0x00075c0a01007387 */ /* 0x0001e80000100800 */
[----:B------:R-:W4:Y:S01]  /*1fcd0*/  LDL R12, [R1+0x11d8] ;  /* 0x0011d800010c7983 */ /* 0x000f220000100800 */
[----:B--2---:R-:W-:Y:S01]  /*1fce0*/  PRMT R5, RZ, 0x7610, R5 ;  /* 0x00007610ff057816 */ /* 0x004fe20000000005 */
[----:B------:R-:W-:Y:S01]  /*1fcf0*/  @!P5 IMAD.IADD R15, R15, 0x1, -R8 ;  /* 0x000000010f0fd824 */ /* 0x000fe200078e0a08 */
[----:B------:R-:W-:Y:S01]  /*1fd00*/  SEL R22, R11, R22, !P4 ;  /* 0x000000160b167207 */ /* 0x000fe20006000000 */
[----:B------:R-:W-:Y:S01]  /*1fd10*/  @!P1 IMAD.MOV R23, RZ, RZ, -R23 ;  /* 0x000000ffff179224 */ /* 0x000fe200078e0a17 */
[C---:B------:R-:W-:Y:S01]  /*1fd20*/  ISETP.GT.U32.AND P6, PT, R8.reuse, R16, PT ;  /* 0x000000100800720c */ /* 0x040fe20003fc4070 */
[----:B0-----:R-:W2:Y:S04]  /*1fd30*/  LDL.LU R10, [R1+0x13c] ;  /* 0x00013c00010a7983 */ /* 0x001ea80000300800 */
[----:B------:R0:W2:Y:S01]  /*1fd40*/  @P0 LDG.E.U8 R5, desc[UR18][R24.64] ;  /* 0x0000001218050981 */ /* 0x0000a2000c1e1100 */
[----:B------:R-:W-:Y:S01]  /*1fd50*/  ISETP.GT.U32.AND P5, PT, R8, R15, PT ;  /* 0x0000000f0800720c */ /* 0x000fe20003fa4070 */
[----:B------:R-:W-:Y:S01]  /*1fd60*/  IMAD R22, R22, UR5, RZ ;  /* 0x0000000516167c24 */ /* 0x000fe2000f8e02ff */
[----:B------:R-:W-:Y:S01]  /*1fd70*/  PRMT R2, RZ, 0x7610, R2 ;  /* 0x00007610ff027816 */ /* 0x000fe20000000002 */
[----:B------:R-:W1:Y:S03]  /*1fd80*/  LDCU UR5, c[0x0][0x3b0] ;  /* 0x00007600ff0577ac */ /* 0x000e660008000800 */
[----:B------:R-:W-:-:S07]  /*1fd90*/  IADD3 R3, P1, PT, R22, R7, RZ ;  /* 0x0000000716037210 */ /* 0x000fce0007f3e0ff */
[----:B------:R-:W-:Y:S01]  /*1fda0*/  @!P5 IMAD.IADD R15, R15, 0x1, -R8 ;  /* 0x000000010f0fd824 */ /* 0x000fe200078e0a08 */
[----:B------:R-:W-:Y:S02]  /*1fdb0*/  ISETP.GT.U32.AND P5, PT, R8, R13, PT ;  /* 0x0000000d0800720c */ /* 0x000fe40003fa4070 */
[----:B------:R-:W-:Y:S01]  /*1fdc0*/  LEA.HI.X.SX32 R4, R22, R6, 0x1, P1 ;  /* 0x0000000616047211 */ /* 0x000fe200008f0eff */
[----:B------:R-:W-:Y:S02]  /*1fdd0*/  IMAD.MOV.U32 R22, RZ, RZ, R15 ;  /* 0x000000ffff167224 */ /* 0x000fe400078e000f */
[----:B0-----:R-:W-:Y:S02]  /*1fde0*/  @P0 IMAD.MOV.U32 R24, RZ, RZ, R3 ;  /* 0x000000ffff180224 */ /* 0x001fe400078e0003 */
[----:B------:R-:W-:Y:S01]  /*1fdf0*/  @P0 IMAD.MOV.U32 R25, RZ, RZ, R4 ;  /* 0x000000ffff190224 */ /* 0x000fe200078e0004 */
[----:B------:R0:W-:Y:S01]  /*1fe00*/  STL [R1+0x778], R3 ;  /* 0x0007780301007387 */ /* 0x0001e20000100800 */
[----:B------:R-:W-:-:S03]  /*1fe10*/  @!P3 IMAD.MOV R22, RZ, RZ, -R22 ;  /* 0x000000ffff16b224 */ /* 0x000fc600078e0a16 */
[----:B------:R0:W2:Y:S01]  /*1fe20*/  @P0 LDG.E.U8 R2, desc[UR18][R24.64] ;  /* 0x0000001218020981 */ /* 0x0000a2000c1e1100 */
[--C-:B------:R-:W-:Y:S02]  /*1fe30*/  @!P5 IMAD.IADD R13, R13, 0x1, -R8.reuse ;  /* 0x000000010d0dd824 */ /* 0x100fe400078e0a08 */
[----:B------:R-:W-:Y:S01]  /*1fe40*/  @!P6 IMAD.IADD R16, R16, 0x1, -R8 ;  /* 0x000000011010e824 */ /* 0x000fe200078e0a08 */
[----:B---3--:R-:W-:Y:S02]  /*1fe50*/  ISETP.GE.AND P5, PT, R85, RZ, PT ;  /* 0x000000ff5500720c */ /* 0x008fe40003fa6270 */
[C---:B0-----:R-:W-:Y:S02]  /*1fe60*/  SEL R24, R11.reuse, R23, !P4 ;  /* 0x000000170b187207 */ /* 0x041fe40006000000 */
[----:B------:R-:W-:Y:S02]  /*1fe70*/  SEL R23, R11, R22, !P4 ;  /* 0x000000160b177207 */ /* 0x000fe40006000000 */
[----:B------:R-:W-:Y:S01]  /*1fe80*/  ISETP.GT.U32.AND P3, PT, R8, R13, PT ;  /* 0x0000000d0800720c */ /* 0x000fe20003f64070 */
[----:B------:R-:W-:Y:S01]  /*1fe90*/  IMAD R24, R24, UR12, RZ ;  /* 0x0000000c18187c24 */ /* 0x000fe2000f8e02ff */
[----:B------:R-:W-:Y:S01]  /*1fea0*/  ISETP.GT.U32.AND P1, PT, R8, R14, PT ;  /* 0x0000000e0800720c */ /* 0x000fe20003f24070 */
[----:B------:R-:W-:Y:S01]  /*1feb0*/  IMAD.MOV.U32 R22, RZ, RZ, R16 ;  /* 0x000000ffff167224 */ /* 0x000fe200078e0010 */
[----:B------:R-:W-:Y:S01]  /*1fec0*/  PRMT R93, RZ, 0x7610, R93 ;  /* 0x00007610ff5d7816 */ /* 0x000fe2000000005d */
[----:B-1----:R-:W-:Y:S01]  /*1fed0*/  IMAD R23, R23, UR4, RZ ;  /* 0x0000000417177c24 */ /* 0x002fe2000f8e02ff */
[-C--:B------:R-:W-:Y:S01]  /*1fee0*/  IADD3 R16, P6, PT, R24, R7.reuse, RZ ;  /* 0x0000000718107210 */ /* 0x080fe20007fde0ff */
[----:B------:R-:W-:Y:S01]  /*1fef0*/  @!P5 IMAD.MOV R22, RZ, RZ, -R22 ;  /* 0x000000ffff16d224 */ /* 0x000fe200078e0a16 */
[----:B------:R-:W-:Y:S01]  /*1ff00*/  PRMT R92, RZ, 0x7610, R92 ;  /* 0x00007610ff5c7816 */ /* 0x000fe2000000005c */
[----:B------:R-:W0:Y:S01]  /*1ff10*/  LDCU UR4, c[0x0][0x3b0] ;  /* 0x00007600ff0477ac */ /* 0x000e220008000800 */
[----:B------:R-:W-:-:S03]  /*1ff20*/  IADD3 R3, P5, PT, R23, R7, RZ ;  /* 0x0000000717037210 */ /* 0x000fc60007fbe0ff */
[----:B------:R-:W-:Y:S01]  /*1ff30*/  @!P3 IMAD.IADD R13, R13, 0x1, -R8 ;  /* 0x000000010d0db824 */ /* 0x000fe200078e0a08 */
[----:B----4-:R-:W-:Y:S01]  /*1ff40*/  ISETP.GE.AND P3, PT, R12, RZ, PT ;  /* 0x000000ff0c00720c */ /* 0x010fe20003f66270 */
[----:B------:R-:W1:Y:S01]  /*1ff50*/  LDCU UR12, c[0x0][0x3b0] ;  /* 0x00007600ff0c77ac */ /* 0x000e620008000800 */
[----:B--2---:R2:W-:Y:S04]  /*1ff60*/  STL [R1+0x12e8], R5 ;  /* 0x0012e80501007387 */ /* 0x0045e80000100800 */
[----:B------:R3:W-:Y:S04]  /*1ff70*/  STL [R1+0x774], R4 ;  /* 0x0007740401007387 */ /* 0x0007e80000100800 */
[----:B------:R-:W4:Y:S04]  /*1ff80*/  LDL R85, [R1+0x11b0] ;  /* 0x0011b00001557983 */ /* 0x000f280000100800 */
[----:B--2---:R-:W2:Y:S04]  /*1ff90*/  LDL.LU R5, [R1+0x140] ;  /* 0x0001400001057983 */ /* 0x004ea80000300800 */
[----:B---3--:R-:W3:Y:S04]  /*1ffa0*/  LDL.LU R4, [R1+0x138] ;  /* 0x0001380001047983 */ /* 0x008ee80000300800 */
[----:B------:R-:W-:Y:S04]  /*1ffb0*/  STL [R1+0x780], R16 ;  /* 0x0007801001007387 */ /* 0x000fe80000100800 */
[----:B------:R0:W-:Y:S04]  /*1ffc0*/  STL [R1+0x788], R3 ;  /* 0x0007880301007387 */ /* 0x0001e80000100800 */
[----:B------:R-:W3:Y:S01]  /*1ffd0*/  LDL R12, [R1+0x11c0] ;  /* 0x0011c000010c7983 */ /* 0x000ee20000100800 */
[----:B------:R-:W-:-:S02]  /*1ffe0*/  LEA.HI.X.SX32 R25, R24, R6, 0x1, P6 ;  /* 0x0000000618197211 */ /* 0x000fc400030f0eff */
[----:B------:R-:W-:Y:S02]  /*1fff0*/  LEA.HI.X.SX32 R15, R23, R6, 0x1, P5 ;  /* 0x00000006170f7211 */ /* 0x000fe400028f0eff */
[----:B------:R-:W-:Y:S01]  /*20000*/  SEL R24, R11, R22, !P4 ;  /* 0x000000160b187207 */ /* 0x000fe20006000000 */
[----:B------:R-:W-:Y:S02]  /*20010*/  @P0 IMAD.MOV.U32 R22, RZ, RZ, R16 ;  /* 0x000000ffff160224 */ /* 0x000fe400078e0010 */
[----:B------:R-:W-:Y:S02]  /*20020*/  @P0 IMAD.MOV.U32 R23, RZ, RZ, R25 ;  /* 0x000000ffff170224 */ /* 0x000fe400078e0019 */
[----:B------:R-:W-:-:S03]  /*20030*/  @!P1 IMAD.IADD R14, R14, 0x1, -R8 ;  /* 0x000000010e0e9824 */ /* 0x000fc600078e0a08 */
[----:B------:R0:W3:Y:S02]  /*20040*/  @P0 LDG.E.U8 R93, desc[UR18][R22.64] ;  /* 0x00000012165d0981 */ /* 0x0000e4000c1e1100 */
[C---:B------:R-:W-:Y:S02]  /*20050*/  ISETP.GT.U32.AND P1, PT, R8.reuse, R14, PT ;  /* 0x0000000e0800720c */ /* 0x040fe40003f24070 */
[----:B------:R-:W-:Y:S01]  /*20060*/  ISETP.GT.U32.AND P6, PT, R8, R10, PT ;  /* 0x0000000a0800720c */ /* 0x000fe20003fc4070 */
[----:B0-----:R-:W-:Y:S02]  /*20070*/  @P0 IMAD.MOV.U32 R22, RZ, RZ, R3 ;  /* 0x000000ffff160224 */ /* 0x001fe400078e0003 */
[----:B------:R-:W-:Y:S02]  /*20080*/  @P0 IMAD.MOV.U32 R23, RZ, RZ, R15 ;  /* 0x000000ffff170224 */ /* 0x000fe400078e000f */
[----:B------:R-:W-:Y:S01]  /*20090*/  IMAD R24, R24, UR5, RZ ;  /* 0x0000000518187c24 */ /* 0x000fe2000f8e02ff */
[----:B------:R0:W-:Y:S05]  /*200a0*/  STL [R1+0x77c], R25 ;  /* 0x00077c1901007387 */ /* 0x0001ea0000100800 */
[--C-:B------:R-:W-:Y:S01]  /*200b0*/  @!P1 IMAD.IADD R14, R14, 0x1, -R8.reuse ;  /* 0x000000010e0e9824 */ /* 0x100fe200078e0a08 */
[----:B------:R-:W-:Y:S01]  /*200c0*/  PRMT R91, RZ, 0x7610, R91 ;  /* 0x00007610ff5b7816 */ /* 0x000fe2000000005b */
[----:B------:R-:W-:Y:S01]  /*200d0*/  @!P6 IMAD.IADD R10, R10, 0x1, -R8 ;  /* 0x000000010a0ae824 */ /* 0x000fe200078e0a08 */
[----:B------:R0:W3:Y:S01]  /*200e0*/  @P0 LDG.E.U8 R92, desc[UR18][R22.64] ;  /* 0x00000012165c0981 */ /* 0x0000e2000c1e1100 */
[----:B------:R-:W-:Y:S01]  /*200f0*/  PRMT R90, RZ, 0x7610, R90 ;  /* 0x00007610ff5a7816 */ /* 0x000fe2000000005a */
[----:B------:R-:W1:Y:S02]  /*20100*/  LDCU UR5, c[0x0][0x3b0] ;  /* 0x00007600ff0577ac */ /* 0x000e640008000800 */
[----:B------:R-:W-:Y:S01]  /*20110*/  STL [R1+0x784], R15 ;  /* 0x0007840f01007387 */ /* 0x000fe20000100800 */
[----:B0-----:R-:W-:-:S04]  /*20120*/  IMAD.MOV.U32 R22, RZ, RZ, R13 ;  /* 0x000000ffff167224 */ /* 0x001fc800078e000d */
[----:B------:R-:W-:Y:S01]  /*20130*/  @!P3 IMAD.MOV R22, RZ, RZ, -R22 ;  /* 0x000000ffff16b224 */ /* 0x000fe200078e0a16 */
[----:B------:R-:W-:-:S04]  /*20140*/  IADD3 R3, P3, PT, R24, R7, RZ ;  /* 0x0000000718037210 */ /* 0x000fc80007f7e0ff */
[----:B------:R-:W-:Y:S02]  /*20150*/  SEL R23, R11, R22, !P4 ;  /* 0x000000160b177207 */ /* 0x000fe40006000000 */
[----:B------:R-:W-:Y:S01]  /*20160*/  LEA.HI.X.SX32 R13, R24, R6, 0x1, P3 ;  /* 0x00000006180d7211 */ /* 0x000fe200018f0eff */
[----:B------:R-:W-:Y:S02]  /*20170*/  IMAD.MOV.U32 R22, RZ, RZ, R14 ;  /* 0x000000ffff167224 */ /* 0x000fe400078e000e */
[----:B------:R-:W-:Y:S01]  /*20180*/  IMAD R23, R23, UR13, RZ ;  /* 0x0000000d17177c24 */ /* 0x000fe2000f8e02ff */
[----:B------:R-:W-:Y:S01]  /*20190*/  ISETP.GT.U32.AND P6, PT, R8, R10, PT ;  /* 0x0000000a0800720c */ /* 0x000fe20003fc4070 */
[----:B------:R-:W-:Y:S01]  /*201a0*/  @P0 IMAD.MOV.U32 R25, RZ, RZ, R13 ;  /* 0x000000ffff190224 */ /* 0x000fe200078e000d */
[----:B------:R-:W-:Y:S01]  /*201b0*/  PRMT R89, RZ, 0x7610, R89 ;  /* 0x00007610ff597816 */ /* 0x000fe20000000059 */
[----:B------:R-:W-:Y:S01]  /*201c0*/  @P0 IMAD.MOV.U32 R24, RZ, RZ, R3 ;  /* 0x000000ffff180224 */ /* 0x000fe200078e0003 */
[----:B------:R-:W-:Y:S01]  /*201d0*/  PRMT R88, RZ, 0x7610, R88 ;  /* 0x00007610ff587816 */ /* 0x000fe20000000058 */
[----:B------:R-:W0:Y:S03]  /*201e0*/  LDCU UR13, c[0x0][0x3b0] ;  /* 0x00007600ff0d77ac */ /* 0x000e260008000800 */
[----:B------:R0:W3:Y:S05]  /*201f0*/  @P0 LDG.E.U8 R91, desc[UR18][R24.64] ;  /* 0x00000012185b0981 */ /* 0x0000ea000c1e1100 */
[----:B------:R-:W-:Y:S01]  /*20200*/  @!P6 IMAD.IADD R10, R10, 0x1, -R8 ;  /* 0x000000010a0ae824 */ /* 0x000fe200078e0a08 */
[----:B----4-:R-:W-:-:S02]  /*20210*/  ISETP.GE.AND P5, PT, R85, RZ, PT ;  /* 0x000000ff5500720c */ /* 0x010fc40003fa6270 */
[----:B------:R-:W4:Y:S01]  /*20220*/  LDL.LU R85, [R1+0x134] ;  /* 0x0001340001557983 */ /* 0x000f220000300800 */
[----:B--2---:R-:W-:-:S03]  /*20230*/  ISETP.GT.U32.AND P1, PT, R8, R5, PT ;  /* 0x000000050800720c */ /* 0x004fc60003f24070 */
[----:B------:R2:W-:Y:S04]  /*20240*/  STL [R1+0x790], R3 ;  /* 0x0007900301007387 */ /* 0x0005e80000100800 */
[----:B------:R0:W-:Y:S03]  /*20250*/  STL [R1+0x78c], R13 ;  /* 0x00078c0d01007387 */ /* 0x0001e60000100800 */
[----:B------:R-:W-:Y:S01]  /*20260*/  @!P5 IMAD.MOV R22, RZ, RZ, -R22 ;  /* 0x000000ffff16d224 */ /* 0x000fe200078e0a16 */
[----:B--2---:R-:W-:Y:S01]  /*20270*/  IADD3 R3, P5, PT, R23, R7, RZ ;  /* 0x0000000717037210 */ /* 0x004fe20007fbe0ff */
[----:B0-----:R-:W2:Y:S01]  /*20280*/  LDL R13, [R1+0x11cc] ;  /* 0x0011cc00010d7983 */ /* 0x001ea20000100800 */
[----:B------:R-:W-:Y:S01]  /*20290*/  @!P1 IMAD.IADD R5, R5, 0x1, -R8 ;  /* 0x0000000105059824 */ /* 0x000fe200078e0a08 */
[----:B---3--:R-:W-:-:S02]  /*202a0*/  ISETP.GE.AND P1, PT, R12, RZ, PT ;  /* 0x000000ff0c00720c */ /* 0x008fc40003f26270 */
[----:B------:R-:W3:Y:S01]  /*202b0*/  LDL.LU R15, [R1+0x130] ;  /* 0x00013000010f7983 */ /* 0x000ee20000300800 */
[----:B------:R-:W-:-:S03]  /*202c0*/  SEL R22, R11, R22, !P4 ;  /* 0x000000160b167207 */ /* 0x000fc60006000000 */
[----:B------:R-:W3:Y:S01]  /*202d0*/  LDL R14, [R1+0x11f8] ;  /* 0x0011f800010e7983 */ /* 0x000ee20000100800 */
[----:B------:R-:W-:Y:S01]  /*202e0*/  LEA.HI.X.SX32 R12, R23, R6, 0x1, P5 ;  /* 0x00000006170c7211 */ /* 0x000fe200028f0eff */
[----:B------:R-:W-:Y:S02]  /*202f0*/  IMAD R24, R22, UR4, RZ ;  /* 0x0000000416187c24 */ /* 0x000fe4000f8e02ff */
[----:B------:R0:W-:Y:S01]  /*20300*/  STL [R1+0x798], R3 ;  /* 0x0007980301007387 */ /* 0x0001e20000100800 */
[----:B------:R-:W-:Y:S01]  /*20310*/  @P0 IMAD.MOV.U32 R22, RZ, RZ, R3 ;  /* 0x000000ffff160224 */ /* 0x000fe200078e0003 */
[C---:B------:R-:W-:Y:S01]  /*20320*/  ISETP.GT.U32.AND P3, PT, R8.reuse, R4, PT ;  /* 0x000000040800720c */ /* 0x040fe20003f64070 */
[----:B------:R-:W-:Y:S01]  /*20330*/  @P0 IMAD.MOV.U32 R23, RZ, RZ, R12 ;  /* 0x000000ffff170224 */ /* 0x000fe200078e000c */
[----:B------:R-:W3:Y:S01]  /*20340*/  LDL.LU R16, [R1+0x128] ;  /* 0x0001280001107983 */ /* 0x000ee20000300800 */
[----:B------:R-:W-:Y:S01]  /*20350*/  ISETP.GT.U32.AND P5, PT, R8, R5, PT ;  /* 0x000000050800720c */ /* 0x000fe20003fa4070 */
[----:B------:R-:W1:Y:S02]  /*20360*/  LDCU UR4, c[0x0][0x3b0] ;  /* 0x00007600ff0477ac */ /* 0x000e640008000800 */
[----:B------:R0:W3:Y:S04]  /*20370*/  @P0 LDG.E.U8 R90, desc[UR18][R22.64] ;  /* 0x00000012165a0981 */ /* 0x0000e8000c1e1100 */
[----:B------:R1:W-:Y:S01]  /*20380*/  STL [R1+0x794], R12 ;  /* 0x0007940c01007387 */ /* 0x0003e20000100800 */
[----:B0-----:R-:W-:-:S03]  /*20390*/  IMAD.MOV.U32 R22, RZ, RZ, R10 ;  /* 0x000000ffff167224 */ /* 0x001fc600078e000a */
[----:B------:R-:W3:Y:S01]  /*203a0*/  LDL R10, [R1+0x11f4] ;  /* 0x0011f400010a7983 */ /* 0x000ee20000100800 */
[----:B------:R-:W-:-:S04]  /*203b0*/  IADD3 R3, P6, PT, R24, R7, RZ ;  /* 0x0000000718037210 */ /* 0x000fc80007fde0ff */
[----:B-1----:R-:W-:Y:S01]  /*203c0*/  LEA.HI.X.SX32 R12, R24, R6, 0x1, P6 ;  /* 0x00000006180c7211 */ /* 0x002fe200030f0eff */
[----:B------:R-:W-:Y:S04]  /*203d0*/  STL [R1+0x7a0], R3 ;  /* 0x0007a00301007387 */ /* 0x000fe80000100800 */
[----:B------:R0:W-:Y:S01]  /*203e0*/  STL [R1+0x79c], R12 ;  /* 0x00079c0c01007387 */ /* 0x0001e20000100800 */
[----:B------:R-:W-:-:S03]  /*203f0*/  @P0 IMAD.MOV.U32 R23, RZ, RZ, R12 ;  /* 0x000000ffff170224 */ /* 0x000fc600078e000c */
[----:B0-----:R-:W3:Y:S01]  /*20400*/  LDL R12, [R1+0x11dc] ;  /* 0x0011dc00010c7983 */ /* 0x001ee20000100800 */
[----:B------:R-:W-:Y:S02]  /*20410*/  @!P3 IMAD.IADD R4, R4, 0x1, -R8 ;  /* 0x000000010404b824 */ /* 0x000fe400078e0a08 */
[----:B------:R-:W-:-:S03]  /*20420*/  @!P1 IMAD.MOV R22, RZ, RZ, -R22 ;  /* 0x000000ffff169224 */ /* 0x000fc600078e0a16 */
[----:B------:R-:W-:Y:S02]  /*20430*/  ISETP.GT.U32.AND P3, PT, R8, R4, PT ;  /* 0x000000040800720c */ /* 0x000fe40003f64070 */
[----:B------:R-:W-:Y:S01]  /*20440*/  SEL R24, R11, R22, !P4 ;  /* 0x000000160b187207 */ /* 0x000fe20006000000 */
[----:B------:R-:W-:Y:S02]  /*20450*/  @P0 IMAD.MOV.U32 R22, RZ, RZ, R3 ;  /* 0x000000ffff160224 */ /* 0x000fe400078e0003 */
[--C-:B------:R-:W-:Y:S02]  /*20460*/  @!P5 IMAD.IADD R5, R5, 0x1, -R8.reuse ;  /* 0x000000010505d824 */ /* 0x100fe400078e0a08 */
[----:B------:R-:W-:Y:S01]  /*20470*/  IMAD R24, R24, UR5, RZ ;  /* 0x0000000518187c24 */ /* 0x000fe2000f8e02ff */
[----:B------:R0:W3:Y:S01]  /*20480*/  @P0 LDG.E.U8 R89, desc[UR18][R22.64] ;  /* 0x0000001216590981 */ /* 0x0000e2000c1e1100 */
[----:B------:R-:W1:Y:S04]  /*20490*/  LDCU UR5, c[0x0][0x3b0] ;  /* 0x00007600ff0577ac */ /* 0x000e680008000800 */
[----:B------:R-:W-:Y:S01]  /*204a0*/  @!P3 IMAD.IADD R4, R4, 0x1, -R8 ;  /* 0x000000010404b824 */ /* 0x000fe200078e0a08 */
[----:B------:R-:W-:Y:S01]  /*204b0*/  IADD3 R3, P3, PT, R24, R7, RZ ;  /* 0x0000000718037210 */ /* 0x000fe20007f7e0ff */
[----:B0-----:R-:W-:-:S03]  /*204c0*/  IMAD.MOV.U32 R23, RZ, RZ, R5 ;  /* 0x000000ffff177224 */ /* 0x001fc600078e0005 */
[----:B------:R-:W-:Y:S01]  /*204d0*/  LEA.HI.X.SX32 R5, R24, R6, 0x1, P3 ;  /* 0x0000000618057211 */ /* 0x000fe200018f0eff */
[----:B------:R-:W-:Y:S02]  /*204e0*/  IMAD.MOV.U32 R22, RZ, RZ, R4 ;  /* 0x000000ffff167224 */ /* 0x000fe400078e0004 */
[----:B------:R-:W-:Y:S02]  /*204f0*/  @P0 IMAD.MOV.U32 R24, RZ, RZ, R3 ;  /* 0x000000ffff180224 */ /* 0x000fe400078e0003 */
[----:B------:R-:W-:-:S05]  /*20500*/  @P0 IMAD.MOV.U32 R25, RZ, RZ, R5 ;  /* 0x000000ffff190224 */ /* 0x000fca00078e0005 */
[----:B------:R0:W3:Y:S01]  /*20510*/  @P0 LDG.E.U8 R88, desc[UR18][R24.64] ;  /* 0x0000001218580981 */ /* 0x0000e2000c1e1100 */
[----:B----4-:R-:W-:-:S13]  /*20520*/  ISETP.GT.U32.AND P1, PT, R8, R85, PT ;  /* 0x000000550800720c */ /* 0x010fda0003f24070 */
[----:B------:R-:W-:Y:S01]  /*20530*/  @!P1 IMAD.IADD R85, R85, 0x1, -R8 ;  /* 0x0000000155559824 */ /* 0x000fe200078e0a08 */
[----:B--2---:R-:W-:Y:S02]  /*20540*/  ISETP.GE.AND P6, PT, R13, RZ, PT ;  /* 0x000000ff0d00720c */ /* 0x004fe40003fc6270 */
[----:B------:R-:W2:Y:S01]  /*20550*/  LDL.LU R13, [R1+0x124] ;  /* 0x00012400010d7983 */ /* 0x000ea20000300800 */
[----:B---3--:R-:W-:-:S03]  /*20560*/  ISETP.GE.AND P1, PT, R14, RZ, PT ;  /* 0x000000ff0e00720c */ /* 0x008fc60003f26270 */
[----:B------:R-:W-:Y:S07]  /*20570*/  STL [R1+0x7b8], R3 ;  /* 0x0007b80301007387 */ /* 0x000fee0000100800 */
[----:B------:R-:W-:Y:S01]  /*20580*/  @!P6 IMAD.MOV R23, RZ, RZ, -R23 ;  /* 0x000000ffff17e224 */ /* 0x000fe200078e0a17 */
[C---:B------:R-:W-:Y:S01]  /*20590*/  ISETP.GT.U32.AND P6, PT, R8.reuse, R16, PT ;  /* 0x000000100800720c */ /* 0x040fe20003fc4070 */
[----:B------:R3:W-:Y:S03]  /*205a0*/  STL [R1+0x7b4], R5 ;  /* 0x0007b40501007387 */ /* 0x0007e60000100800 */
[----:B------:R-:W-:Y:S01]  /*205b0*/  SEL R23, R11, R23, !P4 ;  /* 0x000000170b177207 */ /* 0x000fe20006000000 */
[----:B------:R-:W-:Y:S01]  /*205c0*/  @!P1 IMAD.MOV R22, RZ, RZ, -R22 ;  /* 0x000000ffff169224 */ /* 0x000fe200078e0a16 */
[----:B------:R-:W4:Y:S01]  /*205d0*/  LDL.LU R14, [R1+0x120] ;  /* 0x00012000010e7983 */ /* 0x000f220000300800 */
[----:B------:R-:W-:-:S02]  /*205e0*/  ISETP.GT.U32.AND P3, PT, R8, R85, PT ;  /* 0x000000550800720c */ /* 0x000fc40003f64070 */
[----:B0-----:R-:W-:Y:S01]  /*205f0*/  IMAD R24, R23, UR4, RZ ;  /* 0x0000000417187c24 */ /* 0x001fe2000f8e02ff */
[----:B------:R-:W-:Y:S01]  /*20600*/  ISETP.GT.U32.AND P5, PT, R8, R15, PT ;  /* 0x0000000f0800720c */ /* 0x000fe20003fa4070 */
[----:B------:R-:W0:Y:S01]  /*20610*/  LDCU UR4, c[0x0][0x3b0] ;  /* 0x00007600ff0477ac */ /* 0x000e220008000800 */
[----:B------:R-:W-:Y:S02]  /*20620*/  ISETP.GE.AND P1, PT, R10, RZ, PT ;  /* 0x000000ff0a00720c */ /* 0x000fe40003f26270 */
[----:B------:R-:W4:Y:S01]  /*20630*/  LDL R10, [R1+0x11e0] ;  /* 0x0011e000010a7983 */ /* 0x000f220000100800 */
[----:B------:R-:W-:Y:S01]  /*20640*/  @!P6 IMAD.IADD R16, R16, 0x1, -R8 ;  /* 0x000000011010e824 */ /* 0x000fe200078e0a08 */
[----:B------:R-:W-:-:S04]  /*20650*/  IADD3 R4, P6, PT, R24, R7, RZ ;  /* 0x0000000718047210 */ /* 0x000fc80007fde0ff */
[----:B---3--:R-:W-:Y:S01]  /*20660*/  LEA.HI.X.SX32 R5, R24, R6, 0x1, P6 ;  /* 0x0000000618057211 */ /* 0x008fe200030f0eff */
[----:B------:R-:W-:Y:S01]  /*20670*/  @!P3 IMAD.IADD R85, R85, 0x1, -R8 ;  /* 0x000000015555b824 */ /* 0x000fe200078e0a08 */
[----:B------:R3:W-:Y:S04]  /*20680*/  STL [R1+0x7c0], R4 ;  /* 0x0007c00401007387 */ /* 0x0007e80000100800 */
[----:B------:R0:W-:Y:S01]  /*20690*/  STL [R1+0x7bc], R5 ;  /* 0x0007bc0501007387 */ /* 0x0001e20000100800 */
[----:B------:R-:W-:-:S03]  /*206a0*/  ISETP.GE.AND P3, PT, R12, RZ, PT ;  /* 0x000000ff0c00720c */ /* 0x000fc60003f66270 */
[----:B------:R-:W4:Y:S01]  /*206b0*/  LDL R12, [R1+0x11f0] ;  /* 0x0011f000010c7983 */ /* 0x000f220000100800 */
[----:B------:R-:W-:-:S05]  /*206c0*/  @!P5 IMAD.IADD R15, R15, 0x1, -R8 ;  /* 0x000000010f0fd824 */ /* 0x000fca00078e0a08 */
[C---:B------:R-:W-:Y:S02]  /*206d0*/  ISETP.GT.U32.AND P5, PT, R8.reuse, R15, PT ;  /* 0x0000000f0800720c */ /* 0x040fe40003fa4070 */
[----:B------:R-:W-:Y:S01]  /*206e0*/  SEL R22, R11, R22, !P4 ;  /* 0x000000160b167207 */ /* 0x000fe20006000000 */
[----:B------:R-:W-:Y:S01]  /*206f0*/  IMAD.MOV.U32 R23, RZ, RZ, R85 ;  /* 0x000000ffff177224 */ /* 0x000fe200078e0055 */
[----:B------:R-:W-:Y:S01]  /*20700*/  PRMT R87, RZ, 0x7610, R87 ;  /* 0x00007610ff577816 */ /* 0x000fe20000000057 */
[----:B------:R-:W-:Y:S01]  /*20710*/  @P0 IMAD.MOV.U32 R24, RZ, RZ, R4 ;  /* 0x000000ffff180224 */ /* 0x000fe200078e0004 */
[----:B------:R-:W-:Y:S01]  /*20720*/  ISETP.GT.U32.AND P6, PT, R8, R16, PT ;  /* 0x000000100800720c */ /* 0x000fe20003fc4070 */
[----:B-1----:R-:W-:Y:S01]  /*20730*/  IMAD R22, R22, UR5, RZ ;  /* 0x0000000516167c24 */ /* 0x002fe2000f8e02ff */
[----:B------:R-:W4:Y:S01]  /*20740*/  LDL.LU R85, [R1+0x118] ;  /* 0x0001180001557983 */ /* 0x000f220000300800 */
[----:B------:R-:W-:Y:S01]  /*20750*/  @!P1 IMAD.MOV R23, RZ, RZ, -R23 ;  /* 0x000000ffff179224 */ /* 0x000fe200078e0a17 */
[----:B------:R-:W-:Y:S01]  /*20760*/  PRMT R86, RZ, 0x7610, R86 ;  /* 0x00007610ff567816 */ /* 0x000fe20000000056 */
[----:B------:R-:W-:-:S02]  /*20770*/  @P0 IMAD.MOV.U32 R25, RZ, RZ, R5 ;  /* 0x000000ffff190224 */ /* 0x000fc400078e0005 */
[----:B------:R-:W-:Y:S01]  /*20780*/  @!P5 IMAD.IADD R15, R15, 0x1, -R8 ;  /* 0x000000010f0fd824 */ /* 0x000fe200078e0a08 */
[C---:B------:R-:W-:Y:S01]  /*20790*/  IADD3 R3, P1, PT, R22.reuse, R7, RZ ;  /* 0x0000000716037210 */ /* 0x040fe20007f3e0ff */
[----:B------:R-:W1:Y:S01]  /*207a0*/  LDCU UR5, c[0x0][0x3b0] ;  /* 0x00007600ff0577ac */ /* 0x000e620008000800 */
[----:B------:R0:W4:Y:S02]  /*207b0*/  @P0 LDG.E.U8 R87, desc[UR18][R24.64] ;  /* 0x0000001218570981 */ /* 0x000124000c1e1100 */
[----:B---3--:R-:W-:Y:S01]  /*207c0*/  LEA.HI.X.SX32 R4, R22, R6, 0x1, P1 ;  /* 0x0000000616047211 */ /* 0x008fe200008f0eff */
[----:B------:R-:W-:Y:S01]  /*207d0*/  IMAD.MOV.U32 R22, RZ, RZ, R15 ;  /* 0x000000ffff167224 */ /* 0x000fe200078e000f */
[----:B------:R-:W-:Y:S03]  /*207e0*/  STL [R1+0x7c8], R3 ;  /* 0x0007c80301007387 */ /* 0x000fe60000100800 */
[----:B------:R-:W-:-:S02]  /*207f0*/  @!P3 IMAD.MOV R22, RZ, RZ, -R22 ;  /* 0x000000ffff16b224 */ /* 0x000fc400078e0a16 */
[----:B0-----:R-:W-:Y:S02]  /*20800*/  @P0 IMAD.MOV.U32 R24, RZ, RZ, R3 ;  /* 0x000000ffff180224 */ /* 0x001fe400078e0003 */
[----:B------:R-:W-:Y:S01]  /*20810*/  @P0 IMAD.MOV.U32 R25, RZ, RZ, R4 ;  /* 0x000000ffff190224 */ /* 0x000fe200078e0004 */
[----:B------:R0:W-:Y:S01]  /*20820*/  STL [R1+0x7c4], R4 ;  /* 0x0007c40401007387 */ /* 0x0001e20000100800 */
[----:B------:R-:W-:-:S03]  /*20830*/  @!P6 IMAD.IADD R16, R16, 0x1, -R8 ;  /* 0x000000011010e824 */ /* 0x000fc600078e0a08 */
[----:B------:R3:W4:Y:S02]  /*20840*/  @P0 LDG.E.U8 R86, desc[UR18][R24.64] ;  /* 0x0000001218560981 */ /* 0x000724000c1e1100 */
[C---:B---3--:R-:W-:Y:S02]  /*20850*/  SEL R24, R11.reuse, R23, !P4 ;  /* 0x000000170b187207 */ /* 0x048fe40006000000 */
[----:B------:R-:W-:Y:S01]  /*20860*/  SEL R23, R11, R22, !P4 ;  /* 0x000000160b177207 */ /* 0x000fe20006000000 */
[----:B------:R-:W-:Y:S02]  /*20870*/  IMAD.MOV.U32 R22, RZ, RZ, R16 ;  /* 0x000000ffff167224 */ /* 0x000fe400078e0010 */
[----:B------:R-:W-:Y:S01]  /*20880*/  IMAD R24, R24, UR12, RZ ;  /* 0x0000000c18187c24 */ /* 0x000fe2000f8e02ff */
[----:B------:R-:W-:Y:S01]  /*20890*/  PRMT R84, RZ, 0x7610, R84 ;  /* 0x00007610ff547816 */ /* 0x000fe20000000054 */
[----:B------:R-:W-:Y:S01]  /*208a0*/  IMAD R23, R23, UR4, RZ ;  /* 0x0000000417177c24 */ /* 0x000fe2000f8e02ff */
[----:B------:R-:W-:Y:S01]  /*208b0*/  PRMT R83, RZ, 0x7610, R83 ;  /* 0x00007610ff537816 */ /* 0x000fe20000000053 */
[----:B------:R-:W3:Y:S01]  /*208c0*/  LDCU UR4, c[0x0][0x3b0] ;  /* 0x00007600ff0477ac */ /* 0x000ee20008000800 */
[----:B------:R-:W-:-:S02]  /*208d0*/  IADD3 R16, P6, PT, R24, R7, RZ ;  /* 0x0000000718107210 */ /* 0x000fc40007fde0ff */
[----:B------:R-:W-:Y:S01]  /*208e0*/  PRMT R82, RZ, 0x7610, R82 ;  /* 0x00007610ff527816 */ /* 0x000fe20000000052 */
[----:B------:R-:W0:Y:S01]  /*208f0*/  LDCU UR12, c[0x0][0x3b0] ;  /* 0x00007600ff0c77ac */ /* 0x000e220008000800 */
[----:B--2---:R-:W-:-:S13]  /*20900*/  ISETP.GT.U32.AND P5, PT, R8, R13, PT ;  /* 0x0000000d0800720c */ /* 0x004fda0003fa4070 */
[----:B------:R-:W-:-:S05]  /*20910*/  @!P5 IMAD.IADD R13, R13, 0x1, -R8 ;  /* 0x000000010d0dd824 */ /* 0x000fca00078e0a08 */
[----:B------:R-:W-:Y:S02]  /*20920*/  ISETP.GT.U32.AND P3, PT, R8, R13, PT ;  /* 0x0000000d0800720c */ /* 0x000fe40003f64070 */
[----:B----4-:R-:W-:Y:S02]  /*20930*/  ISETP.GE.AND P5, PT, R10, RZ, PT ;  /* 0x000000ff0a00720c */ /* 0x010fe40003fa6270 */
[----:B------:R-:W2:Y:S04]  /*20940*/  LDL R10, [R1+0x11d4] ;  /* 0x0011d400010a7983 */ /* 0x000ea80000100800 */
[----:B------:R-:W4:Y:S05]  /*20950*/  LDL.LU R5, [R1+0x11c] ;  /* 0x00011c0001057983 */ /* 0x000f2a0000300800 */
[----:B------:R-:W-:Y:S01]  /*20960*/  @!P3 IMAD.IADD R13, R13, 0x1, -R8 ;  /* 0x000000010d0db824 */ /* 0x000fe200078e0a08 */
[----:B0-----:R-:W3:Y:S01]  /*20970*/  LDL.LU R4, [R1+0x114] ;  /* 0x0001140001047983 */ /* 0x001ee20000300800 */
[----:B------:R-:W-:Y:S01]  /*20980*/  @!P5 IMAD.MOV R22, RZ, RZ, -R22 ;  /* 0x000000ffff16d224 */ /* 0x000fe200078e0a16 */
[----:B------:R-:W-:-:S02]  /*20990*/  IADD3 R3, P5, PT, R23, R7, RZ ;  /* 0x0000000717037210 */ /* 0x000fc40007fbe0ff */
[----:B------:R-:W-:Y:S04]  /*209a0*/  STL [R1+0x7d0], R16 ;  /* 0x0007d01001007387 */ /* 0x000fe80000100800 */
[----:B------:R0:W-:Y:S01]  /*209b0*/  STL [R1+0x7d8], R3 ;  /* 0x0007d80301007387 */ /* 0x0001e20000100800 */
[----:B------:R-:W-:-:S03]  /*209c0*/  ISETP.GE.AND P3, PT, R12, RZ, PT ;  /* 0x000000ff0c00720c */ /* 0x000fc60003f66270 */
[----:B------:R-:W3:Y:S01]  /*209d0*/  LDL R12, [R1+0x1218] ;  /* 0x00121800010c7983 */ /* 0x000ee20000100800 */
[----:B------:R-:W-:Y:S02]  /*209e0*/  ISETP.GT.U32.AND P1, PT, R8, R14, PT ;  /* 0x0000000e0800720c */ /* 0x000fe40003f24070 */
[-C--:B------:R-:W-:Y:S02]  /*209f0*/  LEA.HI.X.SX32 R25, R24, R6.reuse, 0x1, P6 ;  /* 0x0000000618197211 */ /* 0x080fe400030f0eff */
[----:B------:R-:W-:Y:S02]  /*20a00*/  LEA.HI.X.SX32 R15, R23, R6, 0x1, P5 ;  /* 0x00000006170f7211 */ /* 0x000fe400028f0eff */
[----:B------:R-:W-:Y:S01]  /*20a10*/  SEL R24, R11, R22, !P4 ;  /* 0x000000160b187207 */ /* 0x000fe20006000000 */
[----:B------:R-:W-:Y:S02]  /*20a20*/  @P0 IMAD.MOV.U32 R22, RZ, RZ, R16 ;  /* 0x000000ffff160224 */ /* 0x000fe400078e0010 */
[----:B------:R-:W-:-:S04]  /*20a30*/  @P0 IMAD.MOV.U32 R23, RZ, RZ, R25 ;  /* 0x000000ffff170224 */ /* 0x000fc800078e0019 */
[----:B------:R-:W-:Y:S01]  /*20a40*/  @!P1 IMAD.IADD R14, R14, 0x1, -R8 ;  /* 0x000000010e0e9824 */ /* 0x000fe200078e0a08 */
[----:B------:R0:W3:Y:S04]  /*20a50*/  @P0 LDG.E.U8 R84, desc[UR18][R22.64] ;  /* 0x0000001216540981 */ /* 0x0000e8000c1e1100 */
[C---:B------:R-:W-:Y:S02]  /*20a60*/  ISETP.GT.U32.AND P1, PT, R8.reuse, R14, PT ;  /* 0x0000000e0800720c */ /* 0x040fe40003f24070 */
[----:B------:R-:W-:Y:S01]  /*20a70*/  ISETP.GT.U32.AND P6, PT, R8, R85, PT ;  /* 0x000000550800720c */ /* 0x000fe20003fc4070 */
[----:B0-----:R-:W-:Y:S02]  /*20a80*/  @P0 IMAD.MOV.U32 R22, RZ, RZ, R3 ;  /* 0x000000ffff160224 */ /* 0x001fe400078e0003 */
[----:B------:R-:W-:-:S05]  /*20a90*/  @P0 IMAD.MOV.U32 R23, RZ, RZ, R15 ;  /* 0x000000ffff170224 */ /* 0x000fca00078e000f */
[----:B------:R0:W3:Y:S01]  /*20aa0*/  @P0 LDG.E.U8 R83, desc[UR18][R22.64] ;  /* 0x0000001216530981 */ /* 0x0000e2000c1e1100 */
[----:B-1----:R-:W-:Y:S01]  /*20ab0*/  IMAD R24, R24, UR5, RZ ;  /* 0x0000000518187c24 */ /* 0x002fe2000f8e02ff */
[----:B------:R-:W-:Y:S02]  /*20ac0*/  PRMT R81, RZ, 0x7610, R81 ;  /* 0x00007610ff517816 */ /* 0x000fe40000000051 */
[----:B------:R1:W-:Y:S01]  /*20ad0*/  STL [R1+0x7cc], R25 ;  /* 0x0007cc1901007387 */ /* 0x0003e20000100800 */
[----:B------:R-:W-:Y:S01]  /*20ae0*/  @!P1 IMAD.IADD R14, R14, 0x1, -R8 ;  /* 0x000000010e0e9824 */ /* 0x000fe200078e0a08 */
[----:B------:R-:W1:Y:S01]  /*20af0*/  LDCU UR5, c[0x0][0x3b0] ;  /* 0x00007600ff0577ac */ /* 0x000e620008000800 */
[----:B0-----:R-:W-:Y:S01]  /*20b00*/  IMAD.MOV.U32 R22, RZ, RZ, R13 ;  /* 0x000000ffff167224 */ /* 0x001fe200078e000d */
[----:B------:R-:W-:Y:S03]  /*20b10*/  STL [R1+0x7d4], R15 ;  /* 0x0007d40f01007387 */ /* 0x000fe60000100800 */
[----:B------:R-:W-:Y:S01]  /*20b20*/  @!P3 IMAD.MOV R22, RZ, RZ, -R22 ;  /* 0x000000ffff16b224 */ /* 0x000fe200078e0a16 */
[----:B------:R-:W-:Y:S01]  /*20b30*/  IADD3 R3, P3, PT, R24, R7, RZ ;  /* 0x0000000718037210 */ /* 0x000fe20007f7e0ff */
[----:B------:R-:W-:-:S03]  /*20b40*/  @!P6 IMAD.IADD R85, R85, 0x1, -R8 ;  /* 0x000000015555e824 */ /* 0x000fc600078e0a08 */
[----:B------:R-:W-:Y:S01]  /*20b50*/  SEL R23, R11, R22, !P4 ;  /* 0x000000160b177207 */ /* 0x000fe20006000000 */
[----:B------:R-:W-:Y:S01]  /*20b60*/  IMAD.MOV.U32 R22, RZ, RZ, R14 ;  /* 0x000000ffff167224 */ /* 0x000fe200078e000e */
[----:B------:R-:W-:-:S03]  /*20b70*/  LEA.HI.X.SX32 R13, R24, R6, 0x1, P3 ;  /* 0x00000006180d7211 */ /* 0x000fc600018f0eff */
[----:B------:R-:W-:Y:S01]  /*20b80*/  IMAD R23, R23, UR13, RZ ;  /* 0x0000000d17177c24 */ /* 0x000fe2000f8e02ff */
[----:B------:R-:W-:Y:S01]  /*20b90*/  ISETP.GT.U32.AND P6, PT, R8, R85, PT ;  /* 0x000000550800720c */ /* 0x000fe20003fc4070 */
[----:B------:R-:W-:Y:S01]  /*20ba0*/  @P0 IMAD.MOV.U32 R24, RZ, RZ, R3 ;  /* 0x000000ffff180224 */ /* 0x000fe200078e0003 */
[----:B------:R-:W-:Y:S01]  /*20bb0*/  PRMT R80, RZ, 0x7610, R80 ;  /* 0x00007610ff507816 */ /* 0x000fe20000000050 */
[----:B-1----:R-:W-:Y:S01]  /*20bc0*/  @P0 IMAD.MOV.U32 R25, RZ, RZ, R13 ;  /* 0x000000ffff190224 */ /* 0x002fe200078e000d */
[----:B------:R-:W-:Y:S01]  /*20bd0*/  PRMT R79, RZ, 0x7610, R79 ;  /* 0x00007610ff4f7816 */ /* 0x000fe2000000004f */
[----:B------:R-:W0:Y:S03]  /*20be0*/  LDCU UR13, c[0x0][0x3b0] ;  /* 0x00007600ff0d77ac */ /* 0x000e260008000800 */
[----:B------:R1:W3:Y:S05]  /*20bf0*/  @P0 LDG.E.U8 R82, desc[UR18][R24.64] ;  /* 0x0000001218520981 */ /* 0x0002ea000c1e1100 */
[----:B------:R-:W-:Y:S01]  /*20c00*/  @!P6 IMAD.IADD R85, R85, 0x1, -R8 ;  /* 0x000000015555e824 */ /* 0x000fe200078e0a08 */
[----:B--2---:R-:W-:-:S02]  /*20c10*/  ISETP.GE.AND P5, PT, R10, RZ, PT ;  /* 0x000000ff0a00720c */ /* 0x004fc40003fa6270 */
[----:B------:R-:W2:Y:S01]  /*20c20*/  LDL.LU R10, [R1+0x10c] ;  /* 0x00010c00010a7983 */ /* 0x000ea20000300800 */
[----:B----4-:R-:W-:-:S03]  /*20c30*/  ISETP.GT.U32.AND P1, PT, R8, R5, PT ;  /* 0x000000050800720c */ /* 0x010fc60003f24070 */
[----:B------:R4:W-:Y:S04]  /*20c40*/  STL [R1+0x7e0], R3 ;  /* 0x0007e00301007387 */ /* 0x0009e80000100800 */
[----:B------:R0:W-:Y:S03]  /*20c50*/  STL [R1+0x7dc], R13 ;  /* 0x0007dc0d01007387 */ /* 0x0001e60000100800 */
[----:B------:R-:W-:Y:S01]  /*20c60*/  @!P5 IMAD.MOV R22, RZ, RZ, -R22 ;  /* 0x000000ffff16d224 */ /* 0x000fe200078e0a16 */
[----:B----4-:R-:W-:Y:S02]  /*20c70*/  IADD3 R3, P5, PT, R23, R7, RZ ;  /* 0x0000000717037210 */ /* 0x010fe40007fbe0ff */
[----:B------:R-:W-:Y:S01]  /*20c80*/  @!P1 IMAD.IADD R5, R5, 0x1, -R8 ;  /* 0x0000000105059824 */ /* 0x000fe200078e0a08 */
[----:B0-----:R-:W4:Y:S01]  /*20c90*/  LDL R13, [R1+0x1214] ;  /* 0x00121400010d7983 */ /* 0x001f220000100800 */
[----:B---3--:R-:W-:-:S03]  /*20ca0*/  ISETP.GE.AND P1, PT, R12, RZ, PT ;  /* 0x000000ff0c00720c */ /* 0x008fc60003f26270 */
[----:B------:R-:W3:Y:S01]  /*20cb0*/  LDL.LU R15, [R1+0x104] ;  /* 0x00010400010f7983 */ /* 0x000ee20000300800 */
[----:B------:R-:W-:-:S03]  /*20cc0*/  SEL R22, R11, R22, !P4 ;  /* 0x000000160b167207 */ /* 0x000fc60006000000 */
[----:B------:R-:W3:Y:S01]  /*20cd0*/  LDL R14, [R1+0x1200] ;  /* 0x00120000010e7983 */ /* 0x000ee20000100800 */
[----:B------:R-:W-:Y:S01]  /*20ce0*/  LEA.HI.X.SX32 R12, R23, R6, 0x1, P5 ;  /* 0x00000006170c7211 */ /* 0x000fe200028f0eff */
[----:B-1----:R-:W-:Y:S02]  /*20cf0*/  IMAD R24, R22, UR4, RZ ;  /* 0x0000000416187c24 */ /* 0x002fe4000f8e02ff */
        /* <DEDUP_REMOVED lines=21> */
[----:B------:R-:W-:-:S04]  /*20e50*/  @P0 IMAD.MOV.U32 R22, RZ, RZ, R3 ;  /* 0x000000ffff160224 */ /* 0x000fc800078e0003 */
[----:B------:R-:W-:Y:S01]  /*20e60*/  IMAD R24, R24, UR5, RZ ;  /* 0x0000000518187c24 */ /* 0x000fe2000f8e02ff */
[----:B------:R0:W3:Y:S01]  /*20e70*/  @P0 LDG.E.U8 R80, desc[UR18][R22.64] ;  /* 0x0000001216500981 */ /* 0x0000e2000c1e1100 */
[--C-:B------:R-:W-:Y:S01]  /*20e80*/  @!P5 IMAD.IADD R5, R5, 0x1, -R8.reuse ;  /* 0x000000010505d824 */ /* 0x100fe200078e0a08 */
[----:B------:R-:W1:Y:S03]  /*20e90*/  LDCU UR5, c[0x0][0x3b0] ;  /* 0x00007600ff0577ac */ /* 0x000e660008000800 */
        /* <DEDUP_REMOVED lines=8> */
[----:B--2---:R-:W-:-:S13]  /*20f20*/  ISETP.GT.U32.AND P1, PT, R8, R10, PT ;  /* 0x0000000a0800720c */ /* 0x004fda0003f24070 */
[----:B------:R-:W-:Y:S01]  /*20f30*/  @!P1 IMAD.IADD R10, R10, 0x1, -R8 ;  /* 0x000000010a0a9824 */ /* 0x000fe200078e0a08 */
[----:B----4-:R-:W-:Y:S02]  /*20f40*/  ISETP.GE.AND P6, PT, R13, RZ, PT ;  /* 0x000000ff0d00720c */ /* 0x010fe40003fc6270 */
[----:B------:R-:W2:Y:S01]  /*20f50*/  LDL.LU R13, [R1+0xfc] ;  /* 0x0000fc00010d7983 */ /* 0x000ea20000300800 */
[----:B---3--:R-:W-:-:S03]  /*20f60*/  ISETP.GE.AND P1, PT, R14, RZ, PT ;  /* 0x000000ff0e00720c */ /* 0x008fc60003f26270 */
[----:B------:R-:W-:Y:S07]  /*20f70*/  STL [R1+0x808], R3 ;  /* 0x0008080301007387 */ /* 0x000fee0000100800 */
[----:B------:R-:W-:Y:S01]  /*20f80*/  @!P6 IMAD.MOV R23, RZ, RZ, -R23 ;  /* 0x000000ffff17e224 */ /* 0x000fe200078e0a17 */
[----:B------:R3:W-:Y:S01]  /*20f90*/  STL [R1+0x804], R5 ;  /* 0x0008040501007387 */ /* 0x0007e20000100800 */
[----:B------:R-:W-:-:S03]  /*20fa0*/  ISETP.GT.U32.AND P6, PT, R8, R16, PT ;  /* 0x000000100800720c */ /* 0x000fc60003fc4070 */
[----:B------:R-:W4:Y:S01]  /*20fb0*/  LDL.LU R14, [R1+0xf8] ;  /* 0x0000f800010e7983 */ /* 0x000f220000300800 */
[----:B------:R-:W-:Y:S01]  /*20fc0*/  @!P1 IMAD.MOV R22, RZ, RZ, -R22 ;  /* 0x000000ffff169224 */ /* 0x000fe200078e0a16 */
[----:B------:R-:W-:Y:S02]  /*20fd0*/  SEL R23, R11, R23, !P4 ;  /* 0x000000170b177207 */ /* 0x000fe40006000000 */
[----:B------:R-:W-:Y:S02]  /*20fe0*/  ISETP.GT.U32.AND P3, PT, R8, R10, PT ;  /* 0x0000000a0800720c */ /* 0x000fe40003f64070 */
[----:B------:R-:W-:Y:S02]  /*20ff0*/  ISETP.GE.AND P1, PT, R85, RZ, PT ;  /* 0x000000ff5500720c */ /* 0x000fe40003f26270 */
[----:B------:R-:W4:Y:S01]  /*21000*/  LDL R85, [R1+0x11fc] ;  /* 0x0011fc0001557983 */ /* 0x000f220000100800 */
[----:B0-----:R-:W-:Y:S02]  /*21010*/  IMAD R24, R23, UR4, RZ ;  /* 0x0000000417187c24 */ /* 0x001fe4000f8e02ff */
[----:B------:R-:W-:Y:S01]  /*21020*/  @!P6 IMAD.IADD R16, R16, 0x1, -R8 ;  /* 0x000000011010e824 */ /* 0x000fe200078e0a08 */
[----:B------:R-:W-:-:S05]  /*21030*/  ISETP.GT.U32.AND P5, PT, R8, R15, PT ;  /* 0x0000000f0800720c */ /* 0x000fca0003fa4070 */
[----:B------:R-:W-:Y:S01]  /*21040*/  @!P3 IMAD.IADD R10, R10, 0x1, -R8 ;  /* 0x000000010a0ab824 */ /* 0x000fe200078e0a08 */
[C---:B------:R-:W-:Y:S01]  /*21050*/  IADD3 R4, P6, PT, R24.reuse, R7, RZ ;  /* 0x0000000718047210 */ /* 0x040fe20007fde0ff */
[----:B------:R-:W0:Y:S03]  /*21060*/  LDCU UR4, c[0x0][0x3b0] ;  /* 0x00007600ff0477ac */ /* 0x000e260008000800 */
[----:B---3--:R-:W-:Y:S01]  /*21070*/  LEA.HI.X.SX32 R5, R24, R6, 0x1, P6 ;  /* 0x0000000618057211 */ /* 0x008fe200030f0eff */
        /* <DEDUP_REMOVED lines=12> */
[----:B------:R-:W4:Y:S05]  /*21140*/  LDL.LU R10, [R1+0xf0] ;  /* 0x0000f000010a7983 */ /* 0x000f2a0000300800 */
[----:B------:R-:W-:Y:S01]  /*21150*/  @!P5 IMAD.IADD R15, R15, 0x1, -R8 ;  /* 0x000000010f0fd824 */ /* 0x000fe200078e0a08 */
[----:B------:R-:W-:Y:S01]  /*21160*/  PRMT R77, RZ, 0x7610, R77 ;  /* 0x00007610ff4d7816 */ /* 0x000fe2000000004d */
[----:B------:R-:W-:Y:S01]  /*21170*/  @!P1 IMAD.MOV R23, RZ, RZ, -R23 ;  /* 0x000000ffff179224 */ /* 0x000fe200078e0a17 */
[C---:B------:R-:W-:Y:S01]  /*21180*/  IADD3 R3, P1, PT, R22.reuse, R7, RZ ;  /* 0x0000000716037210 */ /* 0x040fe20007f3e0ff */
[----:B------:R-:W-:Y:S01]  /*21190*/  @P0 IMAD.MOV.U32 R25, RZ, RZ, R5 ;  /* 0x000000ffff190224 */ /* 0x000fe200078e0005 */
[----:B------:R-:W1:Y:S02]  /*211a0*/  LDCU UR5, c[0x0][0x3b0] ;  /* 0x00007600ff0577ac */ /* 0x000e640008000800 */
[----:B---3--:R-:W-:Y:S01]  /*211b0*/  LEA.HI.X.SX32 R4, R22, R6, 0x1, P1 ;  /* 0x0000000616047211 */ /* 0x008fe200008f0eff */
[----:B------:R-:W-:Y:S01]  /*211c0*/  IMAD.MOV.U32 R22, RZ, RZ, R15 ;  /* 0x000000ffff167224 */ /* 0x000fe200078e000f */
[----:B------:R-:W-:Y:S04]  /*211d0*/  STL [R1+0x818], R3 ;  /* 0x0008180301007387 */ /* 0x000fe80000100800 */
[----:B------:R3:W4:Y:S01]  /*211e0*/  @P0 LDG.E.U8 R78, desc[UR18][R24.64] ;  /* 0x00000012184e0981 */ /* 0x000722000c1e1100 */
[----:B------:R-:W-:-:S03]  /*211f0*/  @!P3 IMAD.MOV R22, RZ, RZ, -R22 ;  /* 0x000000ffff16b224 */ /* 0x000fc600078e0a16 */
[----:B------:R0:W-:Y:S01]  /*21200*/  STL [R1+0x814], R4 ;  /* 0x0008140401007387 */ /* 0x0001e20000100800 */
[----:B---3--:R-:W-:Y:S02]  /*21210*/  @P0 IMAD.MOV.U32 R24, RZ, RZ, R3 ;  /* 0x000000ffff180224 */ /* 0x008fe400078e0003 */
[----:B------:R-:W-:Y:S02]  /*21220*/  @P0 IMAD.MOV.U32 R25, RZ, RZ, R4 ;  /* 0x000000ffff190224 */ /* 0x000fe400078e0004 */
[----:B------:R-:W-:-:S03]  /*21230*/  @!P6 IMAD.IADD R16, R16, 0x1, -R8 ;  /* 0x000000011010e824 */ /* 0x000fc600078e0a08 */
[----:B------:R3:W4:Y:S02]  /*21240*/  @P0 LDG.E.U8 R77, desc[UR18][R24.64] ;  /* 0x00000012184d0981 */ /* 0x000724000c1e1100 */
[C---:B---3--:R-:W-:Y:S02]  /*21250*/  SEL R24, R11.reuse, R23, !P4 ;  /* 0x000000170b187207 */ /* 0x048fe40006000000 */
[----:B------:R-:W-:Y:S01]  /*21260*/  SEL R23, R11, R22, !P4 ;  /* 0x000000160b177207 */ /* 0x000fe20006000000 */
[----:B------:R-:W-:Y:S02]  /*21270*/  IMAD.MOV.U32 R22, RZ, RZ, R16 ;  /* 0x000000ffff167224 */ /* 0x000fe400078e0010 */
[----:B------:R-:W-:Y:S01]  /*21280*/  IMAD R24, R24, UR12, RZ ;  /* 0x0000000c18187c24 */ /* 0x000fe2000f8e02ff */
[----:B------:R-:W-:Y:S01]  /*21290*/  PRMT R76, RZ, 0x7610, R76 ;  /* 0x00007610ff4c7816 */ /* 0x000fe2000000004c */
[----:B0-----:R-:W-:Y:S01]  /*212a0*/  IMAD R23, R23, UR4, RZ ;  /* 0x0000000417177c24 */ /* 0x001fe2000f8e02ff */
[----:B------:R-:W-:Y:S01]  /*212b0*/  PRMT R75, RZ, 0x7610, R75 ;  /* 0x00007610ff4b7816 */ /* 0x000fe2000000004b */
[----:B------:R-:W0:Y:S01]  /*212c0*/  LDCU UR4, c[0x0][0x3b0] ;  /* 0x00007600ff0477ac */ /* 0x000e220008000800 */
[----:B------:R-:W-:-:S02]  /*212d0*/  IADD3 R16, P6, PT, R24, R7, RZ ;  /* 0x0000000718107210 */ /* 0x000fc40007fde0ff */
[----:B------:R-:W-:Y:S01]  /*212e0*/  PRMT R74, RZ, 0x7610, R74 ;  /* 0x00007610ff4a7816 */ /* 0x000fe2000000004a */
[----:B------:R-:W3:Y:S01]  /*212f0*/  LDCU UR12, c[0x0][0x3b0] ;  /* 0x00007600ff0c77ac */ /* 0x000ee20008000800 */
[----:B--2---:R-:W-:-:S13]  /*21300*/  ISETP.GT.U32.AND P5, PT, R8, R13, PT ;  /* 0x0000000d0800720c */ /* 0x004fda0003fa4070 */
[----:B------:R-:W-:-:S05]  /*21310*/  @!P5 IMAD.IADD R13, R13, 0x1, -R8 ;  /* 0x000000010d0dd824 */ /* 0x000fca00078e0a08 */
[----:B------:R-:W-:Y:S02]  /*21320*/  ISETP.GT.U32.AND P3, PT, R8, R13, PT ;  /* 0x0000000d0800720c */ /* 0x000fe40003f64070 */
[----:B----4-:R-:W-:Y:S02]  /*21330*/  ISETP.GE.AND P5, PT, R85, RZ, PT ;  /* 0x000000ff5500720c */ /* 0x010fe40003fa6270 */
[----:B------:R-:W2:Y:S04]  /*21340*/  LDL R85, [R1+0x1224] ;  /* 0x0012240001557983 */ /* 0x000ea80000100800 */
[----:B------:R-:W4:Y:S05]  /*21350*/  LDL.LU R5, [R1+0xf4] ;  /* 0x0000f40001057983 */ /* 0x000f2a0000300800 */
[----:B------:R-:W-:Y:S01]  /*21360*/  @!P3 IMAD.IADD R13, R13, 0x1, -R8 ;  /* 0x000000010d0db824 */ /* 0x000fe200078e0a08 */
[----:B------:R-:W3:Y:S01]  /*21370*/  LDL.LU R4, [R1+0xec] ;  /* 0x0000ec0001047983 */ /* 0x000ee20000300800 */
        /* <DEDUP_REMOVED lines=14> */
[----:B------:R-:W-:Y:S01]  /*21460*/  ISETP.GT.U32.AND P1, PT, R8, R14, PT ;  /* 0x0000000e0800720c */ /* 0x000fe20003f24070 */
[----:B0-----:R-:W-:Y:S02]  /*21470*/  @P0 IMAD.MOV.U32 R22, RZ, RZ, R3 ;  /* 0x000000ffff160224 */ /* 0x001fe400078e0003 */
[----:B------:R-:W-:Y:S01]  /*21480*/  @P0 IMAD.MOV.U32 R23, RZ, RZ, R15 ;  /* 0x000000ffff170224 */ /* 0x000fe200078e000f */
[----:B------:R0:W-:Y:S01]  /*21490*/  STL [R1+0x81c], R25 ;  /* 0x00081c1901007387 */ /* 0x0001e20000100800 */
[----:B-1----:R-:W-:Y:S01]  /*214a0*/  IMAD R24, R24, UR5, RZ ;  /* 0x0000000518187c24 */ /* 0x002fe2000f8e02ff */
[----:B------:R-:W-:Y:S01]  /*214b0*/  ISETP.GT.U32.AND P6, PT, R8, R10, PT ;  /* 0x0000000a0800720c */ /* 0x000fe20003fc4070 */
[----:B------:R-:W1:Y:S01]  /*214c0*/  LDCU UR5, c[0x0][0x3b0] ;  /* 0x00007600ff0577ac */ /* 0x000e620008000800 */
[----:B------:R0:W3:Y:S04]  /*214d0*/  @P0 LDG.E.U8 R75, desc[UR18][R22.64] ;  /* 0x00000012164b0981 */ /* 0x0000e8000c1e1100 */
[----:B------:R1:W-:Y:S01]  /*214e0*/  STL [R1+0x834], R15 ;  /* 0x0008340f01007387 */ /* 0x0003e20000100800 */
[----:B0-----:R-:W-:-:S04]  /*214f0*/  IMAD.MOV.U32 R22, RZ, RZ, R13 ;  /* 0x000000ffff167224 */ /* 0x001fc800078e000d */
[----:B------:R-:W-:Y:S01]  /*21500*/  @!P3 IMAD.MOV R22, RZ, RZ, -R22 ;  /* 0x000000ffff16b224 */ /* 0x000fe200078e0a16 */
[----:B------:R-:W-:Y:S01]  /*21510*/  IADD3 R3, P3, PT, R24, R7, RZ ;  /* 0x0000000718037210 */ /* 0x000fe20007f7e0ff */
[----:B------:R-:W-:-:S03]  /*21520*/  @!P1 IMAD.IADD R14, R14, 0x1, -R8 ;  /* 0x000000010e0e9824 */ /* 0x000fc600078e0a08 */
[----:B------:R-:W-:Y:S02]  /*21530*/  LEA.HI.X.SX32 R13, R24, R6, 0x1, P3 ;  /* 0x00000006180d7211 */ /* 0x000fe400018f0eff */
[----:B------:R-:W-:Y:S01]  /*21540*/  SEL R23, R11, R22, !P4 ;  /* 0x000000160b177207 */ /* 0x000fe20006000000 */
[----:B------:R-:W-:Y:S02]  /*21550*/  IMAD.MOV.U32 R22, RZ, RZ, R14 ;  /* 0x000000ffff167224 */ /* 0x000fe400078e000e */
[----:B------:R-:W-:Y:S02]  /*21560*/  @P0 IMAD.MOV.U32 R25, RZ, RZ, R13 ;  /* 0x000000ffff190224 */ /* 0x000fe400078e000d */
[----:B------:R-:W-:Y:S01]  /*21570*/  IMAD R23, R23, UR13, RZ ;  /* 0x0000000d17177c24 */ /* 0x000fe2000f8e02ff */
[----:B------:R-:W-:Y:S01]  /*21580*/  PRMT R73, RZ, 0x7610, R73 ;  /* 0x00007610ff497816 */ /* 0x000fe20000000049 */
[----:B------:R-:W-:Y:S01]  /*21590*/  @P0 IMAD.MOV.U32 R24, RZ, RZ, R3 ;  /* 0x000000ffff180224 */ /* 0x000fe200078e0003 */
[----:B------:R-:W-:Y:S01]  /*215a0*/  PRMT R72, RZ, 0x7610, R72 ;  /* 0x00007610ff487816 */ /* 0x000fe20000000048 */
[----:B------:R-:W-:Y:S01]  /*215b0*/  @!P6 IMAD.IADD R10, R10, 0x1, -R8 ;  /* 0x000000010a0ae824 */ /* 0x000fe200078e0a08 */
[----:B------:R-:W-:Y:S01]  /*215c0*/  PRMT R71, RZ, 0x7610, R71 ;  /* 0x00007610ff477816 */ /* 0x000fe20000000047 */
[----:B------:R-:W0:Y:S01]  /*215d0*/  LDCU UR13, c[0x0][0x3b0] ;  /* 0x00007600ff0d77ac */ /* 0x000e220008000800 */
[----:B------:R0:W3:Y:S02]  /*215e0*/  @P0 LDG.E.U8 R74, desc[UR18][R24.64] ;  /* 0x00000012184a0981 */ /* 0x0000e4000c1e1100 */
[----:B------:R-:W-:-:S13]  /*215f0*/  ISETP.GT.U32.AND P6, PT, R8, R10, PT ;  /* 0x0000000a0800720c */ /* 0x000fda0003fc4070 */
[----:B------:R-:W-:Y:S01]  /*21600*/  @!P6 IMAD.IADD R10, R10, 0x1, -R8 ;  /* 0x000000010a0ae824 */ /* 0x000fe200078e0a08 */
[----:B--2---:R-:W-:Y:S02]  /*21610*/  ISETP.GE.AND P5, PT, R85, RZ, PT ;  /* 0x000000ff5500720c */ /* 0x004fe40003fa6270 */
[----:B------:R-:W2:Y:S01]  /*21620*/  LDL.LU R85, [R1+0xe4] ;  /* 0x0000e40001557983 */ /* 0x000ea20000300800 */
[----:B----4-:R-:W-:-:S03]  /*21630*/  ISETP.GT.U32.AND P1, PT, R8, R5, PT ;  /* 0x000000050800720c */ /* 0x010fc60003f24070 */
[----:B------:R-:W-:Y:S04]  /*21640*/  STL [R1+0x840], R3 ;  /* 0x0008400301007387 */ /* 0x000fe80000100800 */
[----:B------:R4:W-:Y:S04]  /*21650*/  STL [R1+0x83c], R13 ;  /* 0x00083c0d01007387 */ /* 0x0009e80000100800 */
[----:B------:R-:W2:Y:S04]  /*21660*/  LDL R14, [R1+0x1230] ;  /* 0x00123000010e7983 */ /* 0x000ea80000100800 */
[----:B-1----:R-:W2:Y:S01]  /*21670*/  LDL.LU R15, [R1+0xe8] ;  /* 0x0000e800010f7983 */ /* 0x002ea20000300800 */
[----:B------:R-:W-:-:S03]  /*21680*/  @!P5 IMAD.MOV R22, RZ, RZ, -R22 ;  /* 0x000000ffff16d224 */ /* 0x000fc600078e0a16 */
[----:B----4-:R-:W4:Y:S01]  /*21690*/  LDL R13, [R1+0x1220] ;  /* 0x00122000010d7983 */ /* 0x010f220000100800 */
[----:B------:R-:W-:Y:S01]  /*216a0*/  IADD3 R3, P5, PT, R23, R7, RZ ;  /* 0x0000000717037210 */ /* 0x000fe20007fbe0ff */
[----:B------:R-:W-:Y:S01]  /*216b0*/  @!P1 IMAD.IADD R5, R5, 0x1, -R8 ;  /* 0x0000000105059824 */ /* 0x000fe200078e0a08 */
[----:B---3--:R-:W-:Y:S02]  /*216c0*/  ISETP.GE.AND P1, PT, R12, RZ, PT ;  /* 0x000000ff0c00720c */ /* 0x008fe40003f26270 */
[----:B------:R-:W-:Y:S01]  /*216d0*/  LEA.HI.X.SX32 R12, R23, R6, 0x1, P5 ;  /* 0x00000006170c7211 */ /* 0x000fe200028f0eff */
[----:B------:R-:W-:Y:S04]  /*216e0*/  STL [R1+0x848], R3 ;  /* 0x0008480301007387 */ /* 0x000fe80000100800 */
[----:B------:R-:W3:Y:S01]  /*216f0*/  LDL.LU R16, [R1+0xdc] ;  /* 0x0000dc0001107983 */ /* 0x000ee20000300800 */
[----:B------:R-:W-:-:S03]  /*21700*/  @P0 IMAD.MOV.U32 R23, RZ, RZ, R12 ;  /* 0x000000ffff170224 */ /* 0x000fc600078e000c */
[----:B------:R1:W-:Y:S01]  /*21710*/  STL [R1+0x844], R12 ;  /* 0x0008440c01007387 */ /* 0x0003e20000100800 */
[----:B------:R-:W-:-:S03]  /*21720*/  SEL R22, R11, R22, !P4 ;  /* 0x000000160b167207 */ /* 0x000fc60006000000 */
[----:B-1----:R-:W3:Y:S02]  /*21730*/  LDL R12, [R1+0x121c] ;  /* 0x00121c00010c7983 */ /* 0x002ee40000100800 */
[----:B0-----:R-:W-:Y:S01]  /*21740*/  IMAD R24, R22, UR4, RZ ;  /* 0x0000000416187c24 */ /* 0x001fe2000f8e02ff */
[C---:B------:R-:W-:Y:S01]  /*21750*/  ISETP.GT.U32.AND P3, PT, R8.reuse, R4, PT ;  /* 0x000000040800720c */ /* 0x040fe20003f64070 */
[----:B------:R-:W-:Y:S01]  /*21760*/  @P0 IMAD.MOV.U32 R22, RZ, RZ, R3 ;  /* 0x000000ffff160224 */ /* 0x000fe200078e0003 */
[----:B------:R-:W-:Y:S01]  /*21770*/  ISETP.GT.U32.AND P5, PT, R8, R5, PT ;  /* 0x000000050800720c */ /* 0x000fe20003fa4070 */
[----:B------:R-:W0:Y:S01]  /*21780*/  LDCU UR4, c[0x0][0x3b0] ;  /* 0x00007600ff0477ac */ /* 0x000e220008000800 */
[C---:B------:R-:W-:Y:S02]  /*21790*/  IADD3 R3, P6, PT, R24.reuse, R7, RZ ;  /* 0x0000000718037210 */ /* 0x040fe40007fde0ff */
[----:B------:R1:W3:Y:S04]  /*217a0*/  @P0 LDG.E.U8 R73, desc[UR18][R22.64] ;  /* 0x0000001216490981 */ /* 0x0002e8000c1e1100 */
[----:B------:R-:W-:Y:S01]  /*217b0*/  STL [R1+0x850], R3 ;  /* 0x0008500301007387 */ /* 0x000fe20000100800 */
[----:B-1----:R-:W-:Y:S01]  /*217c0*/  IMAD.MOV.U32 R22, RZ, RZ, R10 ;  /* 0x000000ffff167224 */ /* 0x002fe200078e000a */
[----:B------:R-:W-:-:S05]  /*217d0*/  LEA.HI.X.SX32 R10, R24, R6, 0x1, P6 ;  /* 0x00000006180a7211 */ /* 0x000fca00030f0eff */
[----:B------:R1:W-:Y:S01]  /*217e0*/  STL [R1+0x84c], R10 ;  /* 0x00084c0a01007387 */ /* 0x0003e20000100800 */
[----:B------:R-:W-:-:S03]  /*217f0*/  @P0 IMAD.MOV.U32 R23, RZ, RZ, R10 ;  /* 0x000000ffff170224 */ /* 0x000fc600078e000a */
[----:B-1----:R-:W3:Y:S01]  /*21800*/  LDL R10, [R1+0x1274] ;  /* 0x00127400010a7983 */ /* 0x002ee20000100800 */
        /* <DEDUP_REMOVED lines=8> */
[----:B------:R-:W0:Y:S03]  /*21890*/  LDCU UR5, c[0x0][0x3b0] ;  /* 0x00007600ff0577ac */ /* 0x000e260008000800 */
[----:B------:R-:W-:Y:S01]  /*218a0*/  @!P3 IMAD.IADD R4, R4, 0x1, -R8 ;  /* 0x000000010404b824 */ /* 0x000fe200078e0a08 */
[----:B------:R-:W-:Y:S01]  /*218b0*/  IADD3 R3, P3, PT, R24, R7, RZ ;  /* 0x0000000718037210 */ /* 0x000fe20007f7e0ff */
[----:B-1----:R-:W-:-:S03]  /*218c0*/  IMAD.MOV.U32 R23, RZ, RZ, R5 ;  /* 0x000000ffff177224 */ /* 0x002fc600078e0005 */
[----:B------:R-:W-:Y:S01]  /*218d0*/  LEA.HI.X.SX32 R5, R24, R6, 0x1, P3 ;  /* 0x0000000618057211 */ /* 0x000fe200018f0eff */
[----:B------:R-:W-:Y:S02]  /*218e0*/  IMAD.MOV.U32 R22, RZ, RZ, R4 ;  /* 0x000000ffff167224 */ /* 0x000fe400078e0004 */
[----:B------:R-:W-:Y:S02]  /*218f0*/  @P0 IMAD.MOV.U32 R24, RZ, RZ, R3 ;  /* 0x000000ffff180224 */ /* 0x000fe400078e0003 */
[----:B------:R-:W-:-:S05]  /*21900*/  @P0 IMAD.MOV.U32 R25, RZ, RZ, R5 ;  /* 0x000000ffff190224 */ /* 0x000fca00078e0005 */
[----:B------:R0:W3:Y:S01]  /*21910*/  @P0 LDG.E.U8 R71, desc[UR18][R24.64] ;  /* 0x0000001218470981 */ /* 0x0000e2000c1e1100 */
[----:B--2---:R-:W-:Y:S02]  /*21920*/  ISETP.GT.U32.AND P1, PT, R8, R85, PT ;  /* 0x000000550800720c */ /* 0x004fe40003f24070 */
[----:B------:R-:W-:-:S11]  /*21930*/  ISETP.GE.AND P6, PT, R14, RZ, PT ;  /* 0x000000ff0e00720c */ /* 0x000fd60003fc6270 */
[----:B------:R-:W-:Y:S01]  /*21940*/  @!P1 IMAD.IADD R85, R85, 0x1, -R8 ;  /* 0x0000000155559824 */ /* 0x000fe200078e0a08 */
[----:B------:R-:W2:Y:S01]  /*21950*/  LDL.LU R14, [R1+0xd8] ;  /* 0x0000d800010e7983 */ /* 0x000ea20000300800 */
[----:B----4-:R-:W-:-:S03]  /*21960*/  ISETP.GE.AND P1, PT, R13, RZ, PT ;  /* 0x000000ff0d00720c */ /* 0x010fc60003f26270 */
[----:B------:R-:W-:Y:S04]  /*21970*/  STL [R1+0x858], R3 ;  /* 0x0008580301007387 */ /* 0x000fe80000100800 */
[----:B------:R1:W-:Y:S01]  /*21980*/  STL [R1+0x854], R5 ;  /* 0x0008540501007387 */ /* 0x0003e20000100800 */
[----:B------:R-:W-:-:S03]  /*21990*/  @!P6 IMAD.MOV R23, RZ, RZ, -R23 ;  /* 0x000000ffff17e224 */ /* 0x000fc600078e0a17 */
[----:B------:R-:W4:Y:S02]  /*219a0*/  LDL.LU R13, [R1+0xd0] ;  /* 0x0000d000010d7983 */ /* 0x000f240000300800 */
[----:B------:R-:W-:Y:S01]  /*219b0*/  @!P1 IMAD.MOV R22, RZ, RZ, -R22 ;  /* 0x000000ffff169224 */ /* 0x000fe200078e0a16 */
[----:B---3--:R-:W-:Y:S02]  /*219c0*/  ISETP.GT.U32.AND P6, PT, R8, R16, PT ;  /* 0x000000100800720c */ /* 0x008fe40003fc4070 */
[----:B------:R-:W-:Y:S02]  /*219d0*/  SEL R23, R11, R23, !P4 ;  /* 0x000000170b177207 */ /* 0x000fe40006000000 */
[----:B------:R-:W-:Y:S02]  /*219e0*/  ISETP.GE.AND P1, PT, R12, RZ, PT ;  /* 0x000000ff0c00720c */ /* 0x000fe40003f26270 */
[----:B------:R-:W3:Y:S01]  /*219f0*/  LDL R12, [R1+0x124c] ;  /* 0x00124c00010c7983 */ /* 0x000ee20000100800 */
[C---:B------:R-:W-:Y:S01]  /*21a00*/  ISETP.GT.U32.AND P3, PT, R8.reuse, R85, PT ;  /* 0x000000550800720c */ /* 0x040fe20003f64070 */
[----:B0-----:R-:W-:Y:S01]  /*21a10*/  IMAD R24, R23, UR4, RZ ;  /* 0x0000000417187c24 */ /* 0x001fe2000f8e02ff */
[----:B------:R-:W-:-:S04]  /*21a20*/  ISETP.GT.U32.AND P5, PT, R8, R15, PT ;  /* 0x0000000f0800720c */ /* 0x000fc80003fa4070 */
[----:B------:R-:W-:Y:S01]  /*21a30*/  @!P6 IMAD.IADD R16, R16, 0x1, -R8 ;  /* 0x000000011010e824 */ /* 0x000fe200078e0a08 */
[----:B------:R-:W-:Y:S01]  /*21a40*/  SEL R22, R11, R22, !P4 ;  /* 0x000000160b167207 */ /* 0x000fe20006000000 */
[----:B------:R-:W0:Y:S01]  /*21a50*/  LDCU UR4, c[0x0][0x3b0] ;  /* 0x00007600ff0477ac */ /* 0x000e220008000800 */
[----:B------:R-:W-:-:S04]  /*21a60*/  IADD3 R4, P6, PT, R24, R7, RZ ;  /* 0x0000000718047210 */ /* 0x000fc80007fde0ff */
[----:B-1----:R-:W-:Y:S01]  /*21a70*/  LEA.HI.X.SX32 R5, R24, R6, 0x1, P6 ;  /* 0x0000000618057211 */ /* 0x002fe200030f0eff */
[----:B------:R1:W-:Y:S01]  /*21a80*/  STL [R1+0x860], R4 ;  /* 0x0008600401007387 */ /* 0x0003e20000100800 */
[----:B------:R-:W-:-:S03]  /*21a90*/  @!P3 IMAD.IADD R85, R85, 0x1, -R8 ;  /* 0x000000015555b824 */ /* 0x000fc600078e0a08 */
[----:B------:R0:W-:Y:S01]  /*21aa0*/  STL [R1+0x85c], R5 ;  /* 0x00085c0501007387 */ /* 0x0001e20000100800 */
[----:B------:R-:W-:-:S03]  /*21ab0*/  ISETP.GE.AND P3, PT, R10, RZ, PT ;  /* 0x000000ff0a00720c */ /* 0x000fc60003f66270 */
[----:B------:R-:W4:Y:S01]  /*21ac0*/  LDL R10, [R1+0x1250] ;  /* 0x00125000010a7983 */ /* 0x000f220000100800 */
[----:B------:R-:W-:-:S05]  /*21ad0*/  @!P5 IMAD.IADD R15, R15, 0x1, -R8 ;  /* 0x000000010f0fd824 */ /* 0x000fca00078e0a08 */
[----:B------:R-:W-:Y:S01]  /*21ae0*/  ISETP.GT.U32.AND P5, PT, R8, R15, PT ;  /* 0x0000000f0800720c */ /* 0x000fe20003fa4070 */
[----:B------:R-:W-:Y:S02]  /*21af0*/  IMAD.MOV.U32 R23, RZ, RZ, R85 ;  /* 0x000000ffff177224 */ /* 0x000fe400078e0055 */
[----:B------:R-:W-:Y:S01]  /*21b00*/  IMAD R22, R22, UR5, RZ ;  /* 0x0000000516167c24 */ /* 0x000fe2000f8e02ff */
[----:B------:R-:W4:Y:S01]  /*21b10*/  LDL.LU R85, [R1+0xcc] ;  /* 0x0000cc0001557983 */ /* 0x000f220000300800 */
[----:B------:R-:W-:Y:S02]  /*21b20*/  @!P1 IMAD.MOV R23, RZ, RZ, -R23 ;  /* 0x000000ffff179224 */ /* 0x000fe400078e0a17 */
[----:B------:R-:W-:-:S06]  /*21b30*/  @P0 IMAD.MOV.U32 R24, RZ, RZ, R4 ;  /* 0x000000ffff180224 */ /* 0x000fcc00078e0004 */
[----:B------:R-:W-:Y:S01]  /*21b40*/  @!P5 IMAD.IADD R15, R15, 0x1, -R8 ;  /* 0x000000010f0fd824 */ /* 0x000fe200078e0a08 */
[C---:B------:R-:W-:Y:S01]  /*21b50*/  IADD3 R3, P1, PT, R22.reuse, R7, RZ ;  /* 0x0000000716037210 */ /* 0x040fe20007f3e0ff */
[----:B------:R-:W-:Y:S01]  /*21b60*/  @P0 IMAD.MOV.U32 R25, RZ, RZ, R5 ;  /* 0x000000ffff190224 */ /* 0x000fe200078e0005 */
[----:B------:R-:W-:Y:S01]  /*21b70*/  PRMT R70, RZ, 0x7610, R70 ;  /* 0x00007610ff467816 */ /* 0x000fe20000000046 */
[----:B------:R-:W0:Y:S01]  /*21b80*/  LDCU UR5, c[0x0][0x3b0] ;  /* 0x00007600ff0577ac */ /* 0x000e220008000800 */
[----:B-1----:R-:W-:Y:S01]  /*21b90*/  LEA.HI.X.SX32 R4, R22, R6, 0x1, P1 ;  /* 0x0000000616047211 */ /* 0x002fe200008f0eff */
[----:B------:R1:W-:Y:S01]  /*21ba0*/  STL [R1+0x878], R3 ;  /* 0x0008780301007387 */ /* 0x0003e20000100800 */
[----:B------:R-:W-:Y:S01]  /*21bb0*/  ISETP.GT.U32.AND P6, PT, R8, R16, PT ;  /* 0x000000100800720c */ /* 0x000fe20003fc4070 */
[----:B------:R-:W-:Y:S02]  /*21bc0*/  IMAD.MOV.U32 R22, RZ, RZ, R15 ;  /* 0x000000ffff167224 */ /* 0x000fe400078e000f */
[----:B------:R0:W-:Y:S01]  /*21bd0*/  STL [R1+0x874], R4 ;  /* 0x0008740401007387 */ /* 0x0001e20000100800 */
[----:B------:R-:W-:-:S03]  /*21be0*/  PRMT R69, RZ, 0x7610, R69 ;  /* 0x00007610ff457816 */ /* 0x000fc60000000045 */
[----:B------:R0:W4:Y:S01]  /*21bf0*/  @P0 LDG.E.U8 R70, desc[UR18][R24.64] ;  /* 0x0000001218460981 */ /* 0x000122000c1e1100 */
[----:B------:R-:W-:Y:S02]  /*21c00*/  @!P3 IMAD.MOV R22, RZ, RZ, -R22 ;  /* 0x000000ffff16b224 */ /* 0x000fe400078e0a16 */
[----:B0-----:R-:W-:Y:S02]  /*21c10*/  @P0 IMAD.MOV.U32 R24, RZ, RZ, R3 ;  /* 0x000000ffff180224 */ /* 0x001fe400078e0003 */
[----:B------:R-:W-:Y:S02]  /*21c20*/  @P0 IMAD.MOV.U32 R25, RZ, RZ, R4 ;  /* 0x000000ffff190224 */ /* 0x000fe400078e0004 */
[----:B------:R-:W-:-:S03]  /*21c30*/  @!P6 IMAD.IADD R16, R16, 0x1, -R8 ;  /* 0x000000011010e824 */ /* 0x000fc600078e0a08 */
[----:B------:R0:W4:Y:S02]  /*21c40*/  @P0 LDG.E.U8 R69, desc[UR18][R24.64] ;  /* 0x0000001218450981 */ /* 0x000124000c1e1100 */
[C---:B0-----:R-:W-:Y:S02]  /*21c50*/  SEL R24, R11.reuse, R23, !P4 ;  /* 0x000000170b187207 */ /* 0x041fe40006000000 */
[----:B------:R-:W-:Y:S01]  /*21c60*/  SEL R23, R11, R22, !P4 ;  /* 0x000000160b177207 */ /* 0x000fe20006000000 */
[----:B------:R-:W-:Y:S02]  /*21c70*/  IMAD.MOV.U32 R22, RZ, RZ, R16 ;  /* 0x000000ffff167224 */ /* 0x000fe400078e0010 */
[----:B------:R-:W-:Y:S01]  /*21c80*/  IMAD R24, R24, UR12, RZ ;  /* 0x0000000c18187c24 */ /* 0x000fe2000f8e02ff */
[----:B------:R-:W-:Y:S01]  /*21c90*/  PRMT R68, RZ, 0x7610, R68 ;  /* 0x00007610ff447816 */ /* 0x000fe20000000044 */
[----:B------:R-:W-:Y:S01]  /*21ca0*/  IMAD R23, R23, UR4, RZ ;  /* 0x0000000417177c24 */ /* 0x000fe2000f8e02ff */
[----:B------:R-:W-:Y:S01]  /*21cb0*/  PRMT R67, RZ, 0x7610, R67 ;  /* 0x00007610ff437816 */ /* 0x000fe20000000043 */
[----:B------:R-:W0:Y:S01]  /*21cc0*/  LDCU UR4, c[0x0][0x3b0] ;  /* 0x00007600ff0477ac */ /* 0x000e220008000800 */
[----:B------:R-:W-:-:S02]  /*21cd0*/  IADD3 R16, P6, PT, R24, R7, RZ ;  /* 0x0000000718107210 */ /* 0x000fc40007fde0ff */
[----:B------:R-:W-:Y:S01]  /*21ce0*/  PRMT R66, RZ, 0x7610, R66 ;  /* 0x00007610ff427816 */ /* 0x000fe20000000042 */
[----:B------:R-:W0:Y:S01]  /*21cf0*/  LDCU UR12, c[0x0][0x3b0] ;  /* 0x00007600ff0c77ac */ /* 0x000e220008000800 */
[----:B--2---:R-:W-:-:S13]  /*21d00*/  ISETP.GT.U32.AND P5, PT, R8, R14, PT ;  /* 0x0000000e0800720c */ /* 0x004fda0003fa4070 */
[----:B------:R-:W-:-:S05]  /*21d10*/  @!P5 IMAD.IADD R14, R14, 0x1, -R8 ;  /* 0x000000010e0ed824 */ /* 0x000fca00078e0a08 */
[----:B------:R-:W-:Y:S02]  /*21d20*/  ISETP.GT.U32.AND P3, PT, R8, R14, PT ;  /* 0x0000000e0800720c */ /* 0x000fe40003f64070 */
[----:B---3--:R-:W-:Y:S02]  /*21d30*/  ISETP.GE.AND P5, PT, R12, RZ, PT ;  /* 0x000000ff0c00720c */ /* 0x008fe40003fa6270 */
[----:B------:R-:W2:Y:S04]  /*21d40*/  LDL R12, [R1+0x1238] ;  /* 0x00123800010c7983 */ /* 0x000ea80000100800 */
[----:B------:R-:W3:Y:S05]  /*21d50*/  LDL.LU R5, [R1+0xc8] ;  /* 0x0000c80001057983 */ /* 0x000eea0000300800 */
[----:B------:R-:W-:Y:S01]  /*21d60*/  @!P3 IMAD.IADD R14, R14, 0x1, -R8 ;  /* 0x000000010e0eb824 */ /* 0x000fe200078e0a08 */
[----:B------:R-:W3:Y:S01]  /*21d70*/  LDL.LU R15, [R1+0xc4] ;  /* 0x0000c400010f7983 */ /* 0x000ee20000300800 */
[----:B------:R-:W-:Y:S01]  /*21d80*/  @!P5 IMAD.MOV R22, RZ, RZ, -R22 ;  /* 0x000000ffff16d224 */ /* 0x000fe200078e0a16 */
[----:B-1----:R-:W-:-:S02]  /*21d90*/  IADD3 R3, P5, PT, R23, R7, RZ ;  /* 0x0000000717037210 */ /* 0x002fc40007fbe0ff */
[----:B------:R-:W-:Y:S04]  /*21da0*/  STL [R1+0x880], R16 ;  /* 0x0008801001007387 */ /* 0x000fe80000100800 */
[----:B------:R1:W-:Y:S01]  /*21db0*/  STL [R1+0x888], R3 ;  /* 0x0008880301007387 */ /* 0x0003e20000100800 */
[----:B----4-:R-:W-:-:S03]  /*21dc0*/  ISETP.GE.AND P3, PT, R10, RZ, PT ;  /* 0x000000ff0a00720c */ /* 0x010fc60003f66270 */
[----:B------:R-:W4:Y:S01]  /*21dd0*/  LDL R10, [R1+0x1248] ;  /* 0x00124800010a7983 */ /* 0x000f220000100800 */
[----:B------:R-:W-:Y:S02]  /*21de0*/  ISETP.GT.U32.AND P1, PT, R8, R13, PT ;  /* 0x0000000d0800720c */ /* 0x000fe40003f24070 */
[-C--:B------:R-:W-:Y:S02]  /*21df0*/  LEA.HI.X.SX32 R25, R24, R6.reuse, 0x1, P6 ;  /* 0x0000000618197211 */ /* 0x080fe400030f0eff */
[----:B------:R-:W-:Y:S02]  /*21e00*/  LEA.HI.X.SX32 R4, R23, R6, 0x1, P5 ;  /* 0x0000000617047211 */ /* 0x000fe400028f0eff */
[----:B------:R-:W-:Y:S01]  /*21e10*/  SEL R24, R11, R22, !P4 ;  /* 0x000000160b187207 */ /* 0x000fe20006000000 */
[----:B------:R-:W-:Y:S02]  /*21e20*/  @P0 IMAD.MOV.U32 R22, RZ, RZ, R16 ;  /* 0x000000ffff160224 */ /* 0x000fe400078e0010 */
[----:B------:R-:W-:-:S04]  /*21e30*/  @P0 IMAD.MOV.U32 R23, RZ, RZ, R25 ;  /* 0x000000ffff170224 */ /* 0x000fc800078e0019 */
[----:B------:R-:W-:Y:S01]  /*21e40*/  @!P1 IMAD.IADD R13, R13, 0x1, -R8 ;  /* 0x000000010d0d9824 */ /* 0x000fe200078e0a08 */
[----:B------:R0:W4:Y:S01]  /*21e50*/  @P0 LDG.E.U8 R68, desc[UR18][R22.64] ;  /* 0x0000001216440981 */ /* 0x000122000c1e1100 */
[----:B------:R-:W-:-:S03]  /*21e60*/  ISETP.GT.U32.AND P6, PT, R8, R85, PT ;  /* 0x000000550800720c */ /* 0x000fc60003fc4070 */
[----:B------:R-:W-:Y:S01]  /*21e70*/  ISETP.GT.U32.AND P1, PT, R8, R13, PT ;  /* 0x0000000d0800720c */ /* 0x000fe20003f24070 */
[----:B0-----:R-:W-:Y:S02]  /*21e80*/  @P0 IMAD.MOV.U32 R22, RZ, RZ, R3 ;  /* 0x000000ffff160224 */ /* 0x001fe400078e0003 */
[----:B------:R-:W-:Y:S02]  /*21e90*/  @P0 IMAD.MOV.U32 R23, RZ, RZ, R4 ;  /* 0x000000ffff170224 */ /* 0x000fe400078e0004 */
[----:B------:R-:W-:Y:S01]  /*21ea0*/  IMAD R24, R24, UR5, RZ ;  /* 0x0000000518187c24 */ /* 0x000fe2000f8e02ff */
[----:B------:R-:W-:Y:S04]  /*21eb0*/  STL [R1+0x87c], R25 ;  /* 0x00087c1901007387 */ /* 0x000fe80000100800 */
[----:B------:R-:W-:Y:S01]  /*21ec0*/  @!P6 IMAD.IADD R85, R85, 0x1, -R8 ;  /* 0x000000015555e824 */ /* 0x000fe200078e0a08 */
[----:B------:R-:W-:-:S02]  /*21ed0*/  PRMT R65, RZ, 0x7610, R65 ;  /* 0x00007610ff417816 */ /* 0x000fc40000000041 */
[----:B------:R-:W-:Y:S01]  /*21ee0*/  @!P1 IMAD.IADD R13, R13, 0x1, -R8 ;  /* 0x000000010d0d9824 */ /* 0x000fe200078e0a08 */
[----:B------:R0:W4:Y:S01]  /*21ef0*/  @P0 LDG.E.U8 R67, desc[UR18][R22.64] ;  /* 0x0000001216430981 */ /* 0x000122000c1e1100 */
[----:B------:R-:W2:Y:S03]  /*21f00*/  LDCU UR5, c[0x0][0x3b0] ;  /* 0x00007600ff0577ac */ /* 0x000ea60008000800 */
[----:B------:R1:W-:Y:S01]  /*21f10*/  STL [R1+0x884], R4 ;  /* 0x0008840401007387 */ /* 0x0003e20000100800 */
[----:B0-----:R-:W-:-:S04]  /*21f20*/  IMAD.MOV.U32 R22, RZ, RZ, R14 ;  /* 0x000000ffff167224 */ /* 0x001fc800078e000e */
[----:B------:R-:W-:Y:S01]  /*21f30*/  @!P3 IMAD.MOV R22, RZ, RZ, -R22 ;  /* 0x000000ffff16b224 */ /* 0x000fe200078e0a16 */
[----:B-1----:R-:W-:-:S04]  /*21f40*/  IADD3 R3, P3, PT, R24, R7, RZ ;  /* 0x0000000718037210 */ /* 0x002fc80007f7e0ff */
        /* <DEDUP_REMOVED lines=10> */
[----:B------:R1:W4:Y:S05]  /*21ff0*/  @P0 LDG.E.U8 R66, desc[UR18][R24.64] ;  /* 0x0000001218420981 */ /* 0x00032a000c1e1100 */
[----:B------:R-:W-:Y:S01]  /*22000*/  @!P6 IMAD.IADD R85, R85, 0x1, -R8 ;  /* 0x000000015555e824 */ /* 0x000fe200078e0a08 */
[----:B--2---:R-:W-:-:S02]  /*22010*/  ISETP.GE.AND P5, PT, R12, RZ, PT ;  /* 0x000000ff0c00720c */ /* 0x004fc40003fa6270 */
[----:B------:R-:W2:Y:S01]  /*22020*/  LDL.LU R12, [R1+0xbc] ;  /* 0x0000bc00010c7983 */ /* 0x000ea20000300800 */
[----:B---3--:R-:W-:-:S03]  /*22030*/  ISETP.GT.U32.AND P1, PT, R8, R5, PT ;  /* 0x000000050800720c */ /* 0x008fc60003f24070 */
[----:B------:R3:W-:Y:S04]  /*22040*/  STL [R1+0x890], R3 ;  /* 0x0008900301007387 */ /* 0x0007e80000100800 */
[----:B------:R0:W-:Y:S03]  /*22050*/  STL [R1+0x88c], R4 ;  /* 0x00088c0401007387 */ /* 0x0001e60000100800 */
[----:B------:R-:W-:Y:S01]  /*22060*/  @!P5 IMAD.MOV R22, RZ, RZ, -R22 ;  /* 0x000000ffff16d224 */ /* 0x000fe200078e0a16 */
[----:B------:R-:W2:Y:S01]  /*22070*/  LDL R13, [R1+0x1244] ;  /* 0x00124400010d7983 */ /* 0x000ea20000100800 */
[----:B---3--:R-:W-:-:S03]  /*22080*/  IADD3 R3, P5, PT, R23, R7, RZ ;  /* 0x0000000717037210 */ /* 0x008fc60007fbe0ff */
[----:B------:R-:W3:Y:S01]  /*22090*/  LDL.LU R14, [R1+0xc0] ;  /* 0x0000c000010e7983 */ /* 0x000ee20000300800 */
[----:B------:R-:W-:-:S03]  /*220a0*/  SEL R22, R11, R22, !P4 ;  /* 0x000000160b167207 */ /* 0x000fc60006000000 */
[----:B------:R-:W3:Y:S01]  /*220b0*/  LDL R16, [R1+0x127c] ;  /* 0x00127c0001107983 */ /* 0x000ee20000100800 */
[----:B0-----:R-:W-:Y:S01]  /*220c0*/  LEA.HI.X.SX32 R4, R23, R6, 0x1, P5 ;  /* 0x0000000617047211 */ /* 0x001fe200028f0eff */
[----:B-1----:R-:W-:Y:S01]  /*220d0*/  IMAD R24, R22, UR4, RZ ;  /* 0x0000000416187c24 */ /* 0x002fe2000f8e02ff */
[----:B------:R-:W-:Y:S01]  /*220e0*/  ISETP.GT.U32.AND P3, PT, R8, R15, PT ;  /* 0x0000000f0800720c */ /* 0x000fe20003f64070 */
[----:B------:R-:W-:Y:S01]  /*220f0*/  @P0 IMAD.MOV.U32 R22, RZ, RZ, R3 ;  /* 0x000000ffff160224 */ /* 0x000fe200078e0003 */
[----:B------:R0:W-:Y:S01]  /*22100*/  STL [R1+0x898], R3 ;  /* 0x0008980301007387 */ /* 0x0001e20000100800 */
[----:B------:R-:W-:Y:S01]  /*22110*/  @P0 IMAD.MOV.U32 R23, RZ, RZ, R4 ;  /* 0x000000ffff170224 */ /* 0x000fe200078e0004 */
[----:B------:R-:W1:Y:S01]  /*22120*/  LDCU UR4, c[0x0][0x3b0] ;  /* 0x00007600ff0477ac */ /* 0x000e620008000800 */
[----:B------:R-:W-:-:S03]  /*22130*/  @!P1 IMAD.IADD R5, R5, 0x1, -R8 ;  /* 0x0000000105059824 */ /* 0x000fc600078e0a08 */
[----:B------:R0:W3:Y:S01]  /*22140*/  @P0 LDG.E.U8 R65, desc[UR18][R22.64] ;  /* 0x0000001216410981 */ /* 0x0000e2000c1e1100 */
[----:B----4-:R-:W-:-:S03]  /*22150*/  ISETP.GE.AND P1, PT, R10, RZ, PT ;  /* 0x000000ff0a00720c */ /* 0x010fc60003f26270 */
[----:B------:R-:W4:Y:S04]  /*22160*/  LDL.LU R10, [R1+0xb8] ;  /* 0x0000b800010a7983 */ /* 0x000f280000300800 */
[----:B------:R1:W-:Y:S01]  /*22170*/  STL [R1+0x894], R4 ;  /* 0x0008940401007387 */ /* 0x0003e20000100800 */
[----:B0-----:R-:W-:-:S03]  /*22180*/  IMAD.MOV.U32 R22, RZ, RZ, R85 ;  /* 0x000000ffff167224 */ /* 0x001fc600078e0055 */
[----:B------:R-:W4:Y:S01]  /*22190*/  LDL R85, [R1+0x1270] ;  /* 0x0012700001557983 */ /* 0x000f220000100800 */
[----:B------:R-:W-:Y:S02]  /*221a0*/  @!P3 IMAD.IADD R15, R15, 0x1, -R8 ;  /* 0x000000010f0fb824 */ /* 0x000fe400078e0a08 */
[----:B------:R-:W-:Y:S01]  /*221b0*/  @!P1 IMAD.MOV R22, RZ, RZ, -R22 ;  /* 0x000000ffff169224 */ /* 0x000fe200078e0a16 */
[----:B------:R-:W-:Y:S02]  /*221c0*/  ISETP.GT.U32.AND P5, PT, R8, R5, PT ;  /* 0x000000050800720c */ /* 0x000fe40003fa4070 */
[----:B------:R-:W-:Y:S02]  /*221d0*/  IADD3 R3, P6, PT, R24, R7, RZ ;  /* 0x0000000718037210 */ /* 0x000fe40007fde0ff */
[----:B------:R-:W-:Y:S02]  /*221e0*/  ISETP.GT.U32.AND P3, PT, R8, R15, PT ;  /* 0x0000000f0800720c */ /* 0x000fe40003f64070 */
[----:B-1----:R-:W-:-:S02]  /*221f0*/  LEA.HI.X.SX32 R4, R24, R6, 0x1, P6 ;  /* 0x0000000618047211 */ /* 0x002fc400030f0eff */
[----:B------:R-:W-:Y:S01]  /*22200*/  SEL R24, R11, R22, !P4 ;  /* 0x000000160b187207 */ /* 0x000fe20006000000 */
[----:B------:R-:W-:Y:S01]  /*22210*/  STL [R1+0x8a0], R3 ;  /* 0x0008a00301007387 */ /* 0x000fe20000100800 */
[----:B------:R-:W-:Y:S02]  /*22220*/  @P0 IMAD.MOV.U32 R22, RZ, RZ, R3 ;  /* 0x000000ffff160224 */ /* 0x000fe400078e0003 */
[----:B------:R-:W-:Y:S01]  /*22230*/  @P0 IMAD.MOV.U32 R23, RZ, RZ, R4 ;  /* 0x000000ffff170224 */ /* 0x000fe200078e0004 */
[----:B------:R0:W-:Y:S01]  /*22240*/  STL [R1+0x89c], R4 ;  /* 0x00089c0401007387 */ /* 0x0001e20000100800 */
[----:B------:R-:W-:Y:S01]  /*22250*/  IMAD R24, R24, UR5, RZ ;  /* 0x0000000518187c24 */ /* 0x000fe2000f8e02ff */
[----:B------:R-:W1:Y:S01]  /*22260*/  LDCU UR5, c[0x0][0x3b0] ;  /* 0x00007600ff0577ac */ /* 0x000e620008000800 */
[--C-:B------:R-:W-:Y:S01]  /*22270*/  @!P5 IMAD.IADD R5, R5, 0x1, -R8.reuse ;  /* 0x000000010505d824 */ /* 0x100fe200078e0a08 */
[----:B------:R0:W4:Y:S01]  /*22280*/  @P0 LDG.E.U8 R64, desc[UR18][R22.64] ;  /* 0x0000001216400981 */ /* 0x000122000c1e1100 */
[----:B------:R-:W-:Y:S01]  /*22290*/  @!P3 IMAD.IADD R15, R15, 0x1, -R8 ;  /* 0x000000010f0fb824 */ /* 0x000fe200078e0a08 */
[----:B0-----:R-:W-:Y:S01]  /*222a0*/  IADD3 R4, P3, PT, R24, R7, RZ ;  /* 0x0000000718047210 */ /* 0x001fe20007f7e0ff */
[----:B------:R-:W-:-:S03]  /*222b0*/  IMAD.MOV.U32 R23, RZ, RZ, R5 ;  /* 0x000000ffff177224 */ /* 0x000fc600078e0005 */
[----:B------:R-:W-:Y:S01]  /*222c0*/  LEA.HI.X.SX32 R5, R24, R6, 0x1, P3 ;  /* 0x0000000618057211 */ /* 0x000fe200018f0eff */
[----:B------:R-:W-:Y:S02]  /*222d0*/  IMAD.MOV.U32 R22, RZ, RZ, R15 ;  /* 0x000000ffff167224 */ /* 0x000fe400078e000f */
[----:B------:R-:W-:Y:S02]  /*222e0*/  @P0 IMAD.MOV.U32 R24, RZ, RZ, R4 ;  /* 0x000000ffff180224 */ /* 0x000fe400078e0004 */
[----:B------:R-:W-:-:S05]  /*222f0*/  @P0 IMAD.MOV.U32 R25, RZ, RZ, R5 ;  /* 0x000000ffff190224 */ /* 0x000fca00078e0005 */
[----:B------:R0:W4:Y:S01]  /*22300*/  @P0 LDG.E.U8 R63, desc[UR18][R24.64] ;  /* 0x00000012183f0981 */ /* 0x000122000c1e1100 */
[----:B--2---:R-:W-:Y:S02]  /*22310*/  ISETP.GT.U32.AND P1, PT, R8, R12, PT ;  /* 0x0000000c0800720c */ /* 0x004fe40003f24070 */
[----:B------:R-:W-:-:S11]  /*22320*/  ISETP.GE.AND P6, PT, R13, RZ, PT ;  /* 0x000000ff0d00720c */ /* 0x000fd60003fc6270 */
[----:B------:R-:W-:Y:S01]  /*22330*/  @!P1 IMAD.IADD R12, R12, 0x1, -R8 ;  /* 0x000000010c0c9824 */ /* 0x000fe200078e0a08 */
[----:B------:R-:W2:Y:S04]  /*22340*/  LDL R13, [R1+0x1280] ;  /* 0x00128000010d7983 */ /* 0x000ea80000100800 */
[----:B------:R-:W2:Y:S01]  /*22350*/  LDL.LU R3, [R1+0xac] ;  /* 0x0000ac0001037983 */ /* 0x000ea20000300800 */
[----:B---3--:R-:W-:Y:S02]  /*22360*/  ISETP.GE.AND P1, PT, R16, RZ, PT ;  /* 0x000000ff1000720c */ /* 0x008fe40003f26270 */
[----:B------:R-:W-:Y:S01]  /*22370*/  ISETP.GT.U32.AND P3, PT, R8, R12, PT ;  /* 0x0000000c0800720c */ /* 0x000fe20003f64070 */
[----:B------:R-:W-:Y:S01]  /*22380*/  @!P6 IMAD.MOV R23, RZ, RZ, -R23 ;  /* 0x000000ffff17e224 */ /* 0x000fe200078e0a17 */
[----:B------:R-:W-:Y:S04]  /*22390*/  STL [R1+0x8b8], R4 ;  /* 0x0008b80401007387 */ /* 0x000fe80000100800 */
[----:B------:R3:W-:Y:S01]  /*223a0*/  STL [R1+0x8b4], R5 ;  /* 0x0008b40501007387 */ /* 0x0007e20000100800 */
[----:B------:R-:W-:-:S04]  /*223b0*/  SEL R23, R11, R23, !P4 ;  /* 0x000000170b177207 */ /* 0x000fc80006000000 */
[----:B------:R-:W-:Y:S01]  /*223c0*/  @!P1 IMAD.MOV R22, RZ, RZ, -R22 ;  /* 0x000000ffff169224 */ /* 0x000fe200078e0a16 */
[----:B------:R-:W2:Y:S01]  /*223d0*/  LDL.LU R16, [R1+0xa8] ;  /* 0x0000a80001107983 */ /* 0x000ea20000300800 */
[C---:B----4-:R-:W-:Y:S01]  /*223e0*/  ISETP.GT.U32.AND P6, PT, R8.reuse, R10, PT ;  /* 0x0000000a0800720c */ /* 0x050fe20003fc4070 */
[----:B0-----:R-:W-:Y:S01]  /*223f0*/  IMAD R24, R23, UR4, RZ ;  /* 0x0000000417187c24 */ /* 0x001fe2000f8e02ff */
[----:B------:R-:W-:Y:S01]  /*22400*/  ISETP.GT.U32.AND P5, PT, R8, R14, PT ;  /* 0x0000000e0800720c */ /* 0x000fe20003fa4070 */
[--C-:B------:R-:W-:Y:S01]  /*22410*/  @!P3 IMAD.IADD R12, R12, 0x1, -R8.reuse ;  /* 0x000000010c0cb824 */ /* 0x100fe200078e0a08 */
[----:B------:R-:W-:Y:S01]  /*22420*/  ISETP.GE.AND P1, PT, R85, RZ, PT ;  /* 0x000000ff5500720c */ /* 0x000fe20003f26270 */
[----:B------:R-:W0:Y:S01]  /*22430*/  LDCU UR4, c[0x0][0x3b0] ;  /* 0x00007600ff0477ac */ /* 0x000e220008000800 */
[----:B------:R-:W4:Y:S07]  /*22440*/  LDL R85, [R1+0x1258] ;  /* 0x0012580001557983 */ /* 0x000f2e0000100800 */
[----:B------:R-:W-:Y:S01]  /*22450*/  @!P6 IMAD.IADD R10, R10, 0x1, -R8 ;  /* 0x000000010a0ae824 */ /* 0x000fe200078e0a08 */
[----:B---3--:R-:W-:Y:S01]  /*22460*/  IADD3 R5, P6, PT, R24, R7, RZ ;  /* 0x0000000718057210 */ /* 0x008fe20007fde0ff */
[----:B------:R-:W-:-:S03]  /*22470*/  IMAD.MOV.U32 R23, RZ, RZ, R12 ;  /* 0x000000ffff177224 */ /* 0x000fc600078e000c */
[----:B------:R-:W-:Y:S01]  /*22480*/  LEA.HI.X.SX32 R12, R24, R6, 0x1, P6 ;  /* 0x00000006180c7211 */ /* 0x000fe200030f0eff */
[----:B------:R-:W-:Y:S04]  /*22490*/  STL [R1+0x8c0], R5 ;  /* 0x0008c00501007387 */ /* 0x000fe80000100800 */
[----:B------:R3:W-:Y:S01]  /*224a0*/  STL [R1+0x8bc], R12 ;  /* 0x0008bc0c01007387 */ /* 0x0007e20000100800 */
[----:B------:R-:W-:-:S03]  /*224b0*/  @P0 IMAD.MOV.U32 R25, RZ, RZ, R12 ;  /* 0x000000ffff190224 */ /* 0x000fc600078e000c */
[----:B---3--:R-:W3:Y:S01]  /*224c0*/  LDL R12, [R1+0x126c] ;  /* 0x00126c00010c7983 */ /* 0x008ee20000100800 */
[----:B------:R-:W-:-:S05]  /*224d0*/  @!P5 IMAD.IADD R14, R14, 0x1, -R8 ;  /* 0x000000010e0ed824 */ /* 0x000fca00078e0a08 */
[----:B------:R-:W-:Y:S02]  /*224e0*/  ISETP.GT.U32.AND P5, PT, R8, R14, PT ;  /* 0x0000000e0800720c */ /* 0x000fe40003fa4070 */
[----:B------:R-:W-:Y:S01]  /*224f0*/  SEL R22, R11, R22, !P4 ;  /* 0x000000160b167207 */ /* 0x000fe20006000000 */
[----:B------:R-:W-:-:S04]  /*22500*/  @!P1 IMAD.MOV R23, RZ, RZ, -R23 ;  /* 0x000000ffff179224 */ /* 0x000fc800078e0a17 */
[----:B-1----:R-:W-:Y:S01]  /*22510*/  IMAD R22, R22, UR5, RZ ;  /* 0x0000000516167c24 */ /* 0x002fe2000f8e02ff */
[----:B------:R-:W-:Y:S01]  /*22520*/  PRMT R62, RZ, 0x7610, R62 ;  /* 0x00007610ff3e7816 */ /* 0x000fe2000000003e */
[----:B------:R-:W-:Y:S01]  /*22530*/  @P0 IMAD.MOV.U32 R24, RZ, RZ, R5 ;  /* 0x000000ffff180224 */ /* 0x000fe200078e0005 */
[----:B------:R-:W-:Y:S01]  /*22540*/  ISETP.GT.U32.AND P6, PT, R8, R10, PT ;  /* 0x0000000a0800720c */ /* 0x000fe20003fc4070 */
[----:B------:R-:W1:Y:S02]  /*22550*/  LDCU UR5, c[0x0][0x3b0] ;  /* 0x00007600ff0577ac */ /* 0x000e640008000800 */
[----:B------:R-:W-:Y:S01]  /*22560*/  @!P5 IMAD.IADD R14, R14, 0x1, -R8 ;  /* 0x000000010e0ed824 */ /* 0x000fe200078e0a08 */
[C---:B------:R-:W-:Y:S01]  /*22570*/  IADD3 R4, P1, PT, R22.reuse, R7, RZ ;  /* 0x0000000716047210 */ /* 0x040fe20007f3e0ff */
[----:B------:R0:W3:Y:S03]  /*22580*/  @P0 LDG.E.U8 R62, desc[UR18][R24.64] ;  /* 0x00000012183e0981 */ /* 0x0000e6000c1e1100 */
[----:B------:R-:W-:Y:S01]  /*22590*/  LEA.HI.X.SX32 R5, R22, R6, 0x1, P1 ;  /* 0x0000000616057211 */ /* 0x000fe200008f0eff */
[----:B------:R-:W-:Y:S01]  /*225a0*/  IMAD.MOV.U32 R22, RZ, RZ, R14 ;  /* 0x000000ffff167224 */ /* 0x000fe200078e000e */
[----:B------:R-:W-:Y:S01]  /*225b0*/  PRMT R61, RZ, 0x7610, R61 ;  /* 0x00007610ff3d7816 */ /* 0x000fe2000000003d */
[----:B0-----:R-:W-:-:S02]  /*225c0*/  @P0 IMAD.MOV.U32 R24, RZ, RZ, R4 ;  /* 0x000000ffff180224 */ /* 0x001fc400078e0004 */
[----:B------:R-:W-:Y:S02]  /*225d0*/  @P0 IMAD.MOV.U32 R25, RZ, RZ, R5 ;  /* 0x000000ffff190224 */ /* 0x000fe400078e0005 */
[----:B------:R-:W-:-:S03]  /*225e0*/  @!P6 IMAD.IADD R10, R10, 0x1, -R8 ;  /* 0x000000010a0ae824 */ /* 0x000fc600078e0a08 */
[----:B------:R0:W3:Y:S02]  /*225f0*/  @P0 LDG.E.U8 R61, desc[UR18][R24.64] ;  /* 0x00000012183d0981 */ /* 0x0000e4000c1e1100 */
[----:B0-----:R-:W-:-:S05]  /*22600*/  SEL R24, R11, R23, !P4 ;  /* 0x000000170b187207 */ /* 0x001fca0006000000 */
[----:B------:R-:W-:Y:S01]  /*22610*/  IMAD R24, R24, UR12, RZ ;  /* 0x0000000c18187c24 */ /* 0x000fe2000f8e02ff */
[----:B------:R-:W-:Y:S01]  /*22620*/  PRMT R60, RZ, 0x7610, R60 ;  /* 0x00007610ff3c7816 */ /* 0x000fe2000000003c */
[----:B------:R-:W0:Y:S01]  /*22630*/  LDCU UR12, c[0x0][0x3b0] ;  /* 0x00007600ff0c77ac */ /* 0x000e220008000800 */
[----:B--2---:R-:W-:Y:S02]  /*22640*/  ISETP.GE.AND P3, PT, R13, RZ, PT ;  /* 0x000000ff0d00720c */ /* 0x004fe40003f66270 */
[----:B------:R-:W2:Y:S01]  /*22650*/  LDL.LU R13, [R1+0xa4] ;  /* 0x0000a400010d7983 */ /* 0x000ea20000300800 */
[----:B------:R-:W-:-:S03]  /*22660*/  ISETP.GT.U32.AND P5, PT, R8, R3, PT ;  /* 0x000000030800720c */ /* 0x000fc60003fa4070 */
[----:B------:R0:W-:Y:S04]  /*22670*/  STL [R1+0x8c8], R4 ;  /* 0x0008c80401007387 */ /* 0x0001e80000100800 */
[----:B------:R0:W-:Y:S03]  /*22680*/  STL [R1+0x8c4], R5 ;  /* 0x0008c40501007387 */ /* 0x0001e60000100800 */
[----:B------:R-:W-:Y:S01]  /*22690*/  @!P3 IMAD.MOV R22, RZ, RZ, -R22 ;  /* 0x000000ffff16b224 */ /* 0x000fe200078e0a16 */
[----:B------:R-:W2:Y:S02]  /*226a0*/  LDL R14, [R1+0x1278] ;  /* 0x00127800010e7983 */ /* 0x000ea40000100800 */
[----:B------:R-:W-:-:S02]  /*226b0*/  @!P5 IMAD.IADD R3, R3, 0x1, -R8 ;  /* 0x000000010303d824 */ /* 0x000fc400078e0a08 */
[----:B------:R-:W-:-:S03]  /*226c0*/  SEL R23, R11, R22, !P4 ;  /* 0x000000160b177207 */ /* 0x000fc60006000000 */
[----:B------:R-:W-:Y:S02]  /*226d0*/  ISETP.GT.U32.AND P3, PT, R8, R3, PT ;  /* 0x000000030800720c */ /* 0x000fe40003f64070 */
[----:B----4-:R-:W-:Y:S02]  /*226e0*/  ISETP.GE.AND P5, PT, R85, RZ, PT ;  /* 0x000000ff5500720c */ /* 0x010fe40003fa6270 */
[----:B------:R-:W4:Y:S01]  /*226f0*/  LDL.LU R85, [R1+0xa0] ;  /* 0x0000a00001557983 */ /* 0x000f220000300800 */
[----:B------:R-:W-:Y:S02]  /*22700*/  IMAD.MOV.U32 R22, RZ, RZ, R10 ;  /* 0x000000ffff167224 */ /* 0x000fe400078e000a */
[----:B------:R-:W-:Y:S01]  /*22710*/  IMAD R23, R23, UR4, RZ ;  /* 0x0000000417177c24 */ /* 0x000fe2000f8e02ff */
[-C--:B------:R-:W-:Y:S01]  /*22720*/  IADD3 R10, P6, PT, R24, R7.reuse, RZ ;  /* 0x00000007180a7210 */ /* 0x080fe20007fde0ff */
[----:B0-----:R-:W4:Y:S04]  /*22730*/  LDL.LU R4, [R1+0x9c] ;  /* 0x00009c0001047983 */ /* 0x001f280000300800 */
[----:B------:R-:W-:Y:S01]  /*22740*/  @!P3 IMAD.IADD R3, R3, 0x1, -R8 ;  /* 0x000000010303b824 */ /* 0x000fe200078e0a08 */
[----:B------:R-:W-:Y:S01]  /*22750*/  ISETP.GT.U32.AND P1, PT, R8, R16, PT ;  /* 0x000000100800720c */ /* 0x000fe20003f24070 */
[----:B------:R-:W0:Y:S01]  /*22760*/  LDCU UR4, c[0x0][0x3b0] ;  /* 0x00007600ff0477ac */ /* 0x000e220008000800 */
[----:B------:R-:W-:Y:S01]  /*22770*/  @!P5 IMAD.MOV R22, RZ, RZ, -R22 ;  /* 0x000000ffff16d224 */ /* 0x000fe200078e0a16 */
[----:B------:R-:W-:Y:S01]  /*22780*/  IADD3 R5, P5, PT, R23, R7, RZ ;  /* 0x0000000717057210 */ /* 0x000fe20007fbe0ff */
[----:B------:R-:W-:Y:S04]  /*22790*/  STL [R1+0x8d0], R10 ;  /* 0x0008d00a01007387 */ /* 0x000fe80000100800 */
[----:B------:R-:W-:Y:S01]  /*227a0*/  STL [R1+0x8d8], R5 ;  /* 0x0008d80501007387 */ /* 0x000fe20000100800 */
[----:B---3--:R-:W-:-:S03]  /*227b0*/  ISETP.GE.AND P3, PT, R12, RZ, PT ;  /* 0x000000ff0c00720c */ /* 0x008fc60003f66270 */
[----:B------:R-:W3:Y:S01]  /*227c0*/  LDL R12, [R1+0x12a8] ;  /* 0x0012a800010c7983 */ /* 0x000ee20000100800 */
[-C--:B------:R-:W-:Y:S02]  /*227d0*/  LEA.HI.X.SX32 R15, R24, R6.reuse, 0x1, P6 ;  /* 0x00000006180f7211 */ /* 0x080fe400030f0eff */
[----:B------:R-:W-:Y:S02]  /*227e0*/  LEA.HI.X.SX32 R25, R23, R6, 0x1, P5 ;  /* 0x0000000617197211 */ /* 0x000fe400028f0eff */
[----:B------:R-:W-:Y:S01]  /*227f0*/  SEL R24, R11, R22, !P4 ;  /* 0x000000160b187207 */ /* 0x000fe20006000000 */
[----:B------:R-:W-:Y:S02]  /*22800*/  @P0 IMAD.MOV.U32 R22, RZ, RZ, R10 ;  /* 0x000000ffff160224 */ /* 0x000fe400078e000a */
[----:B------:R-:W-:Y:S02]  /*22810*/  @P0 IMAD.MOV.U32 R23, RZ, RZ, R15 ;  /* 0x000000ffff170224 */ /* 0x000fe400078e000f */
[----:B------:R-:W-:Y:S01]  /*22820*/  @!P1 IMAD.IADD R16, R16, 0x1, -R8 ;  /* 0x0000000110109824 */ /* 0x000fe200078e0a08 */
[----:B------:R-:W-:-:S02]  /*22830*/  PRMT R59, RZ, 0x7610, R59 ;  /* 0x00007610ff3b7816 */ /* 0x000fc4000000003b */
[----:B------:R0:W3:Y:S02]  /*22840*/  @P0 LDG.E.U8 R60, desc[UR18][R22.64] ;  /* 0x00000012163c0981 */ /* 0x0000e4000c1e1100 */
[----:B------:R-:W-:Y:S01]  /*22850*/  ISETP.GT.U32.AND P1, PT, R8, R16, PT ;  /* 0x000000100800720c */ /* 0x000fe20003f24070 */
[----:B0-----:R-:W-:Y:S02]  /*22860*/  @P0 IMAD.MOV.U32 R22, RZ, RZ, R5 ;  /* 0x000000ffff160224 */ /* 0x001fe400078e0005 */
[----:B------:R-:W-:-:S05]  /*22870*/  @P0 IMAD.MOV.U32 R23, RZ, RZ, R25 ;  /* 0x000000ffff170224 */ /* 0x000fca00078e0019 */
[----:B------:R0:W3:Y:S01]  /*22880*/  @P0 LDG.E.U8 R59, desc[UR18][R22.64] ;  /* 0x00000012163b0981 */ /* 0x0000e2000c1e1100 */
[----:B-1----:R-:W-:Y:S01]  /*22890*/  IMAD R24, R24, UR5, RZ ;  /* 0x0000000518187c24 */ /* 0x002fe2000f8e02ff */
[----:B------:R-:W-:-:S03]  /*228a0*/  PRMT R58, RZ, 0x7610, R58 ;  /* 0x00007610ff3a7816 */ /* 0x000fc6000000003a */
[----:B------:R-:W-:Y:S01]  /*228b0*/  @!P1 IMAD.IADD R16, R16, 0x1, -R8 ;  /* 0x0000000110109824 */ /* 0x000fe200078e0a08 */
[----:B------:R1:W-:Y:S01]  /*228c0*/  STL [R1+0x8cc], R15 ;  /* 0x0008cc0f01007387 */ /* 0x0003e20000100800 */
[----:B------:R-:W-:Y:S01]  /*228d0*/  PRMT R57, RZ, 0x7610, R57 ;  /* 0x00007610ff397816 */ /* 0x000fe20000000039 */
[----:B------:R-:W2:Y:S01]  /*228e0*/  LDCU UR5, c[0x0][0x3b0] ;  /* 0x00007600ff0577ac */ /* 0x000ea20008000800 */
[----:B0-----:R-:W-:-:S04]  /*228f0*/  IMAD.MOV.U32 R22, RZ, RZ, R3 ;  /* 0x000000ffff167224 */ /* 0x001fc800078e0003 */
[----:B------:R-:W-:Y:S01]  /*22900*/  @!P3 IMAD.MOV R22, RZ, RZ, -R22 ;  /* 0x000000ffff16b224 */ /* 0x000fe200078e0a16 */
[C---:B------:R-:W-:Y:S01]  /*22910*/  IADD3 R3, P3, PT, R24.reuse, R7, RZ ;  /* 0x0000000718037210 */ /* 0x040fe20007f7e0ff */
[----:B-1----:R-:W3:Y:S03]  /*22920*/  LDL.LU R15, [R1+0x1304] ;  /* 0x00130400010f7983 */ /* 0x002ee60000300800 */
[----:B------:R-:W-:Y:S01]  /*22930*/  SEL R23, R11, R22, !P4 ;  /* 0x000000160b177207 */ /* 0x000fe20006000000 */
[----:B------:R-:W-:Y:S01]  /*22940*/  IMAD.MOV.U32 R22, RZ, RZ, R16 ;  /* 0x000000ffff167224 */ /* 0x000fe200078e0010 */
[----:B------:R-:W3:Y:S01]  /*22950*/  LDL.LU R10, [R1+0x1300] ;  /* 0x00130000010a7983 */ /* 0x000ee20000300800 */
[----:B------:R-:W-:Y:S02]  /*22960*/  LEA.HI.X.SX32 R5, R24, R6, 0x1, P3 ;  /* 0x0000000618057211 */ /* 0x000fe400018f0eff */
[----:B------:R-:W-:Y:S01]  /*22970*/  IMAD R23, R23, UR13, RZ ;  /* 0x0000000d17177c24 */ /* 0x000fe2000f8e02ff */
[----:B------:R0:W-:Y:S01]  /*22980*/  STL [R1+0x8d4], R25 ;  /* 0x0008d41901007387 */ /* 0x0001e20000100800 */
[----:B------:R-:W-:Y:S01]  /*22990*/  @P0 IMAD.MOV.U32 R24, RZ, RZ, R3 ;  /* 0x000000ffff180224 */ /* 0x000fe200078e0003 */
[----:B------:R-:W-:Y:S01]  /*229a0*/  PRMT R56, RZ, 0x7610, R56 ;  /* 0x00007610ff387816 */ /* 0x000fe20000000038 */
[----:B------:R-:W1:Y:S01]  /*229b0*/  LDCU UR13, c[0x0][0x3b0] ;  /* 0x00007600ff0d77ac */ /* 0x000e620008000800 */
[----:B0-----:R-:W-:-:S05]  /*229c0*/  @P0 IMAD.MOV.U32 R25, RZ, RZ, R5 ;  /* 0x000000ffff190224 */ /* 0x001fca00078e0005 */
[----:B------:R0:W3:Y:S01]  /*229d0*/  @P0 LDG.E.U8 R58, desc[UR18][R24.64] ;  /* 0x00000012183a0981 */ /* 0x0000e2000c1e1100 */
[----:B--2---:R-:W-:Y:S02]  /*229e0*/  ISETP.GT.U32.AND P6, PT, R8, R13, PT ;  /* 0x0000000d0800720c */ /* 0x004fe40003fc4070 */
[----:B------:R-:W-:-:S11]  /*229f0*/  ISETP.GE.AND P5, PT, R14, RZ, PT ;  /* 0x000000ff0e00720c */ /* 0x000fd60003fa6270 */
[----:B------:R-:W-:Y:S01]  /*22a00*/  @!P6 IMAD.IADD R13, R13, 0x1, -R8 ;  /* 0x000000010d0de824 */ /* 0x000fe200078e0a08 */
[----:B------:R-:W2:Y:S04]  /*22a10*/  LDL.LU R14, [R1+0x98] ;  /* 0x00009800010e7983 */ /* 0x000ea80000300800 */
[C---:B------:R-:W-:Y:S01]  /*22a20*/  ISETP.GT.U32.AND P6, PT, R8.reuse, R13, PT ;  /* 0x0000000d0800720c */ /* 0x040fe20003fc4070 */
[----:B------:R0:W-:Y:S01]  /*22a30*/  STL [R1+0x8e0], R3 ;  /* 0x0008e00301007387 */ /* 0x0001e20000100800 */
[----:B------:R-:W-:Y:S01]  /*22a40*/  @!P5 IMAD.MOV R22, RZ, RZ, -R22 ;  /* 0x000000ffff16d224 */ /* 0x000fe200078e0a16 */
[----:B----4-:R-:W-:Y:S02]  /*22a50*/  ISETP.GT.U32.AND P1, PT, R8, R85, PT ;  /* 0x000000550800720c */ /* 0x010fe40003f24070 */
[----:B0-----:R-:W-:Y:S01]  /*22a60*/  IADD3 R3, P5, PT, R23, R7, RZ ;  /* 0x0000000717037210 */ /* 0x001fe20007fbe0ff */
[----:B------:R0:W-:Y:S01]  /*22a70*/  STL [R1+0x8dc], R5 ;  /* 0x0008dc0501007387 */ /* 0x0001e20000100800 */
[----:B------:R-:W-:-:S06]  /*22a80*/  SEL R22, R11, R22, !P4 ;  /* 0x000000160b167207 */ /* 0x000fcc0006000000 */
[--C-:B------:R-:W-:Y:S01]  /*22a90*/  @!P6 IMAD.IADD R13, R13, 0x1, -R8.reuse ;  /* 0x000000010d0de824 */ /* 0x100fe200078e0a08 */
[----:B------:R-:W4:Y:S01]  /*22aa0*/  LDL.LU R16, [R1+0x94] ;  /* 0x0000940001107983 */ /* 0x000f220000300800 */
[----:B------:R-:W-:Y:S01]  /*22ab0*/  IMAD R24, R22, UR4, RZ ;  /* 0x0000000416187c24 */ /* 0x000fe2000f8e02ff */
[----:B------:R-:W-:Y:S02]  /*22ac0*/  ISETP.GT.U32.AND P3, PT, R8, R4, PT ;  /* 0x000000040800720c */ /* 0x000fe40003f64070 */
[----:B0-----:R-:W-:Y:S01]  /*22ad0*/  LEA.HI.X.SX32 R5, R23, R6, 0x1, P5 ;  /* 0x0000000617057211 */ /* 0x001fe200028f0eff */
[----:B------:R-:W-:Y:S01]  /*22ae0*/  @!P1 IMAD.IADD R85, R85, 0x1, -R8 ;  /* 0x0000000155559824 */ /* 0x000fe200078e0a08 */
[----:B------:R-:W4:Y:S01]  /*22af0*/  LDL R25, [R1+0x12a4] ;  /* 0x0012a40001197983 */ /* 0x000f220000100800 */
[----:B------:R-:W-:Y:S01]  /*22b00*/  @P0 IMAD.MOV.U32 R22, RZ, RZ, R3 ;  /* 0x000000ffff160224 */ /* 0x000fe200078e0003 */
[----:B------:R-:W0:Y:S01]  /*22b10*/  LDCU UR4, c[0x0][0x3b0] ;  /* 0x00007600ff0477ac */ /* 0x000e220008000800 */
[----:B------:R-:W-:Y:S01]  /*22b20*/  @P0 IMAD.MOV.U32 R23, RZ, RZ, R5 ;  /* 0x000000ffff170224 */ /* 0x000fe200078e0005 */
[----:B---3--:R-:W-:-:S04]  /*22b30*/  ISETP.GE.AND P1, PT, R12, RZ, PT ;  /* 0x000000ff0c00720c */ /* 0x008fc80003f26270 */
[----:B------:R3:W4:Y:S04]  /*22b40*/  @P0 LDG.E.U8 R57, desc[UR18][R22.64] ;  /* 0x0000001216390981 */ /* 0x000728000c1e1100 */
[----:B------:R-:W4:Y:S04]  /*22b50*/  LDL.LU R12, [R1+0x84] ;  /* 0x00008400010c7983 */ /* 0x000f280000300800 */
[----:B------:R0:W-:Y:S01]  /*22b60*/  STL [R1+0x8f8], R3 ;  /* 0x0008f80301007387 */ /* 0x0001e20000100800 */
[----:B---3--:R-:W-:-:S03]  /*22b70*/  IMAD.MOV.U32 R22, RZ, RZ, R13 ;  /* 0x000000ffff167224 */ /* 0x008fc600078e000d */
[----:B------:R3:W-:Y:S01]  /*22b80*/  STL [R1+0x8f4], R5 ;  /* 0x0008f40501007387 */ /* 0x0007e20000100800 */
[----:B------:R-:W-:-:S03]  /*22b90*/  @!P1 IMAD.MOV R22, RZ, RZ, -R22 ;  /* 0x000000ffff169224 */ /* 0x000fc600078e0a16 */
[----:B------:R-:W4:Y:S01]  /*22ba0*/  LDL R13, [R1+0x1288] ;  /* 0x00128800010d7983 */ /* 0x000f220000100800 */
[----:B0-----:R-:W-:-:S04]  /*22bb0*/  IADD3 R3, P6, PT, R24, R7, RZ ;  /* 0x0000000718037210 */ /* 0x001fc80007fde0ff */
[----:B---3--:R-:W-:Y:S02]  /*22bc0*/  LEA.HI.X.SX32 R5, R24, R6, 0x1, P6 ;  /* 0x0000000618057211 */ /* 0x008fe400030f0eff */
[----:B------:R-:W-:Y:S01]  /*22bd0*/  SEL R24, R11, R22, !P4 ;  /* 0x000000160b187207 */ /* 0x000fe20006000000 */
[----:B------:R-:W-:Y:S02]  /*22be0*/  @P0 IMAD.MOV.U32 R22, RZ, RZ, R3 ;  /* 0x000000ffff160224 */ /* 0x000fe400078e0003 */
[----:B------:R-:W-:Y:S01]  /*22bf0*/  @P0 IMAD.MOV.U32 R23, RZ, RZ, R5 ;  /* 0x000000ffff170224 */ /* 0x000fe200078e0005 */
[----:B------:R0:W-:Y:S04]  /*22c00*/  STL [R1+0x900], R3 ;  /* 0x0009000301007387 */ /* 0x0001e80000100800 */
[----:B------:R3:W-:Y:S04]  /*22c10*/  STL [R1+0x8fc], R5 ;  /* 0x0008fc0501007387 */ /* 0x0007e80000100800 */
[----:B------:R1:W4:Y:S04]  /*22c20*/  @P0 LDG.E.U8 R56, desc[UR18][R22.64] ;  /* 0x0000001216380981 */ /* 0x000328000c1e1100 */
[----:B0-----:R-:W4:Y:S04]  /*22c30*/  LDL R3, [R1+0x12a0] ;  /* 0x0012a00001037983 */ /* 0x001f280000100800 */
[----:B---3--:R-:W3:Y:S04]  /*22c40*/  LDL.LU R5, [R1+0x88] ;  /* 0x0000880001057983 */ /* 0x008ee80000300800 */
[----:B------:R-:W3:Y:S01]  /*22c50*/  LDL R22, [R1+0x1284] ;  /* 0x0012840001167983 */ /* 0x000ee20000100800 */
[----:B------:R-:W-:Y:S01]  /*22c60*/  @!P3 IMAD.IADD R4, R4, 0x1, -R8 ;  /* 0x000000010404b824 */ /* 0x000fe200078e0a08 */
[----:B------:R-:W-:-:S04]  /*22c70*/  ISETP.GT.U32.AND P5, PT, R8, R85, PT ;  /* 0x000000550800720c */ /* 0x000fc80003fa4070 */
[----:B------:R-:W-:Y:S01]  /*22c80*/  ISETP.GT.U32.AND P3, PT, R8, R4, PT ;  /* 0x000000040800720c */ /* 0x000fe20003f64070 */
[----:B------:R-:W-:Y:S01]  /*22c90*/  IMAD R24, R24, UR5, RZ ;  /* 0x0000000518187c24 */ /* 0x000fe2000f8e02ff */
[----:B------:R-:W-:Y:S01]  /*22ca0*/  PRMT R55, RZ, 0x7610, R55 ;  /* 0x00007610ff377816 */ /* 0x000fe20000000037 */
[----:B------:R-:W0:Y:S06]  /*22cb0*/  LDCU UR5, c[0x0][0x3b0] ;  /* 0x00007600ff0577ac */ /* 0x000e2c0008000800 */
[----:B------:R-:W-:-:S04]  /*22cc0*/  @!P5 IMAD.IADD R85, R85, 0x1, -R8 ;  /* 0x000000015555d824 */ /* 0x000fc800078e0a08 */
[----:B------:R-:W-:Y:S02]  /*22cd0*/  @!P3 IMAD.IADD R4, R4, 0x1, -R8 ;  /* 0x000000010404b824 */ /* 0x000fe400078e0a08 */
[----:B-1----:R-:W-:Y:S02]  /*22ce0*/  IMAD.MOV.U32 R23, RZ, RZ, R85 ;  /* 0x000000ffff177224 */ /* 0x002fe400078e0055 */
[----:B------:R-:W3:Y:S01]  /*22cf0*/  LDL.LU R85, [R1+0x12fc] ;  /* 0x0012fc0001557983 */ /* 0x000ee20000300800 */
[----:B--2---:R-:W-:-:S13]  /*22d00*/  ISETP.GT.U32.AND P1, PT, R8, R14, PT ;  /* 0x0000000e0800720c */ /* 0x004fda0003f24070 */
[----:B------:R-:W-:Y:S01]  /*22d10*/  @!P1 IMAD.IADD R14, R14, 0x1, -R8 ;  /* 0x000000010e0e9824 */ /* 0x000fe200078e0a08 */
[----:B----4-:R-:W-:Y:S02]  /*22d20*/  ISETP.GE.AND P6, PT, R25, RZ, PT ;  /* 0x000000ff1900720c */ /* 0x010fe40003fc6270 */
[----:B------:R-:W-:-:S05]  /*22d30*/  IADD3 R25, P3, PT, R24, R7, RZ ;  /* 0x0000000718197210 */ /* 0x000fca0007f7e0ff */
[----:B------:R1:W-:Y:S06]  /*22d40*/  STL [R1+0x908], R25 ;  /* 0x0009081901007387 */ /* 0x0003ec0000100800 */
[----:B------:R-:W-:Y:S01]  /*22d50*/  @!P6 IMAD.MOV R23, RZ, RZ, -R23 ;  /* 0x000000ffff17e224 */ /* 0x000fe200078e0a17 */
[----:B------:R-:W-:-:S04]  /*22d60*/  ISETP.GT.U32.AND P6, PT, R8, R12, PT ;  /* 0x0000000c0800720c */ /* 0x000fc80003fc4070 */
[----:B------:R-:W-:-:S09]  /*22d70*/  SEL R23, R11, R23, !P4 ;  /* 0x000000170b177207 */ /* 0x000fd20006000000 */
[----:B------:R-:W-:Y:S01]  /*22d80*/  @!P6 IMAD.IADD R12, R12, 0x1, -R8 ;  /* 0x000000010c0ce824 */ /* 0x000fe200078e0a08 */
[----:B---3--:R-:W-:Y:S02]  /*22d90*/  ISETP.GE.AND P1, PT, R22, RZ, PT ;  /* 0x000000ff1600720c */ /* 0x008fe40003f26270 */
[----:B------:R-:W-:Y:S01]  /*22da0*/  LEA.HI.X.SX32 R22, R24, R6, 0x1, P3 ;  /* 0x0000000618167211 */ /* 0x000fe200018f0eff */
[----:B------:R-:W-:Y:S01]  /*22db0*/  @P0 IMAD.MOV.U32 R24, RZ, RZ, R25 ;  /* 0x000000ffff180224 */ /* 0x000fe200078e0019 */
[----:B------:R-:W-:-:S03]  /*22dc0*/  ISETP.GT.U32.AND P3, PT, R8, R14, PT ;  /* 0x0000000e0800720c */ /* 0x000fc60003f64070 */
[----:B------:R2:W-:Y:S01]  /*22dd0*/  STL [R1+0x904], R22 ;  /* 0x0009041601007387 */ /* 0x0005e20000100800 */
[----:B-1----:R-:W-:-:S05]  /*22de0*/  @P0 IMAD.MOV.U32 R25, RZ, RZ, R22 ;  /* 0x000000ffff190224 */ /* 0x002fca00078e0016 */
[----:B------:R1:W3:Y:S01]  /*22df0*/  @P0 LDG.E.U8 R55, desc[UR18][R24.64] ;  /* 0x0000001218370981 */ /* 0x0002e2000c1e1100 */
[----:B--2---:R-:W-:-:S04]  /*22e00*/  IMAD.MOV.U32 R22, RZ, RZ, R4 ;  /* 0x000000ffff167224 */ /* 0x004fc800078e0004 */
[----:B------:R-:W-:Y:S01]  /*22e10*/  @!P1 IMAD.MOV R22, RZ, RZ, -R22 ;  /* 0x000000ffff169224 */ /* 0x000fe200078e0a16 */
[----:B------:R-:W-:Y:S02]  /*22e20*/  ISETP.GE.AND P1, PT, R13, RZ, PT ;  /* 0x000000ff0d00720c */ /* 0x000fe40003f26270 */
[----:B------:R-:W2:Y:S01]  /*22e30*/  LDL R13, [R1+0x1268] ;  /* 0x00126800010d7983 */ /* 0x000ea20000100800 */
[----:B-1----:R-:W-:Y:S02]  /*22e40*/  IMAD R24, R23, UR4, RZ ;  /* 0x0000000417187c24 */ /* 0x002fe4000f8e02ff */
[----:B------:R-:W-:Y:S01]  /*22e50*/  @!P3 IMAD.IADD R14, R14, 0x1, -R8 ;  /* 0x000000010e0eb824 */ /* 0x000fe200078e0a08 */
[----:B------:R-:W-:Y:S01]  /*22e60*/  ISETP.GT.U32.AND P5, PT, R8, R16, PT ;  /* 0x000000100800720c */ /* 0x000fe20003fa4070 */
[----:B------:R-:W1:Y:S01]  /*22e70*/  LDCU UR4, c[0x0][0x3b0] ;  /* 0x00007600ff0477ac */ /* 0x000e620008000800 */
[----:B------:R-:W-:Y:S01]  /*22e80*/  IADD3 R4, P6, PT, R24, R7, RZ ;  /* 0x0000000718047210 */ /* 0x000fe20007fde0ff */
[----:B------:R-:W-:-:S03]  /*22e90*/  IMAD.MOV.U32 R23, RZ, RZ, R14 ;  /* 0x000000ffff177224 */ /* 0x000fc600078e000e */
[----:B------:R-:W-:Y:S01]  /*22ea0*/  LEA.HI.X.SX32 R14, R24, R6, 0x1, P6 ;  /* 0x00000006180e7211 */ /* 0x000fe200030f0eff */
[----:B------:R-:W-:Y:S04]  /*22eb0*/  STL [R1+0x910], R4 ;  /* 0x0009100401007387 */ /* 0x000fe80000100800 */
[----:B------:R4:W-:Y:S01]  /*22ec0*/  STL [R1+0x90c], R14 ;  /* 0x00090c0e01007387 */ /* 0x0009e20000100800 */
[----:B------:R-:W-:-:S03]  /*22ed0*/  @P0 IMAD.MOV.U32 R25, RZ, RZ, R14 ;  /* 0x000000ffff190224 */ /* 0x000fc600078e000e */
[----:B----4-:R-:W4:Y:S01]  /*22ee0*/  LDL R14, [R1+0x12b4] ;  /* 0x0012b400010e7983 */ /* 0x010f220000100800 */
[----:B------:R-:W-:Y:S01]  /*22ef0*/  @!P5 IMAD.IADD R16, R16, 0x1, -R8 ;  /* 0x000000011010d824 */ /* 0x000fe200078e0a08 */
[----:B------:R-:W-:-:S04]  /*22f00*/  SEL R22, R11, R22, !P4 ;  /* 0x000000160b167207 */ /* 0x000fc80006000000 */
[----:B------:R-:W-:Y:S01]  /*22f10*/  ISETP.GT.U32.AND P5, PT, R8, R16, PT ;  /* 0x000000100800720c */ /* 0x000fe20003fa4070 */
[----:B0-----:R-:W-:Y:S01]  /*22f20*/  IMAD R22, R22, UR5, RZ ;  /* 0x0000000516167c24 */ /* 0x001fe2000f8e02ff */
[----:B------:R-:W-:Y:S01]  /*22f30*/  ISETP.GE.AND P3, PT, R3, RZ, PT ;  /* 0x000000ff0300720c */ /* 0x000fe20003f66270 */
[----:B------:R-:W-:Y:S01]  /*22f40*/  @!P1 IMAD.MOV R23, RZ, RZ, -R23 ;  /* 0x000000ffff179224 */ /* 0x000fe200078e0a17 */
[----:B------:R-:W-:Y:S01]  /*22f50*/  PRMT R54, RZ, 0x7610, R54 ;  /* 0x00007610ff367816 */ /* 0x000fe20000000036 */
[----:B------:R-:W-:Y:S01]  /*22f60*/  @P0 IMAD.MOV.U32 R24, RZ, RZ, R4 ;  /* 0x000000ffff180224 */ /* 0x000fe200078e0004 */
[----:B------:R-:W-:Y:S01]  /*22f70*/  IADD3 R3, P1, PT, R22, R7, RZ ;  /* 0x0000000716037210 */ /* 0x000fe20007f3e0ff */
[----:B------:R-:W0:Y:S06]  /*22f80*/  LDCU UR5, c[0x0][0x3b0] ;  /* 0x00007600ff0577ac */ /* 0x000e2c0008000800 */
[----:B------:R-:W-:Y:S01]  /*22f90*/  @!P5 IMAD.IADD R16, R16, 0x1, -R8 ;  /* 0x000000011010d824 */ /* 0x000fe200078e0a08 */
[----:B------:R-:W-:Y:S01]  /*22fa0*/  ISETP.GT.U32.AND P5, PT, R8, R5, PT ;  /* 0x000000050800720c */ /* 0x000fe20003fa4070 */
[----:B------:R0:W3:Y:S01]  /*22fb0*/  @P0 LDG.E.U8 R54, desc[UR18][R24.64] ;  /* 0x0000001218360981 */ /* 0x0000e2000c1e1100 */
[----:B------:R-:W-:-:S02]  /*22fc0*/  LEA.HI.X.SX32 R4, R22, R6, 0x1, P1 ;  /* 0x0000000616047211 */ /* 0x000fc400008f0eff */
[----:B------:R-:W-:Y:S01]  /*22fd0*/  ISETP.GT.U32.AND P6, PT, R8, R12, PT ;  /* 0x0000000c0800720c */ /* 0x000fe20003fc4070 */
[----:B------:R-:W-:Y:S01]  /*22fe0*/  IMAD.MOV.U32 R22, RZ, RZ, R16 ;  /* 0x000000ffff167224 */ /* 0x000fe200078e0010 */
[----:B------:R-:W-:Y:S01]  /*22ff0*/  PRMT R53, RZ, 0x7610, R53 ;  /* 0x00007610ff357816 */ /* 0x000fe20000000035 */
[----:B0-----:R-:W-:Y:S02]  /*23000*/  @P0 IMAD.MOV.U32 R24, RZ, RZ, R3 ;  /* 0x000000ffff180224 */ /* 0x001fe400078e0003 */
[----:B------:R-:W-:-:S04]  /*23010*/  @P0 IMAD.MOV.U32 R25, RZ, RZ, R4 ;  /* 0x000000ffff190224 */ /* 0x000fc800078e0004 */
[----:B------:R-:W-:Y:S02]  /*23020*/  @!P5 IMAD.IADD R5, R5, 0x1, -R8 ;  /* 0x000000010505d824 */ /* 0x000fe400078e0a08 */
[----:B------:R-:W-:Y:S01]  /*23030*/  @!P3 IMAD.MOV R22, RZ, RZ, -R22 ;  /* 0x000000ffff16b224 */ /* 0x000fe200078e0a16 */
[----:B------:R0:W3:Y:S01]  /*23040*/  @P0 LDG.E.U8 R53, desc[UR18][R24.64] ;  /* 0x0000001218350981 */ /* 0x0000e2000c1e1100 */
[----:B------:R-:W-:Y:S01]  /*23050*/  @!P6 IMAD.IADD R12, R12, 0x1, -R8 ;  /* 0x000000010c0ce824 */ /* 0x000fe200078e0a08 */
[----:B------:R-:W-:Y:S02]  /*23060*/  ISETP.GT.U32.AND P3, PT, R8, R5, PT ;  /* 0x000000050800720c */ /* 0x000fe40003f64070 */
[C---:B0-----:R-:W-:Y:S02]  /*23070*/  SEL R24, R11.reuse, R23, !P4 ;  /* 0x000000170b187207 */ /* 0x041fe40006000000 */
[----:B------:R-:W-:-:S03]  /*23080*/  SEL R23, R11, R22, !P4 ;  /* 0x000000160b177207 */ /* 0x000fc60006000000 */
[----:B------:R-:W-:Y:S01]  /*23090*/  IMAD R24, R24, UR12, RZ ;  /* 0x0000000c18187c24 */ /* 0x000fe2000f8e02ff */
[----:B------:R0:W-:Y:S01]  /*230a0*/  STL [R1+0x918], R3 ;  /* 0x0009180301007387 */ /* 0x0001e20000100800 */
[----:B------:R-:W-:Y:S01]  /*230b0*/  IMAD.MOV.U32 R22, RZ, RZ, R12 ;  /* 0x000000ffff167224 */ /* 0x000fe200078e000c */
[----:B------:R-:W-:Y:S01]  /*230c0*/  ISETP.GT.U32.AND P1, PT, R8, R85, PT ;  /* 0x000000550800720c */ /* 0x000fe20003f24070 */
[----:B-1----:R-:W-:Y:S01]  /*230d0*/  IMAD R23, R23, UR4, RZ ;  /* 0x0000000417177c24 */ /* 0x002fe2000f8e02ff */
[C---:B------:R-:W-:Y:S01]  /*230e0*/  IADD3 R12, P6, PT, R24.reuse, R7, RZ ;  /* 0x00000007180c7210 */ /* 0x040fe20007fde0ff */
[----:B------:R1:W-:Y:S01]  /*230f0*/  STL [R1+0x914], R4 ;  /* 0x0009140401007387 */ /* 0x0003e20000100800 */
[----:B------:R-:W-:Y:S01]  /*23100*/  @!P3 IMAD.IADD R5, R5, 0x1, -R8 ;  /* 0x000000010505b824 */ /* 0x000fe200078e0a08 */
[----:B------:R-:W-:Y:S01]  /*23110*/  PRMT R52, RZ, 0x7610, R52 ;  /* 0x00007610ff347816 */ /* 0x000fe20000000034 */
[----:B------:R-:W2:Y:S01]  /*23120*/  LDCU UR4, c[0x0][0x3b0] ;  /* 0x00007600ff0477ac */ /* 0x000ea20008000800 */
[----:B------:R-:W-:Y:S01]  /*23130*/  LEA.HI.X.SX32 R16, R24, R6, 0x1, P6 ;  /* 0x0000000618107211 */ /* 0x000fe200030f0eff */
[----:B0-----:R-:W3:Y:S01]  /*23140*/  LDL R3, [R1+0xf84] ;  /* 0x000f840001037983 */ /* 0x001ee20000100800 */
[----:B------:R-:W-:Y:S01]  /*23150*/  PRMT R51, RZ, 0x7610, R51 ;  /* 0x00007610ff337816 */ /* 0x000fe20000000033 */
[----:B------:R-:W0:Y:S02]  /*23160*/  LDCU UR12, c[0x0][0x3b0] ;  /* 0x00007600ff0c77ac */ /* 0x000e240008000800 */
[----:B-1----:R-:W3:Y:S04]  /*23170*/  LDL R4, [R1+0xf30] ;  /* 0x000f300001047983 */ /* 0x002ee80000100800 */
[----:B------:R-:W-:Y:S01]  /*23180*/  STL [R1+0x920], R12 ;  /* 0x0009200c01007387 */ /* 0x000fe20000100800 */
[----:B--2---:R-:W-:-:S13]  /*23190*/  ISETP.GE.AND P5, PT, R13, RZ, PT ;  /* 0x000000ff0d00720c */ /* 0x004fda0003fa6270 */
[----:B------:R-:W-:Y:S01]  /*231a0*/  @!P5 IMAD.MOV R22, RZ, RZ, -R22 ;  /* 0x000000ffff16d224 */ /* 0x000fe200078e0a16 */
[----:B------:R-:W-:-:S04]  /*231b0*/  IADD3 R13, P5, PT, R23, R7, RZ ;  /* 0x00000007170d7210 */ /* 0x000fc80007fbe0ff */
[----:B------:R-:W-:Y:S01]  /*231c0*/  SEL R24, R11, R22, !P4 ;  /* 0x000000160b187207 */ /* 0x000fe20006000000 */
[----:B------:R-:W-:Y:S01]  /*231d0*/  STL [R1+0x938], R13 ;  /* 0x0009380d01007387 */ /* 0x000fe20000100800 */
[----:B------:R-:W-:-:S03]  /*231e0*/  @P0 IMAD.MOV.U32 R22, RZ, RZ, R12 ;  /* 0x000000ffff160224 */ /* 0x000fc600078e000c */
[----:B------:R1:W-:Y:S01]  /*231f0*/  STL [R1+0x91c], R16 ;  /* 0x00091c1001007387 */ /* 0x0003e20000100800 */
[----:B----4-:R-:W-:Y:S02]  /*23200*/  ISETP.GE.AND P3, PT, R14, RZ, PT ;  /* 0x000000ff0e00720c */ /* 0x010fe40003f66270 */
[----:B------:R-:W-:Y:S01]  /*23210*/  LEA.HI.X.SX32 R14, R23, R6, 0x1, P5 ;  /* 0x00000006170e7211 */ /* 0x000fe200028f0eff */
[----:B------:R-:W-:Y:S02]  /*23220*/  @P0 IMAD.MOV.U32 R23, RZ, RZ, R16 ;  /* 0x000000ffff170224 */ /* 0x000fe400078e0010 */
[----:B-1----:R-:W2:Y:S04]  /*23230*/  LDL.LU R16, [R1+0x12f8] ;  /* 0x0012f80001107983 */ /* 0x002ea80000300800 */
[----:B------:R-:W4:Y:S01]  /*23240*/  LDL.LU R12, [R1+0x12f4] ;  /* 0x0012f400010c7983 */ /* 0x000f220000300800 */
[----:B------:R-:W-:-:S03]  /*23250*/  @!P1 IMAD.IADD R85, R85, 0x1, -R8 ;  /* 0x0000000155559824 */ /* 0x000fc600078e0a08 */
[----:B------:R1:W2:Y:S02]  /*23260*/  @P0 LDG.E.U8 R52, desc[UR18][R22.64] ;  /* 0x0000001216340981 */ /* 0x0002a4000c1e1100 */
[C---:B------:R-:W-:Y:S01]  /*23270*/  ISETP.GT.U32.AND P1, PT, R8.reuse, R85, PT ;  /* 0x000000550800720c */ /* 0x040fe20003f24070 */
[----:B-1----:R-:W-:Y:S02]  /*23280*/  @P0 IMAD.MOV.U32 R22, RZ, RZ, R13 ;  /* 0x000000ffff160224 */ /* 0x002fe400078e000d */
[----:B------:R-:W-:Y:S01]  /*23290*/  @P0 IMAD.MOV.U32 R23, RZ, RZ, R14 ;  /* 0x000000ffff170224 */ /* 0x000fe200078e000e */
[----:B------:R-:W-:-:S04]  /*232a0*/  ISETP.GT.U32.AND P6, PT, R8, R10, PT ;  /* 0x0000000a0800720c */ /* 0x000fc80003fc4070 */
[----:B------:R1:W2:Y:S01]  /*232b0*/  @P0 LDG.E.U8 R51, desc[UR18][R22.64] ;  /* 0x0000001216330981 */ /* 0x0002a2000c1e1100 */
[----:B------:R-:W-:Y:S01]  /*232c0*/  IMAD R24, R24, UR5, RZ ;  /* 0x0000000518187c24 */ /* 0x000fe2000f8e02ff */
[----:B------:R-:W-:-:S03]  /*232d0*/  PRMT R50, RZ, 0x7610, R50 ;  /* 0x00007610ff327816 */ /* 0x000fc60000000032 */
[----:B------:R-:W-:Y:S01]  /*232e0*/  @!P1 IMAD.IADD R85, R85, 0x1, -R8 ;  /* 0x0000000155559824 */ /* 0x000fe200078e0a08 */
[----:B------:R0:W-:Y:S01]  /*232f0*/  STL [R1+0x934], R14 ;  /* 0x0009340e01007387 */ /* 0x0001e20000100800 */
[----:B------:R-:W-:Y:S01]  /*23300*/  PRMT R49, RZ, 0x7610, R49 ;  /* 0x00007610ff317816 */ /* 0x000fe20000000031 */
[----:B------:R-:W2:Y:S01]  /*23310*/  LDCU UR5, c[0x0][0x3b0] ;  /* 0x00007600ff0577ac */ /* 0x000ea20008000800 */
[----:B-1----:R-:W-:-:S04]  /*23320*/  IMAD.MOV.U32 R22, RZ, RZ, R5 ;  /* 0x000000ffff167224 */ /* 0x002fc800078e0005 */
[----:B------:R-:W-:Y:S01]  /*23330*/  @!P3 IMAD.MOV R22, RZ, RZ, -R22 ;  /* 0x000000ffff16b224 */ /* 0x000fe200078e0a16 */
[----:B0-----:R-:W2:Y:S04]  /*23340*/  LDL.LU R14, [R1+0x12f0] ;  /* 0x0012f000010e7983 */ /* 0x001ea80000300800 */
[----:B------:R-:W-:Y:S01]  /*23350*/  SEL R22, R11, R22, !P4 ;  /* 0x000000160b167207 */ /* 0x000fe20006000000 */
[----:B------:R-:W2:Y:S01]  /*23360*/  LDL.LU R13, [R1+0x12ec] ;  /* 0x0012ec00010d7983 */ /* 0x000ea20000300800 */
[----:B------:R-:W-:Y:S01]  /*23370*/  @!P6 IMAD.IADD R10, R10, 0x1, -R8 ;  /* 0x000000010a0ae824 */ /* 0x000fe200078e0a08 */
[----:B---3--:R-:W-:Y:S02]  /*23380*/  ISETP.GE.AND P5, PT, R3, RZ, PT ;  /* 0x000000ff0300720c */ /* 0x008fe40003fa6270 */
[----:B------:R-:W-:-:S04]  /*23390*/  IADD3 R3, P3, PT, R24, R7, RZ ;  /* 0x0000000718037210 */ /* 0x000fc80007f7e0ff */
[----:B------:R-:W-:Y:S01]  /*233a0*/  LEA.HI.X.SX32 R5, R24, R6, 0x1, P3 ;  /* 0x0000000618057211 */ /* 0x000fe200018f0eff */
[----:B------:R-:W-:Y:S01]  /*233b0*/  IMAD R24, R22, UR13, RZ ;  /* 0x0000000d16187c24 */ /* 0x000fe2000f8e02ff */
[----:B------:R0:W-:Y:S01]  /*233c0*/  STL [R1+0x940], R3 ;  /* 0x0009400301007387 */ /* 0x0001e20000100800 */
[----:B------:R-:W-:Y:S01]  /*233d0*/  @P0 IMAD.MOV.U32 R22, RZ, RZ, R3 ;  /* 0x000000ffff160224 */ /* 0x000fe200078e0003 */
[----:B------:R-:W-:-:S03]  /*233e0*/  ISETP.GT.U32.AND P6, PT, R8, R10, PT ;  /* 0x0000000a0800720c */ /* 0x000fc60003fc4070 */
[----:B------:R-:W-:Y:S01]  /*233f0*/  @!P5 IMAD.MOV R85, RZ, RZ, -R85 ;  /* 0x000000ffff55d224 */ /* 0x000fe200078e0a55 */
[----:B------:R-:W-:Y:S01]  /*23400*/  PRMT R48, RZ, 0x7610, R48 ;  /* 0x00007610ff307816 */ /* 0x000fe20000000030 */
[----:B------:R-:W-:Y:S01]  /*23410*/  @P0 IMAD.MOV.U32 R23, RZ, RZ, R5 ;  /* 0x000000ffff170224 */ /* 0x000fe200078e0005 */
[----:B------:R-:W-:Y:S01]  /*23420*/  PRMT R46, RZ, 0x7610, R46 ;  /* 0x00007610ff2e7816 */ /* 0x000fe2000000002e */
[----:B------:R-:W1:Y:S01]  /*23430*/  LDCU UR13, c[0x0][0x3b0] ;  /* 0x00007600ff0d77ac */ /* 0x000e620008000800 */
[----:B0-----:R-:W-:Y:S02]  /*23440*/  IADD3 R3, P5, PT, R24, R7, RZ ;  /* 0x0000000718037210 */ /* 0x001fe40007fbe0ff */
[----:B------:R-:W-:Y:S01]  /*23450*/  SEL R85, R11, R85, !P4 ;  /* 0x000000550b557207 */ /* 0x000fe20006000000 */
[----:B------:R0:W3:Y:S04]  /*23460*/  @P0 LDG.E.U8 R50, desc[UR18][R22.64] ;  /* 0x0000001216320981 */ /* 0x0000e8000c1e1100 */
[----:B------:R-:W-:Y:S01]  /*23470*/  IMAD R85, R85, UR4, RZ ;  /* 0x0000000455557c24 */ /* 0x000fe2000f8e02ff */
[----:B------:R-:W-:Y:S01]  /*23480*/  STL [R1+0x93c], R5 ;  /* 0x00093c0501007387 */ /* 0x000fe20000100800 */
[----:B------:R-:W-:Y:S01]  /*23490*/  @!P6 IMAD.IADD R10, R10, 0x1, -R8 ;  /* 0x000000010a0ae824 */ /* 0x000fe200078e0a08 */
[----:B------:R-:W1:Y:S01]  /*234a0*/  LDCU UR4, c[0x0][0x3b0] ;  /* 0x00007600ff0477ac */ /* 0x000e620008000800 */
[----:B0-----:R-:W-:Y:S01]  /*234b0*/  @P0 IMAD.MOV.U32 R22, RZ, RZ, R3 ;  /* 0x000000ffff160224 */ /* 0x001fe200078e0003 */
[----:B------:R0:W-:Y:S01]  /*234c0*/  STL [R1+0x948], R3 ;  /* 0x0009480301007387 */ /* 0x0001e20000100800 */
[----:B----4-:R-:W-:-:S13]  /*234d0*/  ISETP.GT.U32.AND P1, PT, R8, R12, PT ;  /* 0x0000000c0800720c */ /* 0x010fda0003f24070 */
[----:B------:R-:W-:Y:S01]  /*234e0*/  @!P1 IMAD.IADD R12, R12, 0x1, -R8 ;  /* 0x000000010c0c9824 */ /* 0x000fe200078e0a08 */
[----:B------:R-:W-:Y:S02]  /*234f0*/  ISETP.GE.AND P1, PT, R4, RZ, PT ;  /* 0x000000ff0400720c */ /* 0x000fe40003f26270 */
[----:B------:R-:W-:-:S05]  /*23500*/  LEA.HI.X.SX32 R4, R24, R6, 0x1, P5 ;  /* 0x0000000618047211 */ /* 0x000fca00028f0eff */
[----:B------:R-:W-:Y:S01]  /*23510*/  @P0 IMAD.MOV.U32 R23, RZ, RZ, R4 ;  /* 0x000000ffff170224 */ /* 0x000fe200078e0004 */
[----:B------:R4:W-:Y:S04]  /*23520*/  STL [R1+0x944], R4 ;  /* 0x0009440401007387 */ /* 0x0009e80000100800 */
[----:B------:R1:W3:Y:S04]  /*23530*/  @P0 LDG.E.U8 R49, desc[UR18][R22.64] ;  /* 0x0000001216310981 */ /* 0x0002e8000c1e1100 */
[----:B0-----:R-:W3:Y:S01]  /*23540*/  LDL R3, [R1+0xf38] ;  /* 0x000f380001037983 */ /* 0x001ee20000100800 */
[----:B----4-:R-:W-:-:S03]  /*23550*/  IADD3 R4, P6, PT, R85, R7, RZ ;  /* 0x0000000755047210 */ /* 0x010fc60007fde0ff */
[----:B------:R-:W4:Y:S01]  /*23560*/  LDL R23, [R1+0xf34] ;  /* 0x000f340001177983 */ /* 0x000f220000100800 */
[----:B------:R-:W-:-:S03]  /*23570*/  LEA.HI.X.SX32 R5, R85, R6, 0x1, P6 ;  /* 0x0000000655057211 */ /* 0x000fc600030f0eff */
[----:B------:R0:W-:Y:S04]  /*23580*/  STL [R1+0x950], R4 ;  /* 0x0009500401007387 */ /* 0x0001e80000100800 */
[----:B------:R-:W3:Y:S01]  /*23590*/  LDL R85, [R1+0xf3c] ;  /* 0x000f3c0001557983 */ /* 0x000ee20000100800 */
[----:B-1----:R-:W-:-:S03]  /*235a0*/  @P0 IMAD.MOV.U32 R22, RZ, RZ, R4 ;  /* 0x000000ffff160224 */ /* 0x002fc600078e0004 */
[----:B------:R1:W-:Y:S04]  /*235b0*/  STL [R1+0x94c], R5 ;  /* 0x00094c0501007387 */ /* 0x0003e80000100800 */
[----:B0-----:R-:W3:Y:S01]  /*235c0*/  LDL R4, [R1+0xf40] ;  /* 0x000f400001047983 */ /* 0x001ee20000100800 */
[C---:B--2---:R-:W-:Y:S01]  /*235d0*/  ISETP.GT.U32.AND P3, PT, R8.reuse, R13, PT ;  /* 0x0000000d0800720c */ /* 0x044fe20003f64070 */
[----:B------:R-:W-:Y:S01]  /*235e0*/  @!P1 IMAD.MOV R10, RZ, RZ, -R10 ;  /* 0x000000ffff0a9224 */ /* 0x000fe200078e0a0a */
[C---:B------:R-:W-:Y:S02]  /*235f0*/  ISETP.GT.U32.AND P1, PT, R8.reuse, R14, PT ;  /* 0x0000000e0800720c */ /* 0x040fe40003f24070 */
[----:B------:R-:W-:-:S09]  /*23600*/  ISETP.GT.U32.AND P5, PT, R8, R12, PT ;  /* 0x0000000c0800720c */ /* 0x000fd20003fa4070 */
[----:B------:R-:W-:Y:S01]  /*23610*/  @!P3 IMAD.IADD R13, R13, 0x1, -R8 ;  /* 0x000000010d0db824 */ /* 0x000fe200078e0a08 */
[----:B------:R-:W-:-:S04]  /*23620*/  SEL R10, R11, R10, !P4 ;  /* 0x0000000a0b0a7207 */ /* 0x000fc80006000000 */
[----:B------:R-:W-:Y:S01]  /*23630*/  ISETP.GT.U32.AND P3, PT, R8, R13, PT ;  /* 0x0000000d0800720c */ /* 0x000fe20003f64070 */
[--C-:B------:R-:W-:Y:S02]  /*23640*/  @!P1 IMAD.IADD R14, R14, 0x1, -R8.reuse ;  /* 0x000000010e0e9824 */ /* 0x100fe400078e0a08 */
[----:B------:R-:W-:Y:S01]  /*23650*/  IMAD R10, R10, UR5, RZ ;  /* 0x000000050a0a7c24 */ /* 0x000fe2000f8e02ff */
[----:B------:R-:W0:Y:S01]  /*23660*/  LDCU UR5, c[0x0][0x3b0] ;  /* 0x00007600ff0577ac */ /* 0x000e220008000800 */
[----:B------:R-:W-:-:S08]  /*23670*/  @!P5 IMAD.IADD R12, R12, 0x1, -R8 ;  /* 0x000000010c0cd824 */ /* 0x000fd000078e0a08 */
[----:B------:R-:W-:Y:S01]  /*23680*/  @!P3 IMAD.IADD R13, R13, 0x1, -R8 ;  /* 0x000000010d0db824 */ /* 0x000fe200078e0a08 */
[----:B----4-:R-:W-:Y:S01]  /*23690*/  ISETP.GE.AND P6, PT, R23, RZ, PT ;  /* 0x000000ff1700720c */ /* 0x010fe20003fc6270 */
[----:B------:R-:W-:Y:S01]  /*236a0*/  @P0 IMAD.MOV.U32 R23, RZ, RZ, R5 ;  /* 0x000000ffff170224 */ /* 0x000fe200078e0005 */
[C---:B-1----:R-:W-:Y:S02]  /*236b0*/  IADD3 R5, P3, PT, R10.reuse, R7, RZ ;  /* 0x000000070a057210 */ /* 0x042fe40007f7e0ff */
[----:B---3--:R-:W-:Y:S02]  /*236c0*/  ISETP.GE.AND P1, PT, R85, RZ, PT ;  /* 0x000000ff5500720c */ /* 0x008fe40003f26270 */
[----:B------:R1:W2:Y:S01]  /*236d0*/  @P0 LDG.E.U8 R48, desc[UR18][R22.64] ;  /* 0x0000001216300981 */ /* 0x0002a2000c1e1100 */
[----:B------:R-:W-:-:S06]  /*236e0*/  LEA.HI.X.SX32 R10, R10, R6, 0x1, P3 ;  /* 0x000000060a0a7211 */ /* 0x000fcc00018f0eff */
[----:B------:R-:W-:Y:S01]  /*236f0*/  @!P6 IMAD.MOV R12, RZ, RZ, -R12 ;  /* 0x000000ffff0ce224 */ /* 0x000fe200078e0a0c */
[C---:B------:R-:W-:Y:S01]  /*23700*/  ISETP.GT.U32.AND P6, PT, R8.reuse, R15, PT ;  /* 0x0000000f0800720c */ /* 0x040fe20003fc4070 */
[----:B------:R3:W-:Y:S01]  /*23710*/  STL [R1+0x958], R5 ;  /* 0x0009580501007387 */ /* 0x0007e20000100800 */
[----:B------:R-:W-:Y:S02]  /*23720*/  ISETP.GT.U32.AND P3, PT, R8, R14, PT ;  /* 0x0000000e0800720c */ /* 0x000fe40003f64070 */
[----:B------:R-:W-:Y:S01]  /*23730*/  SEL R12, R11, R12, !P4 ;  /* 0x0000000c0b0c7207 */ /* 0x000fe20006000000 */
[----:B------:R0:W-:Y:S01]  /*23740*/  STL [R1+0x954], R10 ;  /* 0x0009540a01007387 */ /* 0x0001e20000100800 */
[----:B------:R-:W-:Y:S01]  /*23750*/  @!P1 IMAD.MOV R13, RZ, RZ, -R13 ;  /* 0x000000ffff0d9224 */ /* 0x000fe200078e0a0d */
[----:B------:R-:W-:Y:S02]  /*23760*/  ISETP.GE.AND P1, PT, R3, RZ, PT ;  /* 0x000000ff0300720c */ /* 0x000fe40003f26270 */
[----:B------:R-:W4:Y:S01]  /*23770*/  LDL R3, [R1+0xf2c] ;  /* 0x000f2c0001037983 */ /* 0x000f220000100800 */
[----:B------:R-:W-:Y:S01]  /*23780*/  IMAD R12, R12, UR4, RZ ;  /* 0x000000040c0c7c24 */ /* 0x000fe2000f8e02ff */
[----:B------:R-:W-:Y:S01]  /*23790*/  SEL R13, R11, R13, !P4 ;  /* 0x0000000d0b0d7207 */ /* 0x000fe20006000000 */
[----:B-1----:R-:W-:Y:S01]  /*237a0*/  @P0 IMAD.MOV.U32 R22, RZ, RZ, R5 ;  /* 0x000000ffff160224 */ /* 0x002fe200078e0005 */
[----:B------:R-:W-:Y:S01]  /*237b0*/  ISETP.GT.U32.AND P5, PT, R8, R16, PT ;  /* 0x000000100800720c */ /* 0x000fe20003fa4070 */
[----:B------:R-:W-:Y:S01]  /*237c0*/  @!P6 IMAD.IADD R15, R15, 0x1, -R8 ;  /* 0x000000010f0fe824 */ /* 0x000fe200078e0a08 */
[----:B---3--:R-:W-:Y:S01]  /*237d0*/  IADD3 R5, P6, PT, R12, R7, RZ ;  /* 0x000000070c057210 */ /* 0x008fe20007fde0ff */
[----:B------:R-:W-:Y:S01]  /*237e0*/  @P0 IMAD.MOV.U32 R23, RZ, RZ, R10 ;  /* 0x000000ffff170224 */ /* 0x000fe200078e000a */
[----:B------:R-:W1:Y:S01]  /*237f0*/  LDCU UR4, c[0x0][0x3b0] ;  /* 0x00007600ff0477ac */ /* 0x000e620008000800 */
[----:B------:R-:W-:-:S02]  /*23800*/  @!P3 IMAD.IADD R14, R14, 0x1, -R8 ;  /* 0x000000010e0eb824 */ /* 0x000fc400078e0a08 */
[----:B0-----:R-:W-:Y:S01]  /*23810*/  IMAD R10, R13, UR5, RZ ;  /* 0x000000050d0a7c24 */ /* 0x001fe2000f8e02ff */
[-C--:B------:R-:W-:Y:S01]  /*23820*/  LEA.HI.X.SX32 R12, R12, R6.reuse, 0x1, P6 ;  /* 0x000000060c0c7211 */ /* 0x080fe200030f0eff */
[----:B------:R-:W-:Y:S01]  /*23830*/  @!P1 IMAD.MOV R14, RZ, RZ, -R14 ;  /* 0x000000ffff0e9224 */ /* 0x000fe200078e0a0e */
[----:B------:R-:W-:Y:S01]  /*23840*/  ISETP.GE.AND P3, PT, R4, RZ, PT ;  /* 0x000000ff0400720c */ /* 0x000fe20003f66270 */
[----:B------:R-:W-:Y:S01]  /*23850*/  STL [R1+0x960], R5 ;  /* 0x0009600501007387 */ /* 0x000fe20000100800 */
[C---:B------:R-:W-:Y:S01]  /*23860*/  IADD3 R4, P1, PT, R10.reuse, R7, RZ ;  /* 0x000000070a047210 */ /* 0x040fe20007f3e0ff */
[----:B------:R-:W-:Y:S01]  /*23870*/  @P0 IMAD.MOV.U32 R13, RZ, RZ, R12 ;  /* 0x000000ffff0d0224 */ /* 0x000fe200078e000c */
[----:B------:R-:W-:Y:S01]  /*23880*/  PRMT R45, RZ, 0x7610, R45 ;  /* 0x00007610ff2d7816 */ /* 0x000fe2000000002d */
[----:B------:R0:W-:Y:S01]  /*23890*/  STL [R1+0x95c], R12 ;  /* 0x00095c0c01007387 */ /* 0x0001e20000100800 */
[----:B------:R-:W-:Y:S01]  /*238a0*/  LEA.HI.X.SX32 R10, R10, R6, 0x1, P1 ;  /* 0x000000060a0a7211 */ /* 0x000fe200008f0eff */
[----:B------:R-:W-:Y:S01]  /*238b0*/  @!P5 IMAD.IADD R16, R16, 0x1, -R8 ;  /* 0x000000011010d824 */ /* 0x000fe200078e0a08 */
[----:B------:R-:W3:Y:S01]  /*238c0*/  LDCU UR5, c[0x0][0x3b0] ;  /* 0x00007600ff0577ac */ /* 0x000ee20008000800 */
[----:B0-----:R-:W-:-:S02]  /*238d0*/  @P0 IMAD.MOV.U32 R12, RZ, RZ, R5 ;  /* 0x000000ffff0c0224 */ /* 0x001fc400078e0005 */
[----:B------:R-:W2:Y:S04]  /*238e0*/  LDL R5, [R1+0xf28] ;  /* 0x000f280001057983 */ /* 0x000ea80000100800 */
[----:B------:R0:W3:Y:S04]  /*238f0*/  @P0 LDG.E.U8 R46, desc[UR18][R12.64] ;  /* 0x000000120c2e0981 */ /* 0x0000e8000c1e1100 */
[----:B------:R1:W-:Y:S04]  /*23900*/  STL [R1+0x978], R4 ;  /* 0x0009780401007387 */ /* 0x0003e80000100800 */
[----:B------:R4:W-:Y:S01]  /*23910*/  STL [R1+0x974], R10 ;  /* 0x0009740a01007387 */ /* 0x0009e20000100800 */
[----:B0-----:R-:W-:-:S03]  /*23920*/  @P0 IMAD.MOV.U32 R12, RZ, RZ, R4 ;  /* 0x000000ffff0c0224 */ /* 0x001fc600078e0004 */
[----:B-1----:R-:W3:Y:S01]  /*23930*/  LDL R4, [R1+0xf24] ;  /* 0x000f240001047983 */ /* 0x002ee20000100800 */
[C---:B------:R-:W-:Y:S02]  /*23940*/  ISETP.GT.U32.AND P5, PT, R8.reuse, R16, PT ;  /* 0x000000100800720c */ /* 0x040fe40003fa4070 */
[----:B------:R-:W-:-:S11]  /*23950*/  ISETP.GT.U32.AND P6, PT, R8, R15, PT ;  /* 0x0000000f0800720c */ /* 0x000fd60003fc4070 */
[----:B------:R-:W-:Y:S01]  /*23960*/  @!P5 IMAD.IADD R16, R16, 0x1, -R8 ;  /* 0x000000011010d824 */ /* 0x000fe200078e0a08 */
[----:B------:R-:W-:-:S03]  /*23970*/  ISETP.GT.U32.AND P5, PT, R8, R17, PT ;  /* 0x000000110800720c */ /* 0x000fc60003fa4070 */
[----:B------:R-:W-:Y:S01]  /*23980*/  @!P3 IMAD.MOV R16, RZ, RZ, -R16 ;  /* 0x000000ffff10b224 */ /* 0x000fe200078e0a10 */
[----:B------:R-:W-:Y:S01]  /*23990*/  SEL R14, R11, R14, !P4 ;  /* 0x0000000e0b0e7207 */ /* 0x000fe20006000000 */
[----:B------:R-:W-:-:S03]  /*239a0*/  @P0 IMAD.MOV.U32 R13, RZ, RZ, R10 ;  /* 0x000000ffff0d0224 */ /* 0x000fc600078e000a */
[----:B------:R-:W-:-:S05]  /*239b0*/  SEL R16, R11, R16, !P4 ;  /* 0x000000100b107207 */ /* 0x000fca0006000000 */
[--C-:B------:R-:W-:Y:S01]  /*239c0*/  @!P5 IMAD.IADD R17, R17, 0x1, -R8.reuse ;  /* 0x000000011111d824 */ /* 0x100fe200078e0a08 */
[----:B------:R0:W3:Y:S01]  /*239d0*/  @P0 LDG.E.U8 R45, desc[UR18][R12.64] ;  /* 0x000000120c2d0981 */ /* 0x0000e2000c1e1100 */
[----:B------:R-:W-:Y:S01]  /*239e0*/  IMAD R14, R14, UR12, RZ ;  /* 0x0000000c0e0e7c24 */ /* 0x000fe2000f8e02ff */
[C---:B------:R-:W-:Y:S01]  /*239f0*/  ISETP.GT.U32.AND P1, PT, R8.reuse, R18, PT ;  /* 0x000000120800720c */ /* 0x040fe20003f24070 */
[----:B------:R-:W-:Y:S01]  /*23a00*/  @!P6 IMAD.IADD R15, R15, 0x1, -R8 ;  /* 0x000000010f0fe824 */ /* 0x000fe200078e0a08 */
[----:B------:R-:W-:Y:S01]  /*23a10*/  ISETP.GT.U32.AND P3, PT, R8, R17, PT ;  /* 0x000000110800720c */ /* 0x000fe20003f64070 */
[----:B------:R-:W-:Y:S01]  /*23a20*/  IMAD R16, R16, UR4, RZ ;  /* 0x0000000410107c24 */ /* 0x000fe2000f8e02ff */
[----:B------:R-:W-:Y:S01]  /*23a30*/  PRMT R44, RZ, 0x7610, R44 ;  /* 0x00007610ff2c7816 */ /* 0x000fe2000000002c */
[----:B------:R-:W1:Y:S01]  /*23a40*/  LDCU UR4, c[0x0][0x3b0] ;  /* 0x00007600ff0477ac */ /* 0x000e620008000800 */
[C---:B0-----:R-:W-:Y:S01]  /*23a50*/  IADD3 R12, P6, PT, R14.reuse, R7, RZ ;  /* 0x000000070e0c7210 */ /* 0x041fe20007fde0ff */
[----:B------:R-:W0:Y:S03]  /*23a60*/  LDCU UR12, c[0x0][0x3b0] ;  /* 0x00007600ff0c77ac */ /* 0x000e260008000800 */
[----:B------:R-:W-:Y:S01]  /*23a70*/  LEA.HI.X.SX32 R13, R14, R6, 0x1, P6 ;  /* 0x000000060e0d7211 */ /* 0x000fe200030f0eff */
[----:B------:R0:W-:Y:S04]  /*23a80*/  STL [R1+0x980], R12 ;  /* 0x0009800c01007387 */ /* 0x0001e80000100800 */
[--C-:B------:R-:W-:Y:S01]  /*23a90*/  @!P3 IMAD.IADD R17, R17, 0x1, -R8.reuse ;  /* 0x000000011111b824 */ /* 0x100fe200078e0a08 */
[----:B----4-:R-:W-:Y:S01]  /*23aa0*/  ISETP.GE.AND P5, PT, R3, RZ, PT ;  /* 0x000000ff0300720c */ /* 0x010fe20003fa6270 */
[----:B------:R-:W-:Y:S01]  /*23ab0*/  @!P1 IMAD.IADD R18, R18, 0x1, -R8 ;  /* 0x0000000112129824 */ /* 0x000fe200078e0a08 */
[----:B------:R-:W-:Y:S01]  /*23ac0*/  ISETP.GT.U32.AND P6, PT, R8, R19, PT ;  /* 0x000000130800720c */ /* 0x000fe20003fc4070 */
[----:B------:R0:W4:Y:S10]  /*23ad0*/  @P0 LDG.E.U8 R44, desc[UR18][R12.64] ;  /* 0x000000120c2c0981 */ /* 0x000134000c1e1100 */
[----:B------:R-:W-:Y:S01]  /*23ae0*/  @!P5 IMAD.MOV R15, RZ, RZ, -R15 ;  /* 0x000000ffff0fd224 */ /* 0x000fe200078e0a0f */
[----:B------:R-:W-:-:S04]  /*23af0*/  IADD3 R3, P5, PT, R16, R7, RZ ;  /* 0x0000000710037210 */ /* 0x000fc80007fbe0ff */
[----:B------:R-:W-:Y:S01]  /*23b00*/  LEA.HI.X.SX32 R10, R16, R6, 0x1, P5 ;  /* 0x00000006100a7211 */ /* 0x000fe200028f0eff */
[----:B------:R0:W-:Y:S01]  /*23b10*/  STL [R1+0x988], R3 ;  /* 0x0009880301007387 */ /* 0x0001e20000100800 */
[----:B--2---:R-:W-:-:S03]  /*23b20*/  ISETP.GE.AND P3, PT, R5, RZ, PT ;  /* 0x000000ff0500720c */ /* 0x004fc60003f66270 */
[----:B------:R-:W2:Y:S04]  /*23b30*/  LDL R5, [R1+0xf20] ;  /* 0x000f200001057983 */ /* 0x000ea80000100800 */
[----:B------:R0:W-:Y:S04]  /*23b40*/  STL [R1+0x97c], R13 ;  /* 0x00097c0d01007387 */ /* 0x0001e80000100800 */
[----:B------:R0:W-:Y:S01]  /*23b50*/  STL [R1+0x984], R10 ;  /* 0x0009840a01007387 */ /* 0x0001e20000100800 */
[----:B---3--:R-:W-:-:S03]  /*23b60*/  ISETP.GE.AND P5, PT, R4, RZ, PT ;  /* 0x000000ff0400720c */ /* 0x008fc60003fa6270 */
[----:B------:R-:W3:Y:S01]  /*23b70*/  LDL R4, [R1+0xf1c] ;  /* 0x000f1c0001047983 */ /* 0x000ee20000100800 */
[----:B------:R-:W-:Y:S01]  /*23b80*/  ISETP.GT.U32.AND P1, PT, R8, R18, PT ;  /* 0x000000120800720c */ /* 0x000fe20003f24070 */
[----:B------:R-:W-:Y:S01]  /*23b90*/  @!P3 IMAD.MOV R17, RZ, RZ, -R17 ;  /* 0x000000ffff11b224 */ /* 0x000fe200078e0a11 */
[----:B------:R-:W-:Y:S01]  /*23ba0*/  SEL R15, R11, R15, !P4 ;  /* 0x0000000f0b0f7207 */ /* 0x000fe20006000000 */
[----:B------:R-:W-:Y:S01]  /*23bb0*/  @!P6 IMAD.IADD R19, R19, 0x1, -R8 ;  /* 0x000000011313e824 */ /* 0x000fe200078e0a08 */
[----:B------:R-:W-:Y:S02]  /*23bc0*/  PRMT R43, RZ, 0x7610, R43 ;  /* 0x00007610ff2b7816 */ /* 0x000fe4000000002b */
[----:B------:R-:W-:Y:S01]  /*23bd0*/  SEL R17, R11, R17, !P4 ;  /* 0x000000110b117207 */ /* 0x000fe20006000000 */
[----:B------:R-:W-:-:S06]  /*23be0*/  IMAD R15, R15, UR5, RZ ;  /* 0x000000050f0f7c24 */ /* 0x000fcc000f8e02ff */
[----:B------:R-:W-:Y:S01]  /*23bf0*/  @!P1 IMAD.IADD R18, R18, 0x1, -R8 ;  /* 0x0000000112129824 */ /* 0x000fe200078e0a08 */
[C---:B------:R-:W-:Y:S01]  /*23c00*/  ISETP.GT.U32.AND P1, PT, R8.reuse, R20, PT ;  /* 0x000000140800720c */ /* 0x040fe20003f24070 */
[----:B0-----:R-:W-:Y:S01]  /*23c10*/  @P0 IMAD.MOV.U32 R12, RZ, RZ, R3 ;  /* 0x000000ffff0c0224 */ /* 0x001fe200078e0003 */
[----:B------:R-:W-:Y:S01]  /*23c20*/  IADD3 R3, P3, PT, R15, R7, RZ ;  /* 0x000000070f037210 */ /* 0x000fe20007f7e0ff */
[----:B------:R-:W-:Y:S01]  /*23c30*/  @P0 IMAD.MOV.U32 R13, RZ, RZ, R10 ;  /* 0x000000ffff0d0224 */ /* 0x000fe200078e000a */
[----:B------:R-:W-:Y:S01]  /*23c40*/  ISETP.GT.U32.AND P6, PT, R8, R19, PT ;  /* 0x000000130800720c */ /* 0x000fe20003fc4070 */
[----:B------:R-:W-:Y:S01]  /*23c50*/  IMAD R17, R17, UR13, RZ ;  /* 0x0000000d11117c24 */ /* 0x000fe2000f8e02ff */
[----:B------:R-:W-:Y:S01]  /*23c60*/  LEA.HI.X.SX32 R10, R15, R6, 0x1, P3 ;  /* 0x000000060f0a7211 */ /* 0x000fe200018f0eff */
[----:B------:R0:W-:Y:S01]  /*23c70*/  STL [R1+0x990], R3 ;  /* 0x0009900301007387 */ /* 0x0001e20000100800 */
[----:B------:R-:W-:Y:S01]  /*23c80*/  @!P5 IMAD.MOV R18, RZ, RZ, -R18 ;  /* 0x000000ffff12d224 */ /* 0x000fe200078e0a12 */
[----:B------:R-:W-:Y:S01]  /*23c90*/  PRMT R42, RZ, 0x7610, R42 ;  /* 0x00007610ff2a7816 */ /* 0x000fe2000000002a */
[----:B------:R-:W1:Y:S01]  /*23ca0*/  LDCU UR5, c[0x0][0x3b0] ;  /* 0x00007600ff0577ac */ /* 0x000e620008000800 */
[----:B------:R0:W4:Y:S02]  /*23cb0*/  @P0 LDG.E.U8 R43, desc[UR18][R12.64] ;  /* 0x000000120c2b0981 */ /* 0x000124000c1e1100 */
[----:B------:R-:W-:Y:S01]  /*23cc0*/  @!P1 IMAD.IADD R20, R20, 0x1, -R8 ;  /* 0x0000000114149824 */ /* 0x000fe200078e0a08 */
[----:B------:R-:W-:Y:S01]  /*23cd0*/  PRMT R41, RZ, 0x7610, R41 ;  /* 0x00007610ff297816 */ /* 0x000fe20000000029 */
[----:B------:R1:W-:Y:S01]  /*23ce0*/  STL [R1+0x98c], R10 ;  /* 0x00098c0a01007387 */ /* 0x0003e20000100800 */
[----:B------:R-:W-:Y:S01]  /*23cf0*/  PRMT R36, RZ, 0x7610, R36 ;  /* 0x00007610ff247816 */ /* 0x000fe20000000024 */
[----:B------:R-:W-:Y:S01]  /*23d00*/  @!P6 IMAD.IADD R19, R19, 0x1, -R8 ;  /* 0x000000011313e824 */ /* 0x000fe200078e0a08 */
[----:B------:R-:W-:Y:S01]  /*23d10*/  PRMT R35, RZ, 0x7610, R35 ;  /* 0x00007610ff237816 */ /* 0x000fe20000000023 */
[----:B------:R-:W2:Y:S01]  /*23d20*/  LDCU UR13, c[0x0][0x3b0] ;  /* 0x00007600ff0d77ac */ /* 0x000ea20008000800 */
[----:B0-----:R-:W-:Y:S01]  /*23d30*/  @P0 IMAD.MOV.U32 R12, RZ, RZ, R3 ;  /* 0x000000ffff0c0224 */ /* 0x001fe200078e0003 */
[----:B------:R-:W-:Y:S01]  /*23d40*/  IADD3 R3, P5, PT, R17, R7, RZ ;  /* 0x0000000711037210 */ /* 0x000fe20007fbe0ff */
[----:B------:R-:W-:-:S02]  /*23d50*/  @P0 IMAD.MOV.U32 R13, RZ, RZ, R10 ;  /* 0x000000ffff0d0224 */ /* 0x000fc400078e000a */
[----:B-1----:R-:W4:Y:S04]  /*23d60*/  LDL R10, [R1+0xf18] ;  /* 0x000f1800010a7983 */ /* 0x002f280000100800 */
[----:B------:R0:W-:Y:S01]  /*23d70*/  STL [R1+0x998], R3 ;  /* 0x0009980301007387 */ /* 0x0001e20000100800 */
[----:B------:R-:W-:Y:S02]  /*23d80*/  ISETP.GT.U32.AND P3, PT, R8, R21, PT ;  /* 0x000000150800720c */ /* 0x000fe40003f64070 */
[----:B------:R-:W-:Y:S01]  /*23d90*/  SEL R18, R11, R18, !P4 ;  /* 0x000000120b127207 */ /* 0x000fe20006000000 */
[----:B------:R1:W4:Y:S01]  /*23da0*/  @P0 LDG.E.U8 R42, desc[UR18][R12.64] ;  /* 0x000000120c2a0981 */ /* 0x000322000c1e1100 */
[----:B--2---:R-:W-:Y:S02]  /*23db0*/  ISETP.GE.AND P1, PT, R5, RZ, PT ;  /* 0x000000ff0500720c */ /* 0x004fe40003f26270 */
[----:B------:R-:W-:-:S05]  /*23dc0*/  LEA.HI.X.SX32 R5, R17, R6, 0x1, P5 ;  /* 0x0000000611057211 */ /* 0x000fca00028f0eff */
[----:B------:R2:W-:Y:S01]  /*23dd0*/  STL [R1+0x994], R5 ;  /* 0x0009940501007387 */ /* 0x0005e20000100800 */
[----:B---3--:R-:W-:-:S03]  /*23de0*/  ISETP.GE.AND P6, PT, R4, RZ, PT ;  /* 0x000000ff0400720c */ /* 0x008fc60003fc6270 */
[----:B------:R-:W3:Y:S01]  /*23df0*/  LDL R4, [R1+0xf14] ;  /* 0x000f140001047983 */ /* 0x000ee20000100800 */
[----:B------:R-:W-:Y:S01]  /*23e00*/  ISETP.GT.U32.AND P5, PT, R8, R20, PT ;  /* 0x000000140800720c */ /* 0x000fe20003fa4070 */
[----:B------:R-:W-:Y:S01]  /*23e10*/  IMAD R18, R18, UR4, RZ ;  /* 0x0000000412127c24 */ /* 0x000fe2000f8e02ff */
[----:B------:R-:W4:Y:S01]  /*23e20*/  LDCU UR4, c[0x0][0x3b0] ;  /* 0x00007600ff0477ac */ /* 0x000f220008000800 */
[----:B-1----:R-:W-:Y:S02]  /*23e30*/  @P0 IMAD.MOV.U32 R12, RZ, RZ, R3 ;  /* 0x000000ffff0c0224 */ /* 0x002fe400078e0003 */
[----:B------:R-:W-:Y:S01]  /*23e40*/  @!P3 IMAD.IADD R21, R21, 0x1, -R8 ;  /* 0x000000011515b824 */ /* 0x000fe200078e0a08 */
[----:B0-----:R-:W-:Y:S01]  /*23e50*/  IADD3 R3, P3, PT, R18, R7, RZ ;  /* 0x0000000712037210 */ /* 0x001fe20007f7e0ff */
[----:B------:R-:W-:-:S06]  /*23e60*/  @P0 IMAD.MOV.U32 R13, RZ, RZ, R5 ;  /* 0x000000ffff0d0224 */ /* 0x000fcc00078e0005 */
[----:B------:R-:W-:Y:S01]  /*23e70*/  @!P5 IMAD.IADD R20, R20, 0x1, -R8 ;  /* 0x000000011414d824 */ /* 0x000fe200078e0a08 */
[----:B------:R-:W-:Y:S01]  /*23e80*/  ISETP.GT.U32.AND P5, PT, R8, R39, PT ;  /* 0x000000270800720c */ /* 0x000fe20003fa4070 */
[----:B------:R-:W-:Y:S01]  /*23e90*/  STL [R1+0x9a0], R3 ;  /* 0x0009a00301007387 */ /* 0x000fe20000100800 */
[----:B--2---:R-:W-:Y:S02]  /*23ea0*/  LEA.HI.X.SX32 R5, R18, R6, 0x1, P3 ;  /* 0x0000000612057211 */ /* 0x004fe400018f0eff */
[C---:B------:R-:W-:Y:S01]  /*23eb0*/  ISETP.GT.U32.AND P3, PT, R8.reuse, R38, PT ;  /* 0x000000260800720c */ /* 0x040fe20003f64070 */
[----:B------:R-:W-:Y:S01]  /*23ec0*/  @!P1 IMAD.MOV R19, RZ, RZ, -R19 ;  /* 0x000000ffff139224 */ /* 0x000fe200078e0a13 */
[----:B------:R0:W2:Y:S04]  /*23ed0*/  @P0 LDG.E.U8 R41, desc[UR18][R12.64] ;  /* 0x000000120c290981 */ /* 0x0000a8000c1e1100 */
[----:B------:R1:W-:Y:S01]  /*23ee0*/  STL [R1+0x99c], R5 ;  /* 0x00099c0501007387 */ /* 0x0003e20000100800 */
[----:B------:R-:W-:-:S03]  /*23ef0*/  ISETP.GT.U32.AND P1, PT, R8, R21, PT ;  /* 0x000000150800720c */ /* 0x000fc60003f24070 */
[----:B------:R-:W2:Y:S01]  /*23f00*/  LDL R85, [R1+0xf10] ;  /* 0x000f100001557983 */ /* 0x000ea20000100800 */
[----:B------:R-:W-:Y:S01]  /*23f10*/  @!P5 IMAD.IADD R39, R39, 0x1, -R8 ;  /* 0x000000012727d824 */ /* 0x000fe200078e0a08 */
[----:B------:R-:W-:Y:S01]  /*23f20*/  SEL R19, R11, R19, !P4 ;  /* 0x000000130b137207 */ /* 0x000fe20006000000 */
[----:B------:R-:W-:Y:S02]  /*23f30*/  @!P6 IMAD.MOV R20, RZ, RZ, -R20 ;  /* 0x000000ffff14e224 */ /* 0x000fe400078e0a14 */
[--C-:B------:R-:W-:Y:S01]  /*23f40*/  @!P3 IMAD.IADD R38, R38, 0x1, -R8.reuse ;  /* 0x000000012626b824 */ /* 0x100fe200078e0a08 */
[C---:B------:R-:W-:Y:S01]  /*23f50*/  ISETP.GT.U32.AND P3, PT, R8.reuse, R39, PT ;  /* 0x000000270800720c */ /* 0x040fe20003f64070 */
[----:B0-----:R-:W-:Y:S02]  /*23f60*/  @P0 IMAD.MOV.U32 R13, RZ, RZ, R5 ;  /* 0x000000ffff0d0224 */ /* 0x001fe400078e0005 */
[----:B-1----:R-:W2:Y:S01]  /*23f70*/  LDL R5, [R1+0xf0c] ;  /* 0x000f0c0001057983 */ /* 0x002ea20000100800 */
[----:B------:R-:W-:Y:S01]  /*23f80*/  IMAD R19, R19, UR5, RZ ;  /* 0x0000000513137c24 */ /* 0x000fe2000f8e02ff */
[----:B------:R-:W-:Y:S01]  /*23f90*/  ISETP.GT.U32.AND P6, PT, R8, R37, PT ;  /* 0x000000250800720c */ /* 0x000fe20003fc4070 */
[----:B------:R-:W-:Y:S01]  /*23fa0*/  @P0 IMAD.MOV.U32 R12, RZ, RZ, R3 ;  /* 0x000000ffff0c0224 */ /* 0x000fe200078e0003 */
[----:B------:R-:W-:Y:S01]  /*23fb0*/  SEL R20, R11, R20, !P4 ;  /* 0x000000140b147207 */ /* 0x000fe20006000000 */
[--C-:B------:R-:W-:Y:S01]  /*23fc0*/  @!P1 IMAD.IADD R21, R21, 0x1, -R8.reuse ;  /* 0x0000000115159824 */ /* 0x100fe200078e0a08 */
[C---:B------:R-:W-:Y:S01]  /*23fd0*/  IADD3 R3, P1, PT, R19.reuse, R7, RZ ;  /* 0x0000000713037210 */ /* 0x040fe20007f3e0ff */
[----:B------:R-:W0:Y:S01]  /*23fe0*/  LDCU UR5, c[0x0][0x3b0] ;  /* 0x00007600ff0577ac */ /* 0x000e220008000800 */
[----:B----4-:R-:W-:Y:S01]  /*23ff0*/  ISETP.GE.AND P5, PT, R10, RZ, PT ;  /* 0x000000ff0a00720c */ /* 0x010fe20003fa6270 */
[----:B------:R-:W-:Y:S01]  /*24000*/  IMAD R20, R20, UR4, RZ ;  /* 0x0000000414147c24 */ /* 0x000fe2000f8e02ff */
[----:B------:R1:W4:Y:S01]  /*24010*/  @P0 LDG.E.U8 R36, desc[UR18][R12.64] ;  /* 0x000000120c240981 */ /* 0x000322000c1e1100 */
[----:B------:R-:W-:Y:S01]  /*24020*/  LEA.HI.X.SX32 R10, R19, R6, 0x1, P1 ;  /* 0x00000006130a7211 */ /* 0x000fe200008f0eff */
[--C-:B------:R-:W-:Y:S01]  /*24030*/  @!P3 IMAD.IADD R39, R39, 0x1, -R8.reuse ;  /* 0x000000012727b824 */ /* 0x100fe200078e0a08 */
[----:B------:R-:W0:Y:S01]  /*24040*/  LDCU UR4, c[0x0][0x3b0] ;  /* 0x00007600ff0477ac */ /* 0x000e220008000800 */
[----:B------:R1:W-:Y:S01]  /*24050*/  STL [R1+0x9b8], R3 ;  /* 0x0009b80301007387 */ /* 0x0003e20000100800 */
[----:B------:R-:W-:-:S02]  /*24060*/  @!P6 IMAD.IADD R37, R37, 0x1, -R8 ;  /* 0x000000012525e824 */ /* 0x000fc400078e0a08 */
[----:B-1----:R-:W-:Y:S01]  /*24070*/  @P0 IMAD.MOV.U32 R12, RZ, RZ, R3 ;  /* 0x000000ffff0c0224 */ /* 0x002fe200078e0003 */
[----:B------:R-:W-:Y:S01]  /*24080*/  IADD3 R3, P3, PT, R20, R7, RZ ;  /* 0x0000000714037210 */ /* 0x000fe20007f7e0ff */
[----:B------:R-:W-:Y:S01]  /*24090*/  @P0 IMAD.MOV.U32 R13, RZ, RZ, R10 ;  /* 0x000000ffff0d0224 */ /* 0x000fe200078e000a */
[----:B------:R-:W-:Y:S04]  /*240a0*/  STL [R1+0x9b4], R10 ;  /* 0x0009b40a01007387 */ /* 0x000fe80000100800 */
[----:B------:R1:W4:Y:S04]  /*240b0*/  @P0 LDG.E.U8 R35, desc[UR18][R12.64] ;  /* 0x000000120c230981 */ /* 0x000328000c1e1100 */
[----:B------:R-:W-:Y:S01]  /*240c0*/  STL [R1+0x9c0], R3 ;  /* 0x0009c00301007387 */ /* 0x000fe20000100800 */
[----:B---3--:R-:W-:-:S02]  /*240d0*/  ISETP.GE.AND P6, PT, R4, RZ, PT ;  /* 0x000000ff0400720c */ /* 0x008fc40003fc6270 */
[----:B------:R-:W-:-:S05]  /*240e0*/  LEA.HI.X.SX32 R4, R20, R6, 0x1, P3 ;  /* 0x0000000614047211 */ /* 0x000fca00018f0eff */
[----:B------:R3:W-:Y:S01]  /*240f0*/  STL [R1+0x9bc], R4 ;  /* 0x0009bc0401007387 */ /* 0x0007e20000100800 */
[----:B-1----:R-:W-:-:S03]  /*24100*/  @P0 IMAD.MOV.U32 R13, RZ, RZ, R4 ;  /* 0x000000ffff0d0224 */ /* 0x002fc600078e0004 */
[----:B---3--:R-:W3:Y:S01]  /*24110*/  LDL R4, [R1+0xf08] ;  /* 0x000f080001047983 */ /* 0x008ee20000100800 */
[C---:B------:R-:W-:Y:S01]  /*24120*/  ISETP.GT.U32.AND P1, PT, R8.reuse, R38, PT ;  /* 0x000000260800720c */ /* 0x040fe20003f24070 */
[----:B------:R-:W-:Y:S01]  /*24130*/  @!P5 IMAD.MOV R21, RZ, RZ, -R21 ;  /* 0x000000ffff15d224 */ /* 0x000fe200078e0a15 */
[----:B------:R-:W-:Y:S01]  /*24140*/  ISETP.GT.U32.AND P5, PT, R8, R37, PT ;  /* 0x000000250800720c */ /* 0x000fe20003fa4070 */
[----:B------:R-:W-:-:S10]  /*24150*/  @!P6 IMAD.MOV R39, RZ, RZ, -R39 ;  /* 0x000000ffff27e224 */ /* 0x000fd400078e0a27 */
[--C-:B------:R-:W-:Y:S01]  /*24160*/  @!P1 IMAD.IADD R38, R38, 0x1, -R8.reuse ;  /* 0x0000000126269824 */ /* 0x100fe200078e0a08 */
[----:B--2---:R-:W-:Y:S02]  /*24170*/  ISETP.GE.AND P1, PT, R85, RZ, PT ;  /* 0x000000ff5500720c */ /* 0x004fe40003f26270 */
[----:B------:R-:W-:Y:S01]  /*24180*/  SEL R21, R11, R21, !P4 ;  /* 0x000000150b157207 */ /* 0x000fe20006000000 */
[----:B------:R-:W-:Y:S01]  /*24190*/  @!P5 IMAD.IADD R37, R37, 0x1, -R8 ;  /* 0x000000012525d824 */ /* 0x000fe200078e0a08 */
[----:B------:R-:W-:Y:S02]  /*241a0*/  ISETP.GT.U32.AND P5, PT, R8, R40, PT ;  /* 0x000000280800720c */ /* 0x000fe40003fa4070 */
[----:B------:R-:W-:Y:S01]  /*241b0*/  ISETP.GE.AND P3, PT, R5, RZ, PT ;  /* 0x000000ff0500720c */ /* 0x000fe20003f66270 */
[----:B0-----:R-:W-:Y:S01]  /*241c0*/  IMAD R21, R21, UR5, RZ ;  /* 0x0000000515157c24 */ /* 0x001fe2000f8e02ff */
[----:B------:R-:W-:Y:S01]  /*241d0*/  SEL R39, R11, R39, !P4 ;  /* 0x000000270b277207 */ /* 0x000fe20006000000 */
[----:B------:R-:W-:Y:S01]  /*241e0*/  @P0 IMAD.MOV.U32 R12, RZ, RZ, R3 ;  /* 0x000000ffff0c0224 */ /* 0x000fe200078e0003 */
[----:B------:R-:W-:Y:S01]  /*241f0*/  PRMT R34, RZ, 0x7610, R34 ;  /* 0x00007610ff227816 */ /* 0x000fe20000000022 */
[----:B------:R-:W0:Y:S02]  /*24200*/  LDCU UR5, c[0x0][0x3b0] ;  /* 0x00007600ff0577ac */ /* 0x000e240008000800 */
[----:B------:R-:W-:Y:S01]  /*24210*/  @!P1 IMAD.MOV R38, RZ, RZ, -R38 ;  /* 0x000000ffff269224 */ /* 0x000fe200078e0a26 */
[-C--:B------:R-:W-:Y:S01]  /*24220*/  IADD3 R5, P6, PT, R21, R7.reuse, RZ ;  /* 0x0000000715057210 */ /* 0x080fe20007fde0ff */
[----:B------:R-:W-:Y:S01]  /*24230*/  IMAD R39, R39, UR12, RZ ;  /* 0x0000000c27277c24 */ /* 0x000fe2000f8e02ff */
[----:B------:R1:W2:Y:S02]  /*24240*/  @P0 LDG.E.U8 R34, desc[UR18][R12.64] ;  /* 0x000000120c220981 */ /* 0x0002a4000c1e1100 */
[----:B------:R-:W-:Y:S01]  /*24250*/  SEL R38, R11, R38, !P4 ;  /* 0x000000260b267207 */ /* 0x000fe20006000000 */
[----:B------:R-:W-:Y:S01]  /*24260*/  @!P3 IMAD.MOV R37, RZ, RZ, -R37 ;  /* 0x000000ffff25b224 */ /* 0x000fe200078e0a25 */
[-C--:B------:R-:W-:Y:S01]  /*24270*/  LEA.HI.X.SX32 R10, R21, R6.reuse, 0x1, P6 ;  /* 0x00000006150a7211 */ /* 0x080fe200030f0eff */
[----:B------:R-:W-:Y:S01]  /*24280*/  @!P5 IMAD.IADD R40, R40, 0x1, -R8 ;  /* 0x000000012828d824 */ /* 0x000fe200078e0a08 */
[----:B------:R-:W-:Y:S01]  /*24290*/  IADD3 R3, P1, PT, R39, R7, RZ ;  /* 0x0000000727037210 */ /* 0x000fe20007f3e0ff */
[----:B------:R-:W-:Y:S01]  /*242a0*/  IMAD R38, R38, UR4, RZ ;  /* 0x0000000426267c24 */ /* 0x000fe2000f8e02ff */
[----:B------:R0:W-:Y:S01]  /*242b0*/  STL [R1+0x9c8], R5 ;  /* 0x0009c80501007387 */ /* 0x0001e20000100800 */
[----:B------:R-:W-:Y:S01]  /*242c0*/  PRMT R33, RZ, 0x7610, R33 ;  /* 0x00007610ff217816 */ /* 0x000fe20000000021 */
[----:B-1----:R-:W-:Y:S01]  /*242d0*/  @P0 IMAD.MOV.U32 R12, RZ, RZ, R5 ;  /* 0x000000ffff0c0224 */ /* 0x002fe200078e0005 */
[----:B------:R-:W-:Y:S01]  /*242e0*/  SEL R37, R11, R37, !P4 ;  /* 0x000000250b257207 */ /* 0x000fe20006000000 */
[----:B------:R1:W-:Y:S01]  /*242f0*/  STL [R1+0x9c4], R10 ;  /* 0x0009c40a01007387 */ /* 0x0003e20000100800 */
[----:B------:R-:W-:Y:S01]  /*24300*/  @P0 IMAD.MOV.U32 R13, RZ, RZ, R10 ;  /* 0x000000ffff0d0224 */ /* 0x000fe200078e000a */
[----:B------:R-:W-:Y:S01]  /*24310*/  PRMT R32, RZ, 0x7610, R32 ;  /* 0x00007610ff207816 */ /* 0x000fe20000000020 */
[----:B------:R-:W3:Y:S01]  /*24320*/  LDCU UR4, c[0x0][0x3b0] ;  /* 0x00007600ff0477ac */ /* 0x000ee20008000800 */
[----:B0-----:R-:W-:Y:S01]  /*24330*/  LEA.HI.X.SX32 R5, R39, R6, 0x1, P1 ;  /* 0x0000000627057211 */ /* 0x001fe200008f0eff */
[----:B------:R-:W-:Y:S01]  /*24340*/  IMAD R37, R37, UR13, RZ ;  /* 0x0000000d25257c24 */ /* 0x000fe2000f8e02ff */
[----:B------:R-:W-:Y:S01]  /*24350*/  ISETP.GT.U32.AND P1, PT, R8, R40, PT ;  /* 0x000000280800720c */ /* 0x000fe20003f24070 */
[----:B------:R0:W2:Y:S01]  /*24360*/  @P0 LDG.E.U8 R33, desc[UR18][R12.64] ;  /* 0x000000120c210981 */ /* 0x0000a2000c1e1100 */
[----:B-1----:R-:W-:-:S04]  /*24370*/  IADD3 R10, P3, PT, R38, R7, RZ ;  /* 0x00000007260a7210 */ /* 0x002fc80007f7e0ff */
[----:B------:R-:W-:Y:S01]  /*24380*/  LEA.HI.X.SX32 R14, R38, R6, 0x1, P3 ;  /* 0x00000006260e7211 */ /* 0x000fe200018f0eff */
[----:B------:R1:W-:Y:S01]  /*24390*/  STL [R1+0x9d0], R3 ;  /* 0x0009d00301007387 */ /* 0x0003e20000100800 */
[----:B0-----:R-:W-:Y:S02]  /*243a0*/  @P0 IMAD.MOV.U32 R12, RZ, RZ, R3 ;  /* 0x000000ffff0c0224 */ /* 0x001fe400078e0003 */
[----:B------:R-:W-:Y:S01]  /*243b0*/  @P0 IMAD.MOV.U32 R13, RZ, RZ, R5 ;  /* 0x000000ffff0d0224 */ /* 0x000fe200078e0005 */
[----:B------:R-:W-:Y:S02]  /*243c0*/  PRMT R31, RZ, 0x7610, R31 ;  /* 0x00007610ff1f7816 */ /* 0x000fe4000000001f */
[----:B-1----:R-:W-:Y:S02]  /*243d0*/  IADD3 R3, P5, PT, R37, R7, RZ ;  /* 0x0000000725037210 */ /* 0x002fe40007fbe0ff */
[----:B------:R0:W2:Y:S01]  /*243e0*/  @P0 LDG.E.U8 R32, desc[UR18][R12.64] ;  /* 0x000000120c200981 */ /* 0x0000a2000c1e1100 */
[----:B------:R-:W-:-:S03]  /*243f0*/  @!P1 IMAD.IADD R40, R40, 0x1, -R8 ;  /* 0x0000000128289824 */ /* 0x000fc600078e0a08 */
[----:B------:R1:W-:Y:S01]  /*24400*/  STL [R1+0x9cc], R5 ;  /* 0x0009cc0501007387 */ /* 0x0003e20000100800 */
[----:B------:R-:W-:Y:S01]  /*24410*/  PRMT R30, RZ, 0x7610, R30 ;  /* 0x00007610ff1e7816 */ /* 0x000fe2000000001e */
[----:B0-----:R-:W-:Y:S02]  /*24420*/  @P0 IMAD.MOV.U32 R12, RZ, RZ, R10 ;  /* 0x000000ffff0c0224 */ /* 0x001fe400078e000a */
[----:B------:R-:W-:Y:S01]  /*24430*/  @P0 IMAD.MOV.U32 R13, RZ, RZ, R14 ;  /* 0x000000ffff0d0224 */ /* 0x000fe200078e000e */
[----:B-1----:R-:W-:Y:S01]  /*24440*/  LEA.HI.X.SX32 R5, R37, R6, 0x1, P5 ;  /* 0x0000000625057211 */ /* 0x002fe200028f0eff */
[----:B------:R0:W-:Y:S04]  /*24450*/  STL [R1+0x9d8], R10 ;  /* 0x0009d80a01007387 */ /* 0x0001e80000100800 */
[----:B------:R1:W2:Y:S02]  /*24460*/  @P0 LDG.E.U8 R31, desc[UR18][R12.64] ;  /* 0x000000120c1f0981 */ /* 0x0002a4000c1e1100 */
[----:B-1----:R-:W-:-:S02]  /*24470*/  @P0 IMAD.MOV.U32 R12, RZ, RZ, R3 ;  /* 0x000000ffff0c0224 */ /* 0x002fc400078e0003 */
[----:B------:R-:W-:-:S05]  /*24480*/  @P0 IMAD.MOV.U32 R13, RZ, RZ, R5 ;  /* 0x000000ffff0d0224 */ /* 0x000fca00078e0005 */
[----:B------:R1:W2:Y:S04]  /*24490*/  @P0 LDG.E.U8 R30, desc[UR18][R12.64] ;  /* 0x000000120c1e0981 */ /* 0x0002a8000c1e1100 */
[----:B------:R0:W-:Y:S04]  /*244a0*/  STL [R1+0x9e0], R3 ;  /* 0x0009e00301007387 */ /* 0x0001e80000100800 */
[----:B------:R-:W-:Y:S04]  /*244b0*/  STL [R1+0x9d4], R14 ;  /* 0x0009d40e01007387 */ /* 0x000fe80000100800 */
[----:B------:R0:W-:Y:S01]  /*244c0*/  STL [R1+0x9dc], R5 ;  /* 0x0009dc0501007387 */ /* 0x0001e20000100800 */
[----:B------:R-:W-:-:S02]  /*244d0*/  PRMT R29, RZ, 0x7610, R29 ;  /* 0x00007610ff1d7816 */ /* 0x000fc4000000001d */
[----:B------:R-:W-:Y:S02]  /*244e0*/  PRMT R27, RZ, 0x7610, R27 ;  /* 0x00007610ff1b7816 */ /* 0x000fe4000000001b */
[----:B------:R-:W-:Y:S02]  /*244f0*/  PRMT R28, RZ, 0x7610, R28 ;  /* 0x00007610ff1c7816 */ /* 0x000fe4000000001c */
[----:B---3--:R-:W-:Y:S01]  /*24500*/  ISETP.GE.AND P3, PT, R4, RZ, PT ;  /* 0x000000ff0400720c */ /* 0x008fe20003f66270 */
[----:B------:R-:W-:-:S05]  /*24510*/  VIADD R4, R0, 0xeb ;  /* 0x000000eb00047836 */ /* 0x000fca0000000000 */
[----:B0-----:R-:W-:-:S07]  /*24520*/  IABS R10, R4 ;  /* 0x00000004000a7213 */ /* 0x001fce0000000000 */
[----:B------:R-:W-:Y:S02]  /*24530*/  @!P3 IMAD.MOV R40, RZ, RZ, -R40 ;  /* 0x000000ffff28b224 */ /* 0x000fe400078e0a28 */
[----:B-1----:R-:W-:-:S03]  /*24540*/  IMAD.HI.U32 R12, R9, R10, RZ ;  /* 0x0000000a090c7227 */ /* 0x002fc600078e00ff */
[----:B------:R-:W-:Y:S01]  /*24550*/  SEL R40, R11, R40, !P4 ;  /* 0x000000280b287207 */ /* 0x000fe20006000000 */
[----:B------:R-:W-:-:S04]  /*24560*/  IMAD.MOV R12, RZ, RZ, -R12 ;  /* 0x000000ffff0c7224 */ /* 0x000fc800078e0a0c */
[----:B------:R-:W-:Y:S01]  /*24570*/  IMAD R40, R40, UR4, RZ ;  /* 0x0000000428287c24 */ /* 0x000fe2000f8e02ff */
[----:B------:R-:W-:Y:S01]  /*24580*/  STL [R1+0xf00], R4 ;  /* 0x000f000401007387 */ /* 0x000fe20000100800 */
[----:B------:R-:W-:Y:S01]  /*24590*/  IMAD R10, R8, R12, R10 ;  /* 0x0000000c080a7224 */ /* 0x000fe200078e020a */
[----:B------:R-:W-:Y:S01]  /*245a0*/  ISETP.GE.AND P3, PT, R4, RZ, PT ;  /* 0x000000ff0400720c */ /* 0x000fe20003f66270 */
[----:B------:R-:W0:Y:S01]  /*245b0*/  LDCU UR4, c[0x0][0x3b0] ;  /* 0x00007600ff0477ac */ /* 0x000e220008000800 */
[----:B------:R-:W-:-:S04]  /*245c0*/  IADD3 R3, P1, PT, R40, R7, RZ ;  /* 0x0000000728037210 */ /* 0x000fc80007f3e0ff */
[----:B------:R-:W-:Y:S02]  /*245d0*/  LEA.HI.X.SX32 R5, R40, R6, 0x1, P1 ;  /* 0x0000000628057211 */ /* 0x000fe400008f0eff */
[----:B------:R-:W-:Y:S01]  /*245e0*/  ISETP.GT.U32.AND P1, PT, R8, R10, PT ;  /* 0x0000000a0800720c */ /* 0x000fe20003f24070 */
[----:B------:R1:W-:Y:S01]  /*245f0*/  STL [R1+0x9f8], R3 ;  /* 0x0009f80301007387 */ /* 0x0003e20000100800 */
[----:B------:R-:W-:Y:S02]  /*24600*/  @P0 IMAD.MOV.U32 R12, RZ, RZ, R3 ;  /* 0x000000ffff0c0224 */ /* 0x000fe400078e0003 */
[----:B------:R-:W-:-:S05]  /*24610*/  @P0 IMAD.MOV.U32 R13, RZ, RZ, R5 ;  /* 0x000000ffff0d0224 */ /* 0x000fca00078e0005 */
[----:B------:R3:W2:Y:S01]  /*24620*/  @P0 LDG.E.U8 R29, desc[UR18][R12.64] ;  /* 0x000000120c1d0981 */ /* 0x0006a2000c1e1100 */
[----:B-1----:R-:W-:-:S03]  /*24630*/  VIADD R3, R0, 0xec ;  /* 0x000000ec00037836 */ /* 0x002fc60000000000 */
[----:B------:R-:W-:Y:S02]  /*24640*/  @!P1 IMAD.IADD R10, R10, 0x1, -R8 ;  /* 0x000000010a0a9824 */ /* 0x000fe400078e0a08 */
[----:B---3--:R-:W-:-:S03]  /*24650*/  IABS R12, R3 ;  /* 0x00000003000c7213 */ /* 0x008fc60000000000 */
[----:B------:R-:W-:Y:S02]  /*24660*/  ISETP.GT.U32.AND P1, PT, R8, R10, PT ;  /* 0x0000000a0800720c */ /* 0x000fe40003f24070 */
[----:B------:R-:W-:-:S04]  /*24670*/  IMAD.HI.U32 R13, R9, R12, RZ ;  /* 0x0000000c090d7227 */ /* 0x000fc800078e00ff */
[----:B------:R-:W-:-:S04]  /*24680*/  IMAD.MOV R13, RZ, RZ, -R13 ;  /* 0x000000ffff0d7224 */ /* 0x000fc800078e0a0d */
[----:B------:R-:W-:-:S03]  /*24690*/  IMAD R12, R8, R13, R12 ;  /* 0x0000000d080c7224 */ /* 0x000fc600078e020c */
[----:B------:R-:W-:Y:S02]  /*246a0*/  @!P1 IMAD.IADD R10, R10, 0x1, -R8 ;  /* 0x000000010a0a9824 */ /* 0x000fe400078e0a08 */
[----:B------:R-:W-:Y:S02]  /*246b0*/  ISETP.GT.U32.AND P1, PT, R8, R12, PT ;  /* 0x0000000c0800720c */ /* 0x000fe40003f24070 */
[----:B------:R-:W-:-:S05]  /*246c0*/  @!P3 IMAD.MOV R10, RZ, RZ, -R10 ;  /* 0x000000ffff0ab224 */ /* 0x000fca00078e0a0a */
[----:B------:R-:W-:-:S05]  /*246d0*/  SEL R10, R11, R10, !P4 ;  /* 0x0000000a0b0a7207 */ /* 0x000fca0006000000 */
[----:B0-----:R-:W-:Y:S01]  /*246e0*/  IMAD R10, R10, UR4, RZ ;  /* 0x000000040a0a7c24 */ /* 0x001fe2000f8e02ff */
[----:B------:R0:W-:Y:S01]  /*246f0*/  STL [R1+0x9f4], R5 ;  /* 0x0009f40501007387 */ /* 0x0001e20000100800 */
[----:B------:R-:W-:Y:S01]  /*24700*/  @!P1 IMAD.IADD R12, R12, 0x1, -R8 ;  /* 0x000000010c0c9824 */ /* 0x000fe200078e0a08 */
[----:B------:R-:W1:Y:S02]  /*24710*/  LDCU UR4, c[0x0][0x3b0] ;  /* 0x00007600ff0477ac */ /* 0x000e640008000800 */
[----:B------:R-:W-:Y:S02]  /*24720*/  IADD3 R4, P3, PT, R10, R7, RZ ;  /* 0x000000070a047210 */ /* 0x000fe40007f7e0ff */
[----:B------:R-:W-:Y:S02]  /*24730*/  ISETP.GT.U32.AND P1, PT, R8, R12, PT ;  /* 0x0000000c0800720c */ /* 0x000fe40003f24070 */
[----:B0-----:R-:W-:Y:S02]  /*24740*/  LEA.HI.X.SX32 R5, R10, R6, 0x1, P3 ;  /* 0x000000060a057211 */ /* 0x001fe400018f0eff */
[----:B------:R-:W-:Y:S01]  /*24750*/  ISETP.GE.AND P3, PT, R3, RZ, PT ;  /* 0x000000ff0300720c */ /* 0x000fe20003f66270 */
[----:B------:R-:W-:Y:S01]  /*24760*/  STL [R1+0xefc], R3 ;  /* 0x000efc0301007387 */ /* 0x000fe20000100800 */
[----:B------:R-:W-:-:S03]  /*24770*/  @P0 IMAD.MOV.U32 R14, RZ, RZ, R4 ;  /* 0x000000ffff0e0224 */ /* 0x000fc600078e0004 */
[----:B------:R0:W-:Y:S04]  /*24780*/  STL [R1+0xa00], R4 ;  /* 0x000a000401007387 */ /* 0x0001e80000100800 */
[----:B------:R-:W-:Y:S02]  /*24790*/  @!P1 IMAD.IADD R12, R12, 0x1, -R8 ;  /* 0x000000010c0c9824 */ /* 0x000fe400078e0a08 */
[----:B0-----:R-:W-:Y:S02]  /*247a0*/  VIADD R4, R0, 0xed ;  /* 0x000000ed00047836 */ /* 0x001fe40000000000 */
[----:B------:R-:W-:-:S03]  /*247b0*/  @!P3 IMAD.MOV R12, RZ, RZ, -R12 ;  /* 0x000000ffff0cb224 */ /* 0x000fc600078e0a0c */
[----:B------:R-:W-:Y:S02]  /*247c0*/  IABS R10, R4 ;  /* 0x00000004000a7213 */ /* 0x000fe40000000000 */
[----:B------:R-:W-:-:S03]  /*247d0*/  SEL R13, R11, R12, !P4 ;  /* 0x0000000c0b0d7207 */ /* 0x000fc60006000000 */
[----:B------:R-:W-:-:S04]  /*247e0*/  IMAD.HI.U32 R12, R9, R10, RZ ;  /* 0x0000000a090c7227 */ /* 0x000fc800078e00ff */
[----:B-1----:R-:W-:Y:S01]  /*247f0*/  IMAD R13, R13, UR4, RZ ;  /* 0x000000040d0d7c24 */ /* 0x002fe2000f8e02ff */
[----:B------:R0:W-:Y:S01]  /*24800*/  STL [R1+0x9fc], R5 ;  /* 0x0009fc0501007387 */ /* 0x0001e20000100800 */
[----:B------:R-:W-:Y:S02]  /*24810*/  IMAD.MOV R12, RZ, RZ, -R12 ;  /* 0x000000ffff0c7224 */ /* 0x000fe400078e0a0c */
[----:B------:R-:W-:Y:S01]  /*24820*/  @P0 IMAD.MOV.U32 R15, RZ, RZ, R5 ;  /* 0x000000ffff0f0224 */ /* 0x000fe200078e0005 */
[C---:B------:R-:W-:Y:S01]  /*24830*/  IADD3 R3, P1, PT, R13.reuse, R7, RZ ;  /* 0x000000070d037210 */ /* 0x040fe20007f3e0ff */
[----:B------:R-:W-:Y:S01]  /*24840*/  IMAD R10, R8, R12, R10 ;  /* 0x0000000c080a7224 */ /* 0x000fe200078e020a */
[----:B------:R-:W-:Y:S01]  /*24850*/  STL [R1+0xef8], R4 ;  /* 0x000ef80401007387 */ /* 0x000fe20000100800 */
[----:B------:R-:W-:Y:S01]  /*24860*/  ISETP.GE.AND P3, PT, R4, RZ, PT ;  /* 0x000000ff0400720c */ /* 0x000fe20003f66270 */
[----:B------:R-:W1:Y:S01]  /*24870*/  LDCU UR4, c[0x0][0x3b0] ;  /* 0x00007600ff0477ac */ /* 0x000e620008000800 */
[----:B0-----:R-:W-:Y:S01]  /*24880*/  LEA.HI.X.SX32 R5, R13, R6, 0x1, P1 ;  /* 0x000000060d057211 */ /* 0x001fe200008f0eff */
[----:B------:R-:W3:Y:S01]  /*24890*/  @P0 LDG.E.U8 R28, desc[UR18][R14.64] ;  /* 0x000000120e1c0981 */ /* 0x000ee2000c1e1100 */
[----:B------:R-:W-:Y:S01]  /*248a0*/  ISETP.GT.U32.AND P1, PT, R8, R10, PT ;  /* 0x0000000a0800720c */ /* 0x000fe20003f24070 */
[----:B------:R-:W-:-:S02]  /*248b0*/  @P0 IMAD.MOV.U32 R12, RZ, RZ, R3 ;  /* 0x000000ffff0c0224 */ /* 0x000fc400078e0003 */
[----:B------:R0:W-:Y:S01]  /*248c0*/  STL [R1+0xa08], R3 ;  /* 0x000a080301007387 */ /* 0x0001e20000100800 */
[----:B------:R-:W-:-:S05]  /*248d0*/  @P0 IMAD.MOV.U32 R13, RZ, RZ, R5 ;  /* 0x000000ffff0d0224 */ /* 0x000fca00078e0005 */
[----:B------:R1:W2:Y:S01]  /*248e0*/  @P0 LDG.E.U8 R27, desc[UR18][R12.64] ;  /* 0x000000120c1b0981 */ /* 0x0002a2000c1e1100 */
[----:B0-----:R-:W-:-:S03]  /*248f0*/  VIADD R3, R0, 0xee ;  /* 0x000000ee00037836 */ /* 0x001fc60000000000 */
[----:B------:R-:W-:Y:S02]  /*24900*/  @!P1 IMAD.IADD R10, R10, 0x1, -R8 ;  /* 0x000000010a0a9824 */ /* 0x000fe400078e0a08 */
[----:B-1----:R-:W-:-:S03]  /*24910*/  IABS R12, R3 ;  /* 0x00000003000c7213 */ /* 0x002fc60000000000 */
        /* <DEDUP_REMOVED lines=8> */
[----:B------:R-:W-:Y:S01]  /*249a0*/  IMAD R10, R10, UR4, RZ ;  /* 0x000000040a0a7c24 */ /* 0x000fe2000f8e02ff */
        /* <DEDUP_REMOVED lines=21> */
[C---:B------:R-:W-:Y:S01]  /*24b00*/  IMAD R10, R8.reuse, R12, R10 ;  /* 0x0000000c080a7224 */ /* 0x040fe200078e020a */
[----:B------:R-:W-:Y:S01]  /*24b10*/  PRMT R25, RZ, 0x7610, R25 ;  /* 0x00007610ff197816 */ /* 0x000fe20000000019 */
[----:B------:R-:W1:Y:S01]  /*24b20*/  LDCU UR4, c[0x0][0x3b0] ;  /* 0x00007600ff0477ac */ /* 0x000e620008000800 */
[----:B0-----:R-:W-:Y:S02]  /*24b30*/  LEA.HI.X.SX32 R5, R13, R6, 0x1, P1 ;  /* 0x000000060d057211 */ /* 0x001fe400008f0eff */
[----:B------:R-:W-:Y:S01]  /*24b40*/  ISETP.GT.U32.AND P1, PT, R8, R10, PT ;  /* 0x0000000a0800720c */ /* 0x000fe20003f24070 */
[----:B------:R-:W-:Y:S01]  /*24b50*/  STL [R1+0xef0], R4 ;  /* 0x000ef00401007387 */ /* 0x000fe20000100800 */
[----:B------:R-:W-:-:S02]  /*24b60*/  @P0 IMAD.MOV.U32 R12, RZ, RZ, R3 ;  /* 0x000000ffff0c0224 */ /* 0x000fc400078e0003 */
[----:B------:R-:W-:Y:S01]  /*24b70*/  @P0 IMAD.MOV.U32 R13, RZ, RZ, R5 ;  /* 0x000000ffff0d0224 */ /* 0x000fe200078e0005 */
[----:B------:R0:W-:Y:S04]  /*24b80*/  STL [R1+0xa18], R3 ;  /* 0x000a180301007387 */ /* 0x0001e80000100800 */
[----:B------:R1:W2:Y:S01]  /*24b90*/  @P0 LDG.E.U8 R25, desc[UR18][R12.64] ;  /* 0x000000120c190981 */ /* 0x0002a2000c1e1100 */
[----:B0-----:R-:W-:-:S03]  /*24ba0*/  VIADD R3, R0, 0xf3 ;  /* 0x000000f300037836 */ /* 0x001fc60000000000 */
[----:B------:R-:W-:Y:S02]  /*24bb0*/  @!P1 IMAD.IADD R10, R10, 0x1, -R8 ;  /* 0x000000010a0a9824 */ /* 0x000fe400078e0a08 */
[----:B-1----:R-:W-:-:S03]  /*24bc0*/  IABS R12, R3 ;  /* 0x00000003000c7213 */ /* 0x002fc60000000000 */
[----:B------:R-:W-:Y:S02]  /*24bd0*/  ISETP.GT.U32.AND P1, PT, R8, R10, PT ;  /* 0x0000000a0800720c */ /* 0x000fe40003f24070 */
[----:B------:R-:W-:Y:S01]  /*24be0*/  IMAD.HI.U32 R13, R9, R12, RZ ;  /* 0x0000000c090d7227 */ /* 0x000fe200078e00ff */
[----:B------:R-:W-:-:S03]  /*24bf0*/  ISETP.GE.AND P3, PT, R4, RZ, PT ;  /* 0x000000ff0400720c */ /* 0x000fc60003f66270 */
        /* <DEDUP_REMOVED lines=9> */
[----:B------:R-:W-:Y:S01]  /*24c90*/  PRMT R26, RZ, 0x7610, R26 ;  /* 0x00007610ff1a7816 */ /* 0x000fe2000000001a */
[----:B------:R-:W1:Y:S01]  /*24ca0*/  LDCU UR4, c[0x0][0x3b0] ;  /* 0x00007600ff0477ac */ /* 0x000e620008000800 */
[----:B------:R-:W-:Y:S02]  /*24cb0*/  IADD3 R4, P3, PT, R10, R7, RZ ;  /* 0x000000070a047210 */ /* 0x000fe40007f7e0ff */
[----:B------:R-:W-:Y:S01]  /*24cc0*/  ISETP.GT.U32.AND P1, PT, R8, R12, PT ;  /* 0x0000000c0800720c */ /* 0x000fe20003f24070 */
[----:B------:R-:W-:Y:S01]  /*24cd0*/  STL [R1+0xeec], R3 ;  /* 0x000eec0301007387 */ /* 0x000fe20000100800 */
[----:B0-----:R-:W-:-:S03]  /*24ce0*/  LEA.HI.X.SX32 R5, R10, R6, 0x1, P3 ;  /* 0x000000060a057211 */ /* 0x001fc600018f0eff */
[----:B------:R0:W2:Y:S01]  /*24cf0*/  @P0 LDG.E.U8 R26, desc[UR18][R14.64] ;  /* 0x000000120e1a0981 */ /* 0x0000a2000c1e1100 */
[----:B------:R-:W-:-:S03]  /*24d00*/  ISETP.GE.AND P3, PT, R3, RZ, PT ;  /* 0x000000ff0300720c */ /* 0x000fc60003f66270 */
[----:B------:R1:W-:Y:S04]  /*24d10*/  STL [R1+0xa30], R4 ;  /* 0x000a300401007387 */ /* 0x0003e80000100800 */
[----:B------:R-:W-:Y:S02]  /*24d20*/  @!P1 IMAD.IADD R12, R12, 0x1, -R8 ;  /* 0x000000010c0c9824 */ /* 0x000fe400078e0a08 */
[----:B0-----:R-:W-:Y:S02]  /*24d30*/  @P0 IMAD.MOV.U32 R14, RZ, RZ, R4 ;  /* 0x000000ffff0e0224 */ /* 0x001fe400078e0004 */
[----:B-1----:R-:W-:Y:S02]  /*24d40*/  VIADD R4, R0, 0xf4 ;  /* 0x000000f400047836 */ /* 0x002fe40000000000 */
[----:B------:R-:W-:-:S03]  /*24d50*/  @!P3 IMAD.MOV R12, RZ, RZ, -R12 ;  /* 0x000000ffff0cb224 */ /* 0x000fc600078e0a0c */
[----:B------:R-:W-:Y:S02]  /*24d60*/  IABS R10, R4 ;  /* 0x00000004000a7213 */ /* 0x000fe40000000000 */
[----:B------:R-:W-:-:S03]  /*24d70*/  SEL R13, R11, R12, !P4 ;  /* 0x0000000c0b0d7207 */ /* 0x000fc60006000000 */
[----:B------:R-:W-:-:S04]  /*24d80*/  IMAD.HI.U32 R12, R9, R10, RZ ;  /* 0x0000000a090c7227 */ /* 0x000fc800078e00ff */
[----:B------:R-:W-:Y:S01]  /*24d90*/  IMAD R13, R13, UR4, RZ ;  /* 0x000000040d0d7c24 */ /* 0x000fe2000f8e02ff */
        /* <DEDUP_REMOVED lines=8> */
[----:B------:R-:W-:-:S02]  /*24e20*/  ISETP.GT.U32.AND P1, PT, R8, R10, PT ;  /* 0x0000000a0800720c */ /* 0x000fc40003f24070 */
[----:B------:R0:W2:Y:S01]  /*24e30*/  @P0 LDG.E.U8 R47, desc[UR18][R22.64] ;  /* 0x00000012162f0981 */ /* 0x0000a2000c1e1100 */
[----:B------:R-:W-:Y:S02]  /*24e40*/  @P0 IMAD.MOV.U32 R12, RZ, RZ, R3 ;  /* 0x000000ffff0c0224 */ /* 0x000fe400078e0003 */
[----:B------:R-:W-:Y:S01]  /*24e50*/  @P0 IMAD.MOV.U32 R13, RZ, RZ, R5 ;  /* 0x000000ffff0d0224 */ /* 0x000fe200078e0005 */
[----:B------:R-:W-:Y:S04]  /*24e60*/  STL [R1+0xee8], R4 ;  /* 0x000ee80401007387 */ /* 0x000fe80000100800 */
[----:B------:R1:W-:Y:S01]  /*24e70*/  STL [R1+0xa38], R3 ;  /* 0x000a380301007387 */ /* 0x0003e20000100800 */
[----:B0-----:R-:W-:Y:S02]  /*24e80*/  PRMT R23, RZ, 0x7610, R23 ;  /* 0x00007610ff177816 */ /* 0x001fe40000000017 */
[----:B------:R-:W-:-:S04]  /*24e90*/  @!P1 IMAD.IADD R10, R10, 0x1, -R8 ;  /* 0x000000010a0a9824 */ /* 0x000fc800078e0a08 */
[----:B------:R0:W2:Y:S01]  /*24ea0*/  @P0 LDG.E.U8 R23, desc[UR18][R12.64] ;  /* 0x000000120c170981 */ /* 0x0000a2000c1e1100 */
[----:B-1----:R-:W-:Y:S01]  /*24eb0*/  VIADD R3, R0, 0xf5 ;  /* 0x000000f500037836 */ /* 0x002fe20000000000 */
[----:B------:R-:W-:-:S04]  /*24ec0*/  ISETP.GT.U32.AND P1, PT, R8, R10, PT ;  /* 0x0000000a0800720c */ /* 0x000fc80003f24070 */
[----:B0-----:R-:W-:Y:S02]  /*24ed0*/  IABS R12, R3 ;  /* 0x00000003000c7213 */ /* 0x001fe40000000000 */
[----:B------:R-:W-:-:S03]  /*24ee0*/  ISETP.GE.AND P3, PT, R4, RZ, PT ;  /* 0x000000ff0400720c */ /* 0x000fc60003f66270 */
[----:B------:R-:W-:-:S04]  /*24ef0*/  IMAD.HI.U32 R13, R9, R12, RZ ;  /* 0x0000000c090d7227 */ /* 0x000fc800078e00ff */
[----:B------:R-:W-:-:S04]  /*24f00*/  IMAD.MOV R13, RZ, RZ, -R13 ;  /* 0x000000ffff0d7224 */ /* 0x000fc800078e0a0d */
[----:B------:R-:W-:Y:S02]  /*24f10*/  IMAD R12, R8, R13, R12 ;  /* 0x0000000d080c7224 */ /* 0x000fe400078e020c */
[----:B------:R-:W-:-:S03]  /*24f20*/  @!P1 IMAD.IADD R10, R10, 0x1, -R8 ;  /* 0x000000010a0a9824 */ /* 0x000fc600078e0a08 */
[----:B------:R-:W-:Y:S01]  /*24f30*/  ISETP.GT.U32.AND P1, PT, R8, R12, PT ;  /* 0x0000000c0800720c */ /* 0x000fe20003f24070 */
        /* <DEDUP_REMOVED lines=144> */
[----:B------:R-:W-:Y:S01]  /*25840*/  VIADD R40, R0, 0xfe ;  /* 0x000000fe00287836 */ /* 0x000fe20000000000 */
[----:B------:R-:W-:Y:S01]  /*25850*/  IADD3 R4, P3, PT, R10, R7, RZ ;  /* 0x000000070a047210 */ /* 0x000fe20007f7e0ff */
[----:B------:R-:W1:Y:S01]  /*25860*/  LDCU UR4, c[0x0][0x3b0] ;  /* 0x00007600ff0477ac */ /* 0x000e620008000800 */
[----:B------:R-:W-:Y:S01]  /*25870*/  ISETP.GT.U32.AND P1, PT, R8, R12, PT ;  /* 0x0000000c0800720c */ /* 0x000fe20003f24070 */
[----:B------:R1:W-:Y:S01]  /*25880*/  STL [R1+0xe0c], R3 ;  /* 0x000e0c0301007387 */ /* 0x0003e20000100800 */
[----:B0-----:R-:W-:-:S03]  /*25890*/  LEA.HI.X.SX32 R5, R10, R6, 0x1, P3 ;  /* 0x000000060a057211 */ /* 0x001fc600018f0eff */
[----:B------:R0:W2:Y:S01]  /*258a0*/  @P0 LDG.E.U8 R18, desc[UR18][R14.64] ;  /* 0x000000120e120981 */ /* 0x0000a2000c1e1100 */
[----:B------:R-:W-:-:S07]  /*258b0*/  ISETP.GE.AND P3, PT, R3, RZ, PT ;  /* 0x000000ff0300720c */ /* 0x000fce0003f66270 */
[----:B------:R-:W-:Y:S01]  /*258c0*/  @!P1 IMAD.IADD R12, R12, 0x1, -R8 ;  /* 0x000000010c0c9824 */ /* 0x000fe200078e0a08 */
[----:B------:R-:W-:-:S05]  /*258d0*/  IABS R10, R40 ;  /* 0x00000028000a7213 */ /* 0x000fca0000000000 */
[----:B------:R-:W-:-:S05]  /*258e0*/  @!P3 IMAD.MOV R12, RZ, RZ, -R12 ;  /* 0x000000ffff0cb224 */ /* 0x000fca00078e0a0c */
[----:B------:R-:W-:Y:S01]  /*258f0*/  SEL R13, R11, R12, !P4 ;  /* 0x0000000c0b0d7207 */ /* 0x000fe20006000000 */
[----:B------:R-:W-:-:S04]  /*25900*/  IMAD.HI.U32 R12, R9, R10, RZ ;  /* 0x0000000a090c7227 */ /* 0x000fc800078e00ff */
[----:B------:R-:W-:Y:S02]  /*25910*/  IMAD R13, R13, UR11, RZ ;  /* 0x0000000b0d0d7c24 */ /* 0x000fe4000f8e02ff */
[----:B------:R-:W-:-:S03]  /*25920*/  IMAD.MOV R12, RZ, RZ, -R12 ;  /* 0x000000ffff0c7224 */ /* 0x000fc600078e0a0c */
[----:B-1----:R-:W-:Y:S01]  /*25930*/  IADD3 R3, P1, PT, R13, R7, RZ ;  /* 0x000000070d037210 */ /* 0x002fe20007f3e0ff */
[----:B------:R-:W-:Y:S01]  /*25940*/  IMAD R10, R8, R12, R10 ;  /* 0x0000000c080a7224 */ /* 0x000fe200078e020a */
[----:B------:R-:W-:Y:S01]  /*25950*/  PRMT R16, RZ, 0x7610, R16 ;  /* 0x00007610ff107816 */ /* 0x000fe20000000010 */
[----:B------:R1:W-:Y:S01]  /*25960*/  STL [R1+0xa80], R4 ;  /* 0x000a800401007387 */ /* 0x0003e20000100800 */
[----:B0-----:R-:W-:Y:S02]  /*25970*/  @P0 IMAD.MOV.U32 R14, RZ, RZ, R4 ;  /* 0x000000ffff0e0224 */ /* 0x001fe400078e0004 */
[----:B------:R-:W-:Y:S01]  /*25980*/  @P0 IMAD.MOV.U32 R15, RZ, RZ, R5 ;  /* 0x000000ffff0f0224 */ /* 0x000fe200078e0005 */
[----:B------:R0:W-:Y:S01]  /*25990*/  STL [R1+0xa7c], R5 ;  /* 0x000a7c0501007387 */ /* 0x0001e20000100800 */
[----:B------:R-:W-:-:S03]  /*259a0*/  @P0 IMAD.MOV.U32 R12, RZ, RZ, R3 ;  /* 0x000000ffff0c0224 */ /* 0x000fc600078e0003 */
[----:B------:R0:W2:Y:S01]  /*259b0*/  @P0 LDG.E.U8 R16, desc[UR18][R14.64] ;  /* 0x000000120e100981 */ /* 0x0000a2000c1e1100 */
[----:B-1----:R-:W-:Y:S02]  /*259c0*/  LEA.HI.X.SX32 R4, R13, R6, 0x1, P1 ;  /* 0x000000060d047211 */ /* 0x002fe400008f0eff */
[----:B------:R-:W-:Y:S01]  /*259d0*/  ISETP.GT.U32.AND P1, PT, R8, R10, PT ;  /* 0x0000000a0800720c */ /* 0x000fe20003f24070 */
[----:B------:R-:W-:Y:S02]  /*259e0*/  STL [R1+0xecc], R40 ;  /* 0x000ecc2801007387 */ /* 0x000fe40000100800 */
[----:B------:R-:W-:Y:S02]  /*259f0*/  @P0 IMAD.MOV.U32 R13, RZ, RZ, R4 ;  /* 0x000000ffff0d0224 */ /* 0x000fe400078e0004 */
[----:B------:R-:W-:Y:S01]  /*25a00*/  STL [R1+0x2b0], R3 ;  /* 0x0002b00301007387 */ /* 0x000fe20000100800 */
[----:B0-----:R-:W-:-:S03]  /*25a10*/  PRMT R15, RZ, 0x7610, R15 ;  /* 0x00007610ff0f7816 */ /* 0x001fc6000000000f */
[----:B------:R0:W-:Y:S01]  /*25a20*/  STL [R1+0x2ac], R4 ;  /* 0x0002ac0401007387 */ /* 0x0001e20000100800 */
[----:B------:R-:W-:-:S03]  /*25a30*/  VIADD R5, R0, 0xef ;  /* 0x000000ef00057836 */ /* 0x000fc60000000000 */
[----:B------:R1:W2:Y:S01]  /*25a40*/  @P0 LDG.E.U8 R15, desc[UR18][R12.64] ;  /* 0x000000120c0f0981 */ /* 0x0002a2000c1e1100 */
[C---:B0-----:R-:W-:Y:S02]  /*25a50*/  VIADD R4, R0.reuse, 0xff ;  /* 0x000000ff00047836 */ /* 0x041fe40000000000 */
[----:B------:R-:W-:Y:S02]  /*25a60*/  VIADD R3, R0, 0xf7 ;  /* 0x000000f700037836 */ /* 0x000fe40000000000 */
[----:B------:R-:W-:Y:S01]  /*25a70*/  @!P1 IMAD.IADD R10, R10, 0x1, -R8 ;  /* 0x000000010a0a9824 */ /* 0x000fe200078e0a08 */
[----:B-1----:R-:W-:Y:S02]  /*25a80*/  IABS R12, R4 ;  /* 0x00000004000c7213 */ /* 0x002fe40000000000 */
[----:B------:R-:W-:Y:S02]  /*25a90*/  IABS R13, R5 ;  /* 0x00000005000d7213 */ /* 0x000fe40000000000 */
[----:B------:R-:W-:Y:S01]  /*25aa0*/  IABS R14, R3 ;  /* 0x00000003000e7213 */ /* 0x000fe20000000000 */
[----:B------:R-:W-:Y:S01]  /*25ab0*/  IMAD.HI.U32 R37, R9, R12, RZ ;  /* 0x0000000c09257227 */ /* 0x000fe200078e00ff */
[----:B------:R-:W-:-:S03]  /*25ac0*/  ISETP.GT.U32.AND P3, PT, R8, R10, PT ;  /* 0x0000000a0800720c */ /* 0x000fc60003f64070 */
[----:B------:R-:W-:Y:S01]  /*25ad0*/  IMAD.HI.U32 R38, R9, R13, RZ ;  /* 0x0000000d09267227 */ /* 0x000fe200078e00ff */
[----:B------:R-:W-:-:S03]  /*25ae0*/  ISETP.GE.AND P1, PT, R40, RZ, PT ;  /* 0x000000ff2800720c */ /* 0x000fc60003f26270 */
[----:B------:R-:W-:Y:S02]  /*25af0*/  IMAD.MOV R37, RZ, RZ, -R37 ;  /* 0x000000ffff257224 */ /* 0x000fe400078e0a25 */
[----:B------:R-:W-:-:S04]  /*25b00*/  IMAD.HI.U32 R39, R9, R14, RZ ;  /* 0x0000000e09277227 */ /* 0x000fc800078e00ff */
[----:B------:R-:W-:Y:S02]  /*25b10*/  IMAD.MOV R38, RZ, RZ, -R38 ;  /* 0x000000ffff267224 */ /* 0x000fe400078e0a26 */
[C---:B------:R-:W-:Y:S02]  /*25b20*/  IMAD R9, R8.reuse, R37, R12 ;  /* 0x0000002508097224 */ /* 0x040fe400078e020c */
[----:B------:R-:W-:Y:S02]  /*25b30*/  IMAD.MOV R39, RZ, RZ, -R39 ;  /* 0x000000ffff277224 */ /* 0x000fe400078e0a27 */
[C---:B------:R-:W-:Y:S01]  /*25b40*/  IMAD R13, R8.reuse, R38, R13 ;  /* 0x00000026080d7224 */ /* 0x040fe200078e020d */
[C---:B------:R-:W-:Y:S01]  /*25b50*/  ISETP.GT.U32.AND P6, PT, R8.reuse, R9, PT ;  /* 0x000000090800720c */ /* 0x040fe20003fc4070 */
[----:B------:R-:W-:Y:S02]  /*25b60*/  IMAD R12, R8, R39, R14 ;  /* 0x00000027080c7224 */ /* 0x000fe400078e020e */
[----:B------:R-:W-:Y:S01]  /*25b70*/  @!P3 IMAD.IADD R10, R10, 0x1, -R8 ;  /* 0x000000010a0ab824 */ /* 0x000fe200078e0a08 */
[----:B------:R-:W-:-:S02]  /*25b80*/  ISETP.GT.U32.AND P3, PT, R8, R13, PT ;  /* 0x0000000d0800720c */ /* 0x000fc40003f64070 */
[----:B------:R-:W-:Y:S01]  /*25b90*/  ISETP.GT.U32.AND P5, PT, R8, R12, PT ;  /* 0x0000000c0800720c */ /* 0x000fe20003fa4070 */
[----:B------:R-:W-:-:S05]  /*25ba0*/  @!P1 IMAD.MOV R10, RZ, RZ, -R10 ;  /* 0x000000ffff0a9224 */ /* 0x000fca00078e0a0a */
[----:B------:R-:W-:Y:S01]  /*25bb0*/  SEL R10, R11, R10, !P4 ;  /* 0x0000000a0b0a7207 */ /* 0x000fe20006000000 */
[----:B------:R-:W-:-:S04]  /*25bc0*/  @!P6 IMAD.IADD R9, R9, 0x1, -R8 ;  /* 0x000000010909e824 */ /* 0x000fc800078e0a08 */
[----:B------:R-:W-:Y:S01]  /*25bd0*/  IMAD R10, R10, UR4, RZ ;  /* 0x000000040a0a7c24 */ /* 0x000fe2000f8e02ff */
[----:B------:R-:W0:Y:S01]  /*25be0*/  LDCU UR4, c[0x0][0x3b0] ;  /* 0x00007600ff0477ac */ /* 0x000e220008000800 */
[--C-:B------:R-:W-:Y:S01]  /*25bf0*/  @!P3 IMAD.IADD R13, R13, 0x1, -R8.reuse ;  /* 0x000000010d0db824 */ /* 0x100fe200078e0a08 */
[----:B------:R-:W-:Y:S01]  /*25c00*/  ISETP.GT.U32.AND P3, PT, R8, R9, PT ;  /* 0x000000090800720c */ /* 0x000fe20003f64070 */
[----:B------:R-:W-:Y:S01]  /*25c10*/  @!P5 IMAD.IADD R12, R12, 0x1, -R8 ;  /* 0x000000010c0cd824 */ /* 0x000fe200078e0a08 */
[----:B------:R-:W-:Y:S02]  /*25c20*/  IADD3 R37, P1, PT, R10, R7, RZ ;  /* 0x000000070a257210 */ /* 0x000fe40007f3e0ff */
[C---:B------:R-:W-:Y:S02]  /*25c30*/  ISETP.GT.U32.AND P6, PT, R8.reuse, R13, PT ;  /* 0x0000000d0800720c */ /* 0x040fe40003fc4070 */
[----:B------:R-:W-:Y:S02]  /*25c40*/  ISETP.GT.U32.AND P5, PT, R8, R12, PT ;  /* 0x0000000c0800720c */ /* 0x000fe40003fa4070 */
[----:B------:R-:W-:-:S02]  /*25c50*/  LEA.HI.X.SX32 R38, R10, R6, 0x1, P1 ;  /* 0x000000060a267211 */ /* 0x000fc400008f0eff */
[----:B------:R-:W-:-:S03]  /*25c60*/  ISETP.GE.AND P1, PT, R5, RZ, PT ;  /* 0x000000ff0500720c */ /* 0x000fc60003f26270 */
[----:B------:R-:W-:Y:S01]  /*25c70*/  @!P3 IMAD.IADD R9, R9, 0x1, -R8 ;  /* 0x000000010909b824 */ /* 0x000fe200078e0a08 */
[----:B------:R-:W-:-:S03]  /*25c80*/  ISETP.GE.AND P3, PT, R3, RZ, PT ;  /* 0x000000ff0300720c */ /* 0x000fc60003f66270 */
[--C-:B------:R-:W-:Y:S02]  /*25c90*/  @!P6 IMAD.IADD R13, R13, 0x1, -R8.reuse ;  /* 0x000000010d0de824 */ /* 0x100fe400078e0a08 */
[----:B------:R-:W-:Y:S01]  /*25ca0*/  @!P5 IMAD.IADD R12, R12, 0x1, -R8 ;  /* 0x000000010c0cd824 */ /* 0x000fe200078e0a08 */
[----:B------:R-:W-:-:S03]  /*25cb0*/  ISETP.GE.AND P5, PT, R4, RZ, PT ;  /* 0x000000ff0400720c */ /* 0x000fc60003fa6270 */
[----:B------:R-:W-:Y:S01]  /*25cc0*/  @!P1 IMAD.MOV R13, RZ, RZ, -R13 ;  /* 0x000000ffff0d9224 */ /* 0x000fe200078e0a0d */
[----:B------:R-:W-:Y:S01]  /*25cd0*/  STL [R1+0xdd8], R4 ;  /* 0x000dd80401007387 */ /* 0x000fe20000100800 */
[----:B------:R-:W-:-:S03]  /*25ce0*/  PRMT R10, RZ, 0x7610, R10 ;  /* 0x00007610ff0a7816 */ /* 0x000fc6000000000a */
[----:B------:R1:W-:Y:S01]  /*25cf0*/  STL [R1+0xec8], R5 ;  /* 0x000ec80501007387 */ /* 0x0003e20000100800 */
[----:B------:R-:W-:Y:S01]  /*25d00*/  SEL R13, R11, R13, !P4 ;  /* 0x0000000d0b0d7207 */ /* 0x000fe20006000000 */
[----:B------:R-:W-:Y:S02]  /*25d10*/  @!P3 IMAD.MOV R12, RZ, RZ, -R12 ;  /* 0x000000ffff0cb224 */ /* 0x000fe400078e0a0c */
[----:B------:R1:W-:Y:S01]  /*25d20*/  STL [R1+0xec4], R3 ;  /* 0x000ec40301007387 */ /* 0x0003e20000100800 */
[----:B------:R-:W-:-:S03]  /*25d30*/  @P0 IMAD.MOV.U32 R39, RZ, RZ, R38 ;  /* 0x000000ffff270224 */ /* 0x000fc600078e0026 */
[----:B------:R-:W-:Y:S01]  /*25d40*/  STL [R1+0x320], R37 ;  /* 0x0003202501007387 */ /* 0x000fe20000100800 */
[----:B0-----:R-:W-:Y:S01]  /*25d50*/  IMAD R13, R13, UR4, RZ ;  /* 0x000000040d0d7c24 */ /* 0x001fe2000f8e02ff */
[----:B------:R-:W0:Y:S02]  /*25d60*/  LDCU UR4, c[0x0][0x3b0] ;  /* 0x00007600ff0477ac */ /* 0x000e240008000800 */
[----:B------:R3:W-:Y:S01]  /*25d70*/  STL [R1+0x31c], R38 ;  /* 0x00031c2601007387 */ /* 0x0007e20000100800 */
[----:B------:R-:W-:Y:S01]  /*25d80*/  SEL R12, R11, R12, !P4 ;  /* 0x0000000c0b0c7207 */ /* 0x000fe20006000000 */
[----:B------:R-:W-:Y:S02]  /*25d90*/  @!P5 IMAD.MOV R9, RZ, RZ, -R9 ;  /* 0x000000ffff09d224 */ /* 0x000fe400078e0a09 */
[----:B-1----:R-:W2:Y:S01]  /*25da0*/  LDL.LU R5, [R1+0xe38] ;  /* 0x000e380001057983 */ /* 0x002ea20000300800 */
[----:B------:R-:W-:-:S03]  /*25db0*/  IADD3 R4, P1, PT, R13, R7, RZ ;  /* 0x000000070d047210 */ /* 0x000fc60007f3e0ff */
[----:B------:R-:W4:Y:S01]  /*25dc0*/  LDL.LU R3, [R1+0xe20] ;  /* 0x000e200001037983 */ /* 0x000f220000300800 */
[----:B---3--:R-:W-:Y:S01]  /*25dd0*/  @P0 IMAD.MOV.U32 R38, RZ, RZ, R37 ;  /* 0x000000ffff260224 */ /* 0x008fe200078e0025 */
[----:B------:R-:W-:Y:S01]  /*25de0*/  SEL R11, R11, R9, !P4 ;  /* 0x000000090b0b7207 */ /* 0x000fe20006000000 */
[----:B------:R-:W-:-:S03]  /*25df0*/  IMAD R8, R12, UR5, RZ ;  /* 0x000000050c087c24 */ /* 0x000fc6000f8e02ff */
[----:B------:R-:W3:Y:S01]  /*25e00*/  @P0 LDG.E.U8 R10, desc[UR18][R38.64] ;  /* 0x00000012260a0981 */ /* 0x000ee2000c1e1100 */
[----:B------:R-:W-:Y:S01]  /*25e10*/  PRMT R9, RZ, 0x7610, R9 ;  /* 0x00007610ff097816 */ /* 0x000fe20000000009 */
[----:B------:R-:W-:Y:S01]  /*25e20*/  @P0 IMAD.MOV.U32 R12, RZ, RZ, R4 ;  /* 0x000000ffff0c0224 */ /* 0x000fe200078e0004 */
[----:B------:R-:W-:Y:S01]  /*25e30*/  LEA.HI.X.SX32 R13, R13, R6, 0x1, P1 ;  /* 0x000000060d0d7211 */ /* 0x000fe200008f0eff */
[----:B0-----:R-:W-:-:S04]  /*25e40*/  IMAD R11, R11, UR4, RZ ;  /* 0x000000040b0b7c24 */ /* 0x001fc8000f8e02ff */
[----:B------:R0:W3:Y:S04]  /*25e50*/  @P0 LDG.E.U8 R9, desc[UR18][R12.64] ;  /* 0x000000120c090981 */ /* 0x0000e8000c1e1100 */
[----:B------:R-:W3:Y:S04]  /*25e60*/  LDL.LU R38, [R1+0xb4] ;  /* 0x0000b40001267983 */ /* 0x000ee80000300800 */
[----:B------:R-:W3:Y:S04]  /*25e70*/  LDL.LU R39, [R1+0x78] ;  /* 0x0000780001277983 */ /* 0x000ee80000300800 */
[----:B------:R-:W3:Y:S04]  /*25e80*/  LDL.LU R14, [R1+0x60] ;  /* 0x00006000010e7983 */ /* 0x000ee80000300800 */
[----:B------:R-:W3:Y:S04]  /*25e90*/  LDL.LU R37, [R1+0x48] ;  /* 0x0000480001257983 */ /* 0x000ee80000300800 */
[----:B------:R-:W3:Y:S04]  /*25ea0*/  LDL.LU R40, [R1+0x30] ;  /* 0x0000300001287983 */ /* 0x000ee80000300800 */
[----:B------:R-:W3:Y:S04]  /*25eb0*/  LDL.LU R85, [R1+0x18] ;  /* 0x0000180001557983 */ /* 0x000ee80000300800 */
[----:B------:R1:W-:Y:S04]  /*25ec0*/  STL [R1+0x308], R4 ;  /* 0x0003080401007387 */ /* 0x0003e80000100800 */
[----:B------:R0:W-:Y:S01]  /*25ed0*/  STL [R1+0x304], R13 ;  /* 0x0003040d01007387 */ /* 0x0001e20000100800 */
[----:B-1----:R-:W-:-:S04]  /*25ee0*/  IADD3 R4, P1, PT, R8, R7, RZ ;  /* 0x0000000708047210 */ /* 0x002fc80007f3e0ff */
[----:B0-----:R-:W-:Y:S01]  /*25ef0*/  LEA.HI.X.SX32 R13, R8, R6, 0x1, P1 ;  /* 0x00000006080d7211 */ /* 0x001fe200008f0eff */
[----:B------:R-:W-:Y:S01]  /*25f00*/  @P0 IMAD.MOV.U32 R12, RZ, RZ, R4 ;  /* 0x000000ffff0c0224 */ /* 0x000fe200078e0004 */
[----:B------:R-:W-:Y:S01]  /*25f10*/  PRMT R8, RZ, 0x7610, R8 ;  /* 0x00007610ff087816 */ /* 0x000fe20000000008 */
[----:B------:R-:W-:Y:S04]  /*25f20*/  STL [R1+0x318], R4 ;  /* 0x0003180401007387 */ /* 0x000fe80000100800 */
[----:B------:R0:W-:Y:S04]  /*25f30*/  STL [R1+0x314], R13 ;  /* 0x0003140d01007387 */ /* 0x0001e80000100800 */
[----:B------:R0:W3:Y:S02]  /*25f40*/  @P0 LDG.E.U8 R8, desc[UR18][R12.64] ;  /* 0x000000120c080981 */ /* 0x0000e4000c1e1100 */
[----:B0-----:R-:W-:-:S02]  /*25f50*/  IADD3 R13, P1, PT, R11, R7, RZ ;  /* 0x000000070b0d7210 */ /* 0x001fc40007f3e0ff */
[----:B------:R-:W3:Y:S02]  /*25f60*/  LDL.LU R7, [R1+0x144] ;  /* 0x0001440001077983 */ /* 0x000ee40000300800 */
[----:B------:R-:W-:Y:S02]  /*25f70*/  LEA.HI.X.SX32 R12, R11, R6, 0x1, P1 ;  /* 0x000000060b0c7211 */ /* 0x000fe400008f0eff */
[----:B------:R-:W3:Y:S04]  /*25f80*/  LDL.LU R11, [R1+0xdd0] ;  /* 0x000dd000010b7983 */ /* 0x000ee80000300800 */
[----:B------:R0:W-:Y:S04]  /*25f90*/  STL [R1+0x310], R13 ;  /* 0x0003100d01007387 */ /* 0x0001e80000100800 */
[----:B------:R1:W-:Y:S01]  /*25fa0*/  STL [R1+0x30c], R12 ;  /* 0x00030c0c01007387 */ /* 0x0003e20000100800 */
[----:B0-----:R-:W-:-:S04]  /*25fb0*/  @P0 LOP3.LUT R13, R13, R12, RZ, 0x3c, !PT ;  /* 0x0000000c0d0d0212 */ /* 0x001fc800078e3cff */
[C---:B-1----:R-:W-:Y:S02]  /*25fc0*/  @P0 LOP3.LUT R12, R13.reuse, R12, RZ, 0x3c, !PT ;  /* 0x0000000c0d0c0212 */ /* 0x042fe400078e3cff */
[----:B------:R-:W-:Y:S02]  /*25fd0*/  PRMT R6, RZ, 0x7610, R6 ;  /* 0x00007610ff067816 */ /* 0x000fe40000000006 */
[----:B------:R-:W-:-:S05]  /*25fe0*/  @P0 LOP3.LUT R13, R13, R12, RZ, 0x3c, !PT ;  /* 0x0000000c0d0d0212 */ /* 0x000fca00078e3cff */
[----:B------:R-:W3:Y:S04]  /*25ff0*/  @P0 LDG.E.U8 R6, desc[UR18][R12.64] ;  /* 0x000000120c060981 */ /* 0x000ee8000c1e1100 */
[----:B------:R-:W3:Y:S04]  /*26000*/  LDL.LU R12, [R1+0xe04] ;  /* 0x000e0400010c7983 */ /* 0x000ee80000300800 */
[----:B------:R-:W3:Y:S01]  /*26010*/  LDL.LU R13, [R1+0xdec] ;  /* 0x000dec00010d7983 */ /* 0x000ee20000300800 */
[----:B------:R-:W0:Y:S02]  /*26020*/  S2R R4, SR_TID.X ;  /* 0x0000000000047919 */ /* 0x000e240000002100 */
[----:B0-----:R-:W-:-:S04]  /*26030*/  LOP3.LUT R4, R4, 0x7f, RZ, 0xc0, !PT ;  /* 0x0000007f04047812 */ /* 0x001fc800078ec0ff */
[----:B------:R-:W-:-:S05]  /*26040*/  LOP3.LUT R4, R4, 0x20, RZ, 0x3c, !PT ;  /* 0x0000002004047812 */ /* 0x000fca00078e3cff */
[----:B--2---:R0:W-:Y:S04]  /*26050*/  STS.U8 [R4+UR9+0x1d00], R5 ;  /* 0x001d000504007988 */ /* 0x0041e80008000009 */
[----:B----4-:R1:W-:Y:S04]  /*26060*/  STS.U8 [R4+UR9+0x2100], R3 ;  /* 0x0021000304007988 */ /* 0x0103e80008000009 */
[----:B0-----:R-:W2:Y:S04]  /*26070*/  LDL.LU R5, [R1+0x12e8] ;  /* 0x0012e80001057983 */ /* 0x001ea80000300800 */
[----:B-1----:R-:W4:Y:S04]  /*26080*/  LDL.LU R3, [R1+0x12e4] ;  /* 0x0012e40001037983 */ /* 0x002f280000300800 */
[----:B---3--:R-:W-:Y:S04]  /*26090*/  STS.U8 [R4+UR9+0x2500], R12 ;  /* 0x0025000c04007988 */ /* 0x008fe80008000009 */
        /* <DEDUP_REMOVED lines=9> */
[----:B------:R0:W-:Y:S04]  /*26130*/  STS.U8 [R4+UR9+0x4d00], R2 ;  /* 0x004d000204007988 */ /* 0x0001e80008000009 */
[----:B0-----:R-:W3:Y:S04]  /*26140*/  LDL.LU R2, [R1+0x12e0] ;  /* 0x0012e00001027983 */ /* 0x001ee80000300800 */
        /* <DEDUP_REMOVED lines=28> */
[----:B------:R0:W-:Y:S02]  /*26310*/  STS.U8 [R4+UR9+0x7500], R29 ;  /* 0x0075001d04007988 */ /* 0x0001e40008000009 */
[----:B0-----:R-:W0:Y:S02]  /*26320*/  S2R R29, SR_TID.X ;  /* 0x00000000001d7919 */ /* 0x001e240000002100 */
[----:B------:R-:W3:Y:S01]  /*26330*/  LDL.LU R4, [R1+0x12dc] ;  /* 0x0012dc0001047983 */ /* 0x000ee20000300800 */
[----:B0-----:R-:W-:-:S04]  /*26340*/  LOP3.LUT R29, R29, 0x7f, RZ, 0xc0, !PT ;  /* 0x0000007f1d1d7812 */ /* 0x001fc800078ec0ff */
[----:B------:R-:W-:-:S05]  /*26350*/  LOP3.LUT R29, R29, 0x20, RZ, 0x3c, !PT ;  /* 0x000000201d1d7812 */ /* 0x000fca00078e3cff */
[----:B------:R0:W-:Y:S02]  /*26360*/  STS.U8 [R29+UR9+0x7900], R24 ;  /* 0x007900181d007988 */ /* 0x0001e40008000009 */
[----:B0-----:R-:W0:Y:S02]  /*26370*/  S2R R24, SR_TID.X ;  /* 0x0000000000187919 */ /* 0x001e240000002100 */
[----:B------:R1:W-:Y:S04]  /*26380*/  STS.U8 [R29+UR9+0x7d00], R19 ;  /* 0x007d00131d007988 */ /* 0x0003e80008000009 */
[----:B-1----:R-:W3:Y:S01]  /*26390*/  LDL.LU R29, [R1+0xebc] ;  /* 0x000ebc00011d7983 */ /* 0x002ee20000300800 */
[----:B0-----:R-:W-:-:S04]  /*263a0*/  LOP3.LUT R24, R24, 0x7f, RZ, 0xc0, !PT ;  /* 0x0000007f18187812 */ /* 0x001fc800078ec0ff */
[----:B------:R-:W-:-:S05]  /*263b0*/  LOP3.LUT R24, R24, 0x30, RZ, 0x3c, !PT ;  /* 0x0000003018187812 */ /* 0x000fca00078e3cff */
[----:B--2---:R-:W-:Y:S04]  /*263c0*/  STS.U8 [R24+UR9+0x180], R35 ;  /* 0x0001802318007988 */ /* 0x004fe80008000009 */
[----:B------:R-:W-:Y:S04]  /*263d0*/  STS.U8 [R24+UR9+0x580], R45 ;  /* 0x0005802d18007988 */ /* 0x000fe80008000009 */
[----:B------:R0:W-:Y:S04]  /*263e0*/  STS.U8 [R24+UR9+0x980], R51 ;  /* 0x0009803318007988 */ /* 0x0001e80008000009 */
[----:B------:R1:W-:Y:S04]  /*263f0*/  STS.U8 [R24+UR9+0xd80], R57 ;  /* 0x000d803918007988 */ /* 0x0003e80008000009 */
[----:B------:R2:W-:Y:S04]  /*26400*/  STS.U8 [R24+UR9+0x1180], R63 ;  /* 0x0011803f18007988 */ /* 0x0005e80008000009 */
[----:B0-----:R-:W4:Y:S04]  /*26410*/  LDL.LU R51, [R1+0xeac] ;  /* 0x000eac0001337983 */ /* 0x001f280000300800 */
[----:B-1----:R-:W4:Y:S04]  /*26420*/  LDL.LU R57, [R1+0xe98] ;  /* 0x000e980001397983 */ /* 0x002f280000300800 */
[----:B------:R0:W-:Y:S04]  /*26430*/  STS.U8 [R24+UR9+0x1580], R69 ;  /* 0x0015804518007988 */ /* 0x0001e80008000009 */
[----:B--2---:R-:W2:Y:S04]  /*26440*/  LDL.LU R63, [R1+0xe84] ;  /* 0x000e8400013f7983 */ /* 0x004ea80000300800 */
[----:B------:R1:W-:Y:S04]  /*26450*/  STS.U8 [R24+UR9+0x1980], R75 ;  /* 0x0019804b18007988 */ /* 0x0003e80008000009 */
[----:B0-----:R-:W2:Y:S04]  /*26460*/  LDL.LU R69, [R1+0xe70] ;  /* 0x000e700001457983 */ /* 0x001ea80000300800 */
[----:B------:R0:W-:Y:S04]  /*26470*/  STS.U8 [R24+UR9+0x1d80], R81 ;  /* 0x001d805118007988 */ /* 0x0001e80008000009 */
[----:B-1----:R-:W2:Y:S04]  /*26480*/  LDL.LU R75, [R1+0xe5c] ;  /* 0x000e5c00014b7983 */ /* 0x002ea80000300800 */
        /* <DEDUP_REMOVED lines=22> */
[----:B-1----:R-:W2:Y:S01]  /*265f0*/  LDL.LU R85, [R1+0x28] ;  /* 0x0000280001557983 */ /* 0x002ea20000300800 */
[----:B------:R-:W0:Y:S03]  /*26600*/  S2R R35, SR_TID.X ;  /* 0x0000000000237919 */ /* 0x000e260000002100 */
[----:B------:R-:W-:Y:S04]  /*26610*/  STS.U8 [R24+UR9+0x4d80], R93 ;  /* 0x004d805d18007988 */ /* 0x000fe80008000009 */
[----:B------:R-:W-:Y:S04]  /*26620*/  STS.U8 [R24+UR9+0x5180], R87 ;  /* 0x0051805718007988 */ /* 0x000fe80008000009 */
[----:B------:R-:W-:Y:S04]  /*26630*/  STS.U8 [R24+UR9+0x5580], R80 ;  /* 0x0055805018007988 */ /* 0x000fe80008000009 */
[----:B------:R-:W-:Y:S04]  /*26640*/  STS.U8 [R24+UR9+0x5980], R74 ;  /* 0x0059804a18007988 */ /* 0x000fe80008000009 */
[----:B------:R-:W-:Y:S04]  /*26650*/  STS.U8 [R24+UR9+0x5d80], R68 ;  /* 0x005d804418007988 */ /* 0x000fe80008000009 */
[----:B------:R-:W-:Y:S04]  /*26660*/  STS.U8 [R24+UR9+0x6180], R62 ;  /* 0x0061803e18007988 */ /* 0x000fe80008000009 */
[----:B------:R-:W-:Y:S01]  /*26670*/  STS.U8 [R24+UR9+0x6580], R56 ;  /* 0x0065803818007988 */ /* 0x000fe20008000009 */
[----:B0-----:R-:W-:-:S03]  /*26680*/  LOP3.LUT R35, R35, 0x7f, RZ, 0xc0, !PT ;  /* 0x0000007f23237812 */ /* 0x001fc600078ec0ff */
[----:B------:R-:W-:Y:S01]  /*26690*/  STS.U8 [R24+UR9+0x6980], R50 ;  /* 0x0069803218007988 */ /* 0x000fe20008000009 */
[----:B------:R-:W-:-:S03]  /*266a0*/  LOP3.LUT R45, R35, 0x40, RZ, 0x3c, !PT ;  /* 0x00000040232d7812 */ /* 0x000fc600078e3cff */
[----:B------:R-:W-:Y:S04]  /*266b0*/  STS.U8 [R24+UR9+0x6d80], R44 ;  /* 0x006d802c18007988 */ /* 0x000fe80008000009 */
[----:B------:R-:W-:Y:S04]  /*266c0*/  STS.U8 [R24+UR9+0x7180], R34 ;  /* 0x0071802218007988 */ /* 0x000fe80008000009 */
[----:B------:R-:W-:Y:S04]  /*266d0*/  STS.U8 [R24+UR9+0x7580], R28 ;  /* 0x0075801c18007988 */ /* 0x000fe80008000009 */
[----:B------:R-:W-:Y:S04]  /*266e0*/  STS.U8 [R24+UR9+0x7980], R23 ;  /* 0x0079801718007988 */ /* 0x000fe80008000009 */
[----:B------:R-:W-:Y:S04]  /*266f0*/  STS.U8 [R24+UR9+0x7d80], R18 ;  /* 0x007d801218007988 */ /* 0x000fe80008000009 */
[----:B---3--:R-:W-:Y:S04]  /*26700*/  STS.U8 [R45+UR9+0x200], R29 ;  /* 0x0002001d2d007988 */ /* 0x008fe80008000009 */
[----:B----4-:R-:W-:Y:S04]  /*26710*/  STS.U8 [R45+UR9+0x600], R51 ;  /* 0x000600332d007988 */ /* 0x010fe80008000009 */
[----:B------:R-:W-:Y:S04]  /*26720*/  STS.U8 [R45+UR9+0xa00], R57 ;  /* 0x000a00392d007988 */ /* 0x000fe80008000009 */
[----:B--2---:R-:W-:Y:S04]  /*26730*/  STS.U8 [R45+UR9+0xe00], R63 ;  /* 0x000e003f2d007988 */ /* 0x004fe80008000009 */
        /* <DEDUP_REMOVED lines=15> */
[----:B0-----:R-:W2:Y:S04]  /*26830*/  LDL.LU R4, [R1+0x12d8] ;  /* 0x0012d80001047983 */ /* 0x001ea80000300800 */
[----:B------:R-:W3:Y:S04]  /*26840*/  LDL.LU R51, [R1+0xea8] ;  /* 0x000ea80001337983 */ /* 0x000ee80000300800 */
[----:B------:R-:W4:Y:S04]  /*26850*/  LDL.LU R57, [R1+0xe94] ;  /* 0x000e940001397983 */ /* 0x000f280000300800 */
        /* <DEDUP_REMOVED lines=15> */
[----:B------:R-:W-:Y:S04]  /*26950*/  STS.U8 [R45+UR9+0x4e00], R92 ;  /* 0x004e005c2d007988 */ /* 0x000fe80008000009 */
[----:B------:R-:W-:Y:S04]  /*26960*/  STS.U8 [R45+UR9+0x5200], R86 ;  /* 0x005200562d007988 */ /* 0x000fe80008000009 */
[----:B------:R-:W-:Y:S04]  /*26970*/  STS.U8 [R45+UR9+0x5600], R79 ;  /* 0x0056004f2d007988 */ /* 0x000fe80008000009 */
[----:B------:R-:W-:Y:S04]  /*26980*/  STS.U8 [R45+UR9+0x5a00], R73 ;  /* 0x005a00492d007988 */ /* 0x000fe80008000009 */
[----:B------:R-:W-:Y:S01]  /*26990*/  STS.U8 [R45+UR9+0x5e00], R67 ;  /* 0x005e00432d007988 */ /* 0x000fe20008000009 */
[----:B------:R-:W-:-:S03]  /*269a0*/  LOP3.LUT R29, R35, 0x50, RZ, 0x3c, !PT ;  /* 0x00000050231d7812 */ /* 0x000fc600078e3cff */
        /* <DEDUP_REMOVED lines=9> */
[----:B---3--:R-:W-:Y:S04]  /*26a40*/  STS.U8 [R29+UR9+0x680], R51 ;  /* 0x000680331d007988 */ /* 0x008fe80008000009 */
[----:B----4-:R-:W-:Y:S04]  /*26a50*/  STS.U8 [R29+UR9+0xa80], R57 ;  /* 0x000a80391d007988 */ /* 0x010fe80008000009 */
        /* <DEDUP_REMOVED lines=33> */
[----:B------:R-:W2:Y:S01]  /*26c70*/  LDL.LU R85, [R1+0x38] ;  /* 0x0000380001557983 */ /* 0x000ea20000300800 */
        /* <DEDUP_REMOVED lines=18> */
[----:B--2---:R0:W-:Y:S04]  /*26da0*/  STS.U8 [R51+UR9+0xb00], R57 ;  /* 0x000b003933007988 */ /* 0x0041e80008000009 */
[----:B------:R1:W-:Y:S04]  /*26db0*/  STS.U8 [R51+UR9+0xf00], R63 ;  /* 0x000f003f33007988 */ /* 0x0003e80008000009 */
[----:B------:R2:W-:Y:S04]  /*26dc0*/  STS.U8 [R51+UR9+0x1300], R69 ;  /* 0x0013004533007988 */ /* 0x0005e80008000009 */
[----:B0-----:R-:W3:Y:S04]  /*26dd0*/  LDL.LU R57, [R1+0xeb4] ;  /* 0x000eb40001397983 */ /* 0x001ee80000300800 */
        /* <DEDUP_REMOVED lines=29> */
[----:B-1----:R-:W2:Y:S04]  /*26fb0*/  LDL.LU R3, [R1+0x12cc] ;  /* 0x0012cc0001037983 */ /* 0x002ea80000300800 */
        /* <DEDUP_REMOVED lines=28> */
[----:B------:R0:W-:Y:S02]  /*27180*/  STS.U8 [R40+UR9+0x3b80], R85 ;  /* 0x003b805528007988 */ /* 0x0001e40008000009 */
[----:B0-----:R-:W0:Y:S02]  /*27190*/  LDC R85, c[0x0][0x3a0] ;  /* 0x0000e800ff557b82 */ /* 0x001e240000000800 */
[----:B------:R1:W-:Y:S04]  /*271a0*/  STS.U8 [R40+UR9+0x3f80], R3 ;  /* 0x003f800328007988 */ /* 0x0003e80008000009 */
[----:B------:R2:W-:Y:S04]  /*271b0*/  STS.U8 [R40+UR9+0x4380], R2 ;  /* 0x0043800228007988 */ /* 0x0005e80008000009 */
[----:B------:R3:W-:Y:S04]  /*271c0*/  STS.U8 [R40+UR9+0x4780], R4 ;  /* 0x0047800428007988 */ /* 0x0007e80008000009 */
[----:B-1----:R1:W5:Y:S04]  /*271d0*/  LDL.LU R3, [R1+0x12c8] ;  /* 0x0012c80001037983 */ /* 0x0023680000300800 */
[----:B--2---:R1:W5:Y:S04]  /*271e0*/  LDL.LU R2, [R1+0x12c4] ;  /* 0x0012c40001027983 */ /* 0x0043680000300800 */
[----:B---3--:R1:W5:Y:S04]  /*271f0*/  LDL.LU R4, [R1+0x12c0] ;  /* 0x0012c00001047983 */ /* 0x0083680000300800 */
[----:B------:R2:W-:Y:S04]  /*27200*/  STS.U8 [R40+UR9+0x4b80], R5 ;  /* 0x004b800528007988 */ /* 0x0005e80008000009 */
[----:B--2---:R1:W5:Y:S04]  /*27210*/  LDL.LU R5, [R1+0x12bc] ;  /* 0x0012bc0001057983 */ /* 0x0043680000300800 */
[----:B------:R1:W-:Y:S04]  /*27220*/  STS.U8 [R40+UR9+0x4f80], R89 ;  /* 0x004f805928007988 */ /* 0x0003e80008000009 */
        /* <DEDUP_REMOVED lines=11> */
[----:B------:R1:W-:Y:S01]  /*272e0*/  STS.U8 [R40+UR9+0x7f80], R6 ;  /* 0x007f800628007988 */ /* 0x0003e20008000009 */
[----:B------:R2:W-:Y:S06]  /*272f0*/  MEMBAR.ALL.CTA ;  /* 0x0000000000007992 */ /* 0x0005ec0000008000 */
[----:B--2---:R-:W2:Y:S01]  /*27300*/  FENCE.VIEW.ASYNC.S ;  /* 0x00000000000073c6 */ /* 0x004ea20000000000 */
[----:B0-----:R-:W-:Y:S01]  /*27310*/  VIADD R85, R85, 0x7f ;  /* 0x0000007f55557836 */ /* 0x001fe20000000000 */
[----:B--2---:R-:W-:Y:S01]  /*27320*/  BAR.SYNC.DEFER_BLOCKING 0x0 ;  /* 0x0000000000007b1d */ /* 0x004fe20000010000 */
[----:B------:R-:W-:-:S04]  /*27330*/  ISETP.NE.U32.AND P0, PT, RZ, UR7, PT ;  /* 0x00000007ff007c0c */ /* 0x000fc8000bf05070 */
[C---:B------:R-:W-:Y:S02]  /*27340*/  ISETP.LT.OR P1, PT, R85.reuse, 0x80, P0 ;  /* 0x000000805500780c */ /* 0x040fe40000721670 */
[----:B------:R-:W-:-:S11]  /*27350*/  ISETP.GE.AND P3, PT, R85, 0x100, PT ;  /* 0x000001005500780c */ /* 0x000fd60003f66270 */
[----:B-1----:R-:W-:Y:S05]  /*27360*/  @P1 BRA `(.L_x_6) ;  /* 0x0000000000841947 */ /* 0x002fea0003800000 */
[----:B------:R-:W-:Y:S02]  /*27370*/  UIADD3 UR4, UPT, UPT, UR9, 0x10000, URZ ;  /* 0x0001000009047890 */ /* 0x000fe4000fffe0ff */
[----:B------:R-:W-:Y:S02]  /*27380*/  USHF.R.U32.HI UR14, URZ, 0x4, UR9 ;  /* 0x00000004ff0e7899 */ /* 0x000fe40008011609 */
[----:B------:R-:W-:Y:S02]  /*27390*/  USHF.R.U32.HI UR4, URZ, 0x4, UR4 ;  /* 0x00000004ff047899 */ /* 0x000fe40008011604 */
[----:B------:R-:W-:Y:S02]  /*273a0*/  USGXT.U32 UR14, UR14, 0xe ;  /* 0x0000000e0e0e789a */ /* 0x000fe40008000000 */
[----:B------:R-:W-:Y:S02]  /*273b0*/  USGXT.U32 UR12, UR4, 0xe ;  /* 0x0000000e040c789a */ /* 0x000fe40008000000 */
[----:B------:R-:W-:-:S02]  /*273c0*/  UIADD3 UR26, UP2, UPT, UR14, 0x2, URZ ;  /* 0x000000020e1a7890 */ /* 0x000fc4000ff5e0ff */
[----:B------:R-:W-:Y:S01]  /*273d0*/  UIADD3 UR28, UP1, UPT, UR12, 0x100, URZ ;  /* 0x000001000c1c7890 */ /* 0x000fe2000ff3e0ff */
[----:B------:R-:W-:Y:S01]  /*273e0*/  UMOV UR4, URZ ;  /* 0x000000ff00047c82 */ /* 0x000fe20008000000 */
[----:B------:R-:W-:Y:S01]  /*273f0*/  UMOV UR30, 0x0 ;  /* 0x00000000001e7882 */ /* 0x000fe20000000000 */
[----:B------:R-:W-:Y:S02]  /*27400*/  UIADD3.X UR27, UPT, UPT, UR4, 0x40004040, URZ, UP2, !UPT ;  /* 0x40004040041b7890 */ /* 0x000fe400097fe4ff */
[----:B------:R-:W-:Y:S02]  /*27410*/  UIADD3.X UR29, UPT, UPT, UR4, 0x40004040, URZ, UP1, !UPT ;  /* 0x40004040041d7890 */ /* 0x000fe40008ffe4ff */
[----:B------:R-:W-:Y:S02]  /*27420*/  UIADD3.64 UR20, UPT, UPT, UR26, 0x2, URZ ;  /* 0x000000021a147897 */ /* 0x000fe4000fffe0ff */
[----:B------:R-:W-:Y:S02]  /*27430*/  UIADD3.64 UR16, UPT, UPT, UR28, 0x100, URZ ;  /* 0x000001001c107897 */ /* 0x000fe4000fffe0ff */
[----:B------:R-:W-:-:S02]  /*27440*/  UIADD3.64 UR24, UPT, UPT, UR26, 0x4, URZ ;  /* 0x000000041a187897 */ /* 0x000fc4000fffe0ff */
[----:B------:R-:W-:Y:S01]  /*27450*/  UIADD3.64 UR22, UPT, UPT, UR28, 0x200, URZ ;  /* 0x000002001c167897 */ /* 0x000fe2000fffe0ff */
[----:B------:R-:W-:Y:S01]  /*27460*/  UMOV UR31, 0x8408010 ;  /* 0x08408010001f7882 */ /* 0x000fe20000000000 */
[----:B------:R-:W-:Y:S01]  /*27470*/  UMOV UR15, 0x40004040 ;  /* 0x40004040000f7882 */ /* 0x000fe20000000000 */
[----:B------:R-:W-:Y:S01]  /*27480*/  UMOV UR13, 0x40004040 ;  /* 0x40004040000d7882 */ /* 0x000fe20000000000 */
[----:B------:R-:W-:Y:S01]  /*27490*/  UMOV UR32, 0x0 ;  /* 0x0000000000207882 */ /* 0x000fe20000000000 */
[----:B------:R-:W-:Y:S01]  /*274a0*/  UMOV UR33, 0x8408010 ;  /* 0x0840801000217882 */ /* 0x000fe20000000000 */
[----:B------:R-:W-:Y:S01]  /*274b0*/  UMOV UR34, 0x0 ;  /* 0x0000000000227882 */ /* 0x000fe20000000000 */
[----:B------:R-:W-:Y:S01]  /*274c0*/  UMOV UR35, 0x8408010 ;  /* 0x0840801000237882 */ /* 0x000fe20000000000 */
[----:B------:R-:W-:Y:S01]  /*274d0*/  UMOV UR4, UR6 ;  /* 0x0000000600047c82 */ /* 0x000fe20008000000 */
[----:B------:R-:W-:Y:S01]  /*274e0*/  UMOV UR5, URZ ;  /* 0x000000ff00057c82 */ /* 0x000fe20008000000 */
[----:B------:R0:W-:Y:S01]  /*274f0*/  UTCQMMA gdesc[UR12], gdesc[UR14], tmem[UR8], tmem[UR30], idesc[UR31], !UPT ;  /* 0x00ff1e0e0c0075ea */ /* 0x0001e2000f800308 */
[----:B------:R-:W-:Y:S01]  /*27500*/  UMOV UR36, 0x0 ;  /* 0x0000000000247882 */ /* 0x000fe20000000000 */
[----:B------:R-:W-:Y:S01]  /*27510*/  UMOV UR37, 0x8408010 ;  /* 0x0840801000257882 */ /* 0x000fe20000000000 */
[----:B------:R0:W-:Y:S01]  /*27520*/  UTCQMMA gdesc[UR28], gdesc[UR26], tmem[UR8], tmem[UR32], idesc[UR33], UPT ;  /* 0x00ff201a1c0075ea */ /* 0x0001e2000b800308 */
[----:B------:R-:W-:Y:S01]  /*27530*/  UMOV UR4, UR4 ;  /* 0x0000000400047c82 */ /* 0x000fe20008000000 */
[----:B------:R0:W-:Y:S01]  /*27540*/  UTCQMMA gdesc[UR16], gdesc[UR20], tmem[UR8], tmem[UR34], idesc[UR35], UPT ;  /* 0x00ff2214100075ea */ /* 0x0001e2000b800308 */
[----:B------:R0:W-:Y:S01]  /*27550*/  UTCQMMA gdesc[UR22], gdesc[UR24], tmem[UR8], tmem[UR36], idesc[UR37], UPT ;  /* 0x00ff2418160075ea */ /* 0x0001e2000b800308 */
[----:B------:R0:W-:Y:S01]  /*27560*/  UTCBAR [UR4], URZ ;  /* 0x000000ff040073e9 */ /* 0x0001e200080000ff */
[----:B------:R-:W-:Y:S01]  /*27570*/  NOP ;  /* 0x0000000000007918 */ /* 0x000fe20000000000 */
.L_x_6:
[----:B0-----:R-:W-:Y:S01]  /*27580*/  UMOV UR4, URZ ;  /* 0x000000ff00047c82 */ /* 0x001fe20008000000 */
[----:B------:R-:W-:Y:S05]  /*27590*/  @!P3 BRA `(.L_x_7) ;  /* 0x00000154006cb947 */ /* 0x000fea0003800000 */
[----:B------:R-:W-:Y:S01]  /*275a0*/  SHF.R.S32.HI R6, RZ, 0x1f, R85 ;  /* 0x0000001fff067819 */ /* 0x000fe20000011455 */
[----:B------:R-:W-:Y:S01]  /*275b0*/  UIADD3 UR4, UPT, UPT, UR9, 0x14000, URZ ;  /* 0x0001400009047890 */ /* 0x000fe2000fffe0ff */
[----:B-----5:R-:W-:Y:S01]  /*275c0*/  IMAD.SHL.U32 R4, R4, 0x80, RZ ;  /* 0x0000008004047824 */ /* 0x020fe200078e00ff */
[----:B------:R-:W-:Y:S01]  /*275d0*/  UIADD3 UR5, UPT, UPT, UR9, 0x8000, URZ ;  /* 0x0000800009057890 */ /* 0x000fe2000fffe0ff */
[----:B------:R-:W-:Y:S01]  /*275e0*/  LEA.HI R6, R6, R85, RZ, 0x7 ;  /* 0x0000005506067211 */ /* 0x000fe200078f38ff */
[----:B------:R-:W-:Y:S01]  /*275f0*/  USHF.R.U32.HI UR4, URZ, 0x4, UR4 ;  /* 0x00000004ff047899 */ /* 0x000fe20008011604 */
[----:B------:R-:W-:Y:S01]  /*27600*/  IMAD.SHL.U32 R5, R5, 0x80, RZ ;  /* 0x0000008005057824 */ /* 0x000fe200078e00ff */
[----:B------:R-:W-:Y:S01]  /*27610*/  USHF.R.U32.HI UR5, URZ, 0x4, UR5 ;  /* 0x00000004ff057899 */ /* 0x000fe20008011605 */
[----:B------:R-:W-:Y:S01]  /*27620*/  SHF.R.S32.HI R6, RZ, 0x7, R6 ;  /* 0x00000007ff067819 */ /* 0x000fe20000011406 */
[----:B------:R-:W-:Y:S01]  /*27630*/  USGXT.U32 UR12, UR4, 0xe ;  /* 0x0000000e040c789a */ /* 0x000fe20008000000 */
[----:B------:R-:W-:Y:S01]  /*27640*/  IMAD.MOV.U32 R7, RZ, RZ, RZ ;  /* 0x000000ffff077224 */ /* 0x000fe200078e00ff */
[----:B------:R-:W-:Y:S01]  /*27650*/  USGXT.U32 UR14, UR5, 0xe ;  /* 0x0000000e050e789a */ /* 0x000fe20008000000 */
[----:B------:R-:W-:Y:S01]  /*27660*/  VIMNMX R6, PT, PT, R6, 0x2, !PT ;  /* 0x0000000206067848 */ /* 0x000fe20007fe0100 */
[----:B------:R-:W-:Y:S01]  /*27670*/  UIADD3 UR30, UP1, UPT, UR12, 0x100, URZ ;  /* 0x000001000c1e7890 */ /* 0x000fe2000ff3e0ff */
[----:B------:R-:W-:Y:S01]  /*27680*/  SHF.R.S32.HI R8, RZ, 0x1f, R4 ;  /* 0x0000001fff087819 */ /* 0x000fe20000011404 */
[----:B------:R-:W-:-:S02]  /*27690*/  UIADD3 UR28, UP2, UPT, UR14, 0x2, URZ ;  /* 0x000000020e1c7890 */ /* 0x000fc4000ff5e0ff */
[----:B------:R-:W-:Y:S01]  /*276a0*/  VIADD R6, R6, 0xfffffffe ;  /* 0xfffffffe06067836 */ /* 0x000fe20000000000 */
[----:B------:R-:W-:Y:S01]  /*276b0*/  UMOV UR4, URZ ;  /* 0x000000ff00047c82 */ /* 0x000fe20008000000 */
[----:B------:R-:W-:Y:S01]  /*276c0*/  UMOV UR5, URZ ;  /* 0x000000ff00057c82 */ /* 0x000fe20008000000 */
[----:B------:R-:W-:Y:S02]  /*276d0*/  UIADD3.X UR31, UPT, UPT, UR4, 0x40004040, URZ, UP1, !UPT ;  /* 0x40004040041f7890 */ /* 0x000fe40008ffe4ff */
[----:B------:R0:W-:Y:S01]  /*276e0*/  STL [R1+0xdd4], R6 ;  /* 0x000dd40601007387 */ /* 0x0001e20000100800 */
[----:B------:R-:W-:Y:S01]  /*276f0*/  UIADD3.X UR29, UPT, UPT, UR5, 0x40004040, URZ, UP2, !UPT ;  /* 0x40004040051d7890 */ /* 0x000fe200097fe4ff */
[----:B------:R-:W-:Y:S02]  /*27700*/  UMOV UR11, 0x1 ;  /* 0x00000001000b7882 */ /* 0x000fe40000000000 */
[----:B------:R1:W-:Y:S01]  /*27710*/  STL [R1+0xdcc], RZ ;  /* 0x000dccff01007387 */ /* 0x0003e20000100800 */
[----:B------:R-:W-:-:S02]  /*27720*/  UIADD3.64 UR20, UPT, UPT, UR30, 0x100, URZ ;  /* 0x000001001e147897 */ /* 0x000fc4000fffe0ff */
[----:B------:R-:W-:Y:S02]  /*27730*/  UIADD3.64 UR22, UPT, UPT, UR28, 0x2, URZ ;  /* 0x000000021c167897 */ /* 0x000fe4000fffe0ff */
[----:B------:R-:W-:Y:S01]  /*27740*/  UIADD3.64 UR24, UPT, UPT, UR30, 0x200, URZ ;  /* 0x000002001e187897 */ /* 0x000fe2000fffe0ff */
[----:B0-----:R-:W-:Y:S01]  /*27750*/  SHF.R.S32.HI R6, RZ, 0x1f, R5 ;  /* 0x0000001fff067819 */ /* 0x001fe20000011405 */
[----:B------:R-:W-:-:S12]  /*27760*/  UIADD3.64 UR26, UPT, UPT, UR28, 0x4, URZ ;  /* 0x000000041c1a7897 */ /* 0x000fd8000fffe0ff */
.L_x_10:
[----:B------:R-:W2:Y:S01]  /*27770*/  LDL R9, [R1+0xdcc] ;  /* 0x000dcc0001097983 */ /* 0x000ea20000100800 */
[----:B------:R-:W-:Y:S01]  /*27780*/  IMAD.U32 R7, R7, -0x80000000, RZ ;  /* 0x8000000007077824 */ /* 0x000fe200078e00ff */
[----:B0-----:R-:W0:Y:S02]  /*27790*/  LDC R12, c[0x0][0x3a0] ;  /* 0x0000e800ff0c7b82 */ /* 0x001e240000000800 */
[----:B------:R-:W3:Y:S01]  /*277a0*/  LDL.LU R8, [R1+0x1d8] ;  /* 0x0001d80001087983 */ /* 0x000ee20000300800 */
[----:B------:R-:W4:Y:S01]  /*277b0*/  SYNCS.PHASECHK.TRANS64.TRYWAIT P1, [UR6], R7 ;  /* 0x00000007ff0075a7 */ /* 0x000f220008021106 */
[----:B--2---:R-:W-:Y:S01]  /*277c0*/  VIADD R9, R9, 0x1 ;  /* 0x0000000109097836 */ /* 0x004fe20000000000 */
[----:B---3-5:R-:W-:-:S04]  /*277d0*/  IADD3 R8, P5, PT, R4, R8, RZ ;  /* 0x0000000804087210 */ /* 0x028fc80007fbe0ff */
[----:B------:R2:W-:Y:S01]  /*277e0*/  STL [R1+0xdd0], R9 ;  /* 0x000dd00901007387 */ /* 0x0005e20000100800 */
[----:B0-----:R-:W-:-:S03]  /*277f0*/  IMAD R12, R9, -0x80, R12 ;  /* 0xffffff80090c7824 */ /* 0x001fc600078e020c */
[----:B------:R2:W-:Y:S02]  /*27800*/  STL [R1+0x1d8], R8 ;  /* 0x0001d80801007387 */ /* 0x0005e40000100800 */
[----:B------:R-:W-:Y:S01]  /*27810*/  ISETP.GT.AND P3, PT, R12, 0x1, PT ;  /* 0x000000010c00780c */ /* 0x000fe20003f64270 */
[----:B----4-:R-:W-:-:S12]  /*27820*/  @!P1 BRA `(.L_x_8) ;  /* 0x000001f8001c9947 */ /* 0x010fd80003800000 */
.L_x_16:
[----:B--2---:R-:W2:Y:S04]  /*27830*/  LDL.LU R9, [R1+0x1d4] ;  /* 0x0001d40001097983 */ /* 0x004ea80000300800 */
[----:B------:R-:W3:Y:S04]  /*27840*/  LDL R8, [R1+0x1d8] ;  /* 0x0001d80001087983 */ /* 0x000ee80000100800 */
[----:B------:R-:W-:Y:S04]  /*27850*/  STL [R1+0x15f8], R51 ;  /* 0x0015f83301007387 */ /* 0x000fe80000100800 */
[----:B------:R-:W-:Y:S04]  /*27860*/  STL [R1+0x1604], R51 ;  /* 0x0016043301007387 */ /* 0x000fe80000100800 */
[----:B------:R-:W-:Y:S04]  /*27870*/  STL [R1+0x15e8], R50 ;  /* 0x0015e83201007387 */ /* 0x000fe80000100800 */
[----:B------:R-:W-:Y:S04]  /*27880*/  STL [R1+0x15ec], R50 ;  /* 0x0015ec3201007387 */ /* 0x000fe80000100800 */
[----:B------:R0:W-:Y:S04]  /*27890*/  STL [R1+0x1608], R50 ;  /* 0x0016083201007387 */ /* 0x0001e80000100800 */
[----:B0-----:R-:W4:Y:S04]  /*278a0*/  LDL.LU R50, [R1+0x1e4] ;  /* 0x0001e40001327983 */ /* 0x001f280000300800 */
[----:B------:R-:W-:Y:S04]  /*278b0*/  STL [R1+0x15d8], R11 ;  /* 0x0015d80b01007387 */ /* 0x000fe80000100800 */
[----:B------:R-:W-:Y:S04]  /*278c0*/  STL [R1+0x15e4], R11 ;  /* 0x0015e40b01007387 */ /* 0x000fe80000100800 */
[----:B------:R0:W-:Y:S04]  /*278d0*/  STL [R1+0x15fc], R11 ;  /* 0x0015fc0b01007387 */ /* 0x0001e80000100800 */
[----:B0-----:R-:W2:Y:S04]  /*278e0*/  LDL.LU R11, [R1+0x1e8] ;  /* 0x0001e800010b7983 */ /* 0x001ea80000300800 */
[----:B------:R-:W-:Y:S04]  /*278f0*/  STL [R1+0x15d0], R45 ;  /* 0x0015d02d01007387 */ /* 0x000fe80000100800 */
[----:B------:R-:W-:Y:S04]  /*27900*/  STL [R1+0x15f0], R45 ;  /* 0x0015f02d01007387 */ /* 0x000fe80000100800 */
[----:B------:R0:W-:Y:S04]  /*27910*/  STL [R1+0x15f4], R45 ;  /* 0x0015f42d01007387 */ /* 0x0001e80000100800 */
[----:B0-----:R-:W2:Y:S04]  /*27920*/  LDL.LU R45, [R1+0x1f0] ;  /* 0x0001f000012d7983 */ /* 0x001ea80000300800 */
[----:B--2---:R-:W-:Y:S04]  /*27930*/  STL [R1+0x160c], R45 ;  /* 0x00160c2d01007387 */ /* 0x004fe80000100800 */
[----:B------:R-:W-:Y:S04]  /*27940*/  STL [R1+0x15cc], R46 ;  /* 0x0015cc2e01007387 */ /* 0x000fe80000100800 */
[----:B------:R-:W-:Y:S04]  /*27950*/  STL [R1+0x15d4], R46 ;  /* 0x0015d42e01007387 */ /* 0x000fe80000100800 */
[----:B------:R-:W-:Y:S04]  /*27960*/  STL [R1+0x15dc], R46 ;  /* 0x0015dc2e01007387 */ /* 0x000fe80000100800 */
[----:B------:R-:W-:Y:S04]  /*27970*/  STL [R1+0x1600], R46 ;  /* 0x0016002e01007387 */ /* 0x000fe80000100800 */
[----:B------:R0:W-:Y:S04]  /*27980*/  STL [R1+0x1610], R46 ;  /* 0x0016102e01007387 */ /* 0x0001e80000100800 */
[----:B0-----:R-:W2:Y:S01]  /*27990*/  LDL.LU R46, [R1+0x1e0] ;  /* 0x0001e000012e7983 */ /* 0x001ea20000300800 */
[----:B------:R-:W-:-:S02]  /*279a0*/  ISETP.GT.AND P4, PT, R12, 0x2, PT ;  /* 0x000000020c00780c */ /* 0x000fc40003f84270 */
[----:B------:R-:W-:Y:S01]  /*279b0*/  ISETP.GT.AND P1, PT, R12, 0x3, PT ;  /* 0x000000030c00780c */ /* 0x000fe20003f24270 */
        /* <DEDUP_REMOVED lines=75> */
[----:B--2---:R-:W-:-:S03]  /*27e70*/  IADD3 R46, P6, PT, R4, R46, RZ ;  /* 0x0000002e042e7210 */ /* 0x004fc60007fde0ff */
[----:B------:R-:W-:Y:S04]  /*27e80*/  STL [R1+0x14a0], R48 ;  /* 0x0014a03001007387 */ /* 0x000fe80000100800 */
[----:B------:R0:W-:Y:S04]  /*27e90*/  STL [R1+0x149c], R49 ;  /* 0x00149c3101007387 */ /* 0x0001e80000100800 */
[----:B------:R-:W-:Y:S04]  /*27ea0*/  STL [R1+0x1498], R52 ;  /* 0x0014983401007387 */ /* 0x000fe80000100800 */
[----:B------:R-:W-:Y:S01]  /*27eb0*/  STL [R1+0x1494], R53 ;  /* 0x0014943501007387 */ /* 0x000fe20000100800 */
[----:B0-----:R-:W-:-:S03]  /*27ec0*/  PRMT R49, RZ, 0x7610, R49 ;  /* 0x00007610ff317816 */ /* 0x001fc60000000031 */
[----:B------:R0:W-:Y:S04]  /*27ed0*/  STL [R1+0x1490], R55 ;  /* 0x0014903701007387 */ /* 0x0001e80000100800 */
[----:B------:R-:W-:Y:S04]  /*27ee0*/  STL [R1+0x148c], R57 ;  /* 0x00148c3901007387 */ /* 0x000fe80000100800 */
[----:B------:R-:W-:Y:S01]  /*27ef0*/  STL [R1+0x1488], R59 ;  /* 0x0014883b01007387 */ /* 0x000fe20000100800 */
[----:B0-----:R-:W-:-:S03]  /*27f00*/  SHF.R.S32.HI R55, RZ, 0x1f, R4 ;  /* 0x0000001fff377819 */ /* 0x001fc60000011404 */
[----:B------:R-:W-:Y:S02]  /*27f10*/  STL [R1+0x1484], R61 ;  /* 0x0014843d01007387 */ /* 0x000fe40000100800 */
[----:B------:R-:W-:Y:S02]  /*27f20*/  IMAD.X R9, R55, 0x1, R9, P5 ;  /* 0x0000000137097824 */ /* 0x000fe400028e0609 */
        /* <DEDUP_REMOVED lines=23> */
[----:B------:R-:W2:Y:S04]  /*280a0*/  LDL.LU R7, [R1+0x1f8] ;  /* 0x0001f80001077983 */ /* 0x000ea80000300800 */
[----:B------:R1:W-:Y:S04]  /*280b0*/  STL [R1+0x1e0], R46 ;  /* 0x0001e02e01007387 */ /* 0x0003e80000100800 */
[----:B------:R-:W2:Y:S04]  /*280c0*/  LDL.LU R91, [R1+0x200] ;  /* 0x00020000015b7983 */ /* 0x000ea80000300800 */
[----:B------:R-:W-:Y:S04]  /*280d0*/  STL [R1+0x1e8], R11 ;  /* 0x0001e80b01007387 */ /* 0x000fe80000100800 */
[----:B---3--:R3:W2:Y:S04]  /*280e0*/  @P3 LDG.E.U8 R49, desc[UR18][R8.64] ;  /* 0x0000001208313981 */ /* 0x0086a8000c1e1100 */
[----:B0-----:R-:W2:Y:S01]  /*280f0*/  LDL.LU R9, [R1+0x1dc] ;  /* 0x0001dc0001097983 */ /* 0x001ea20000300800 */
[----:B------:R-:W-:Y:S01]  /*28100*/  PRMT R45, RZ, 0x7610, R45 ;  /* 0x00007610ff2d7816 */ /* 0x000fe2000000002d */
[----:B---3--:R-:W-:Y:S01]  /*28110*/  @P4 IMAD.MOV.U32 R8, RZ, RZ, R46 ;  /* 0x000000ffff084224 */ /* 0x008fe200078e002e */
[----:B------:R-:W-:Y:S01]  /*28120*/  PRMT R51, RZ, 0x7610, R51 ;  /* 0x00007610ff337816 */ /* 0x000fe20000000033 */
[C---:B----4-:R-:W-:Y:S01]  /*28130*/  IMAD.X R50, R55.reuse, 0x1, R50, P5 ;  /* 0x0000000137327824 */ /* 0x050fe200028e0632 */
[----:B------:R-:W-:Y:S01]  /*28140*/  ISETP.GT.AND P3, PT, R12, 0x4, PT ;  /* 0x000000040c00780c */ /* 0x000fe20003f64270 */
[----:B--2---:R-:W-:-:S05]  /*28150*/  IMAD.X R9, R55, 0x1, R9, P6 ;  /* 0x0000000137097824 */ /* 0x004fca00030e0609 */
[----:B------:R0:W2:Y:S04]  /*28160*/  @P4 LDG.E.U8 R45, desc[UR18][R8.64] ;  /* 0x00000012082d4981 */ /* 0x0000a8000c1e1100 */
[----:B------:R3:W-:Y:S04]  /*28170*/  STL [R1+0x1dc], R9 ;  /* 0x0001dc0901007387 */ /* 0x0007e80000100800 */
[----:B-1----:R-:W4:Y:S01]  /*28180*/  LDL.LU R46, [R1+0x1610] ;  /* 0x00161000012e7983 */ /* 0x002f220000300800 */
[----:B0-----:R-:W-:-:S03]  /*28190*/  @P1 IMAD.MOV.U32 R8, RZ, RZ, R11 ;  /* 0x000000ffff081224 */ /* 0x001fc600078e000b */
[----:B------:R-:W-:Y:S01]  /*281a0*/  STL [R1+0x1e4], R50 ;  /* 0x0001e43201007387 */ /* 0x000fe20000100800 */
[----:B---3--:R-:W-:-:S05]  /*281b0*/  IMAD.MOV.U32 R9, RZ, RZ, R50 ;  /* 0x000000ffff097224 */ /* 0x008fca00078e0032 */
[----:B------:R-:W3:Y:S04]  /*281c0*/  @P1 LDG.E.U8 R51, desc[UR18][R8.64] ;  /* 0x0000001208331981 */ /* 0x000ee8000c1e1100 */
[----:B--2---:R0:W-:Y:S04]  /*281d0*/  STL [R1+0x1a8], R45 ;  /* 0x0001a82d01007387 */ /* 0x0041e80000100800 */
[----:B0-----:R-:W2:Y:S04]  /*281e0*/  LDL.LU R45, [R1+0x160c] ;  /* 0x00160c00012d7983 */ /* 0x001ea80000300800 */
[----:B------:R-:W4:Y:S04]  /*281f0*/  LDL.LU R50, [R1+0x1608] ;  /* 0x0016080001327983 */ /* 0x000f280000300800 */
[----:B------:R-:W4:Y:S04]  /*28200*/  LDL.LU R11, [R1+0x1fc] ;  /* 0x0001fc00010b7983 */ /* 0x000f280000300800 */
[----:B---3--:R0:W-:Y:S04]  /*28210*/  STL [R1+0x1a4], R51 ;  /* 0x0001a43301007387 */ /* 0x0081e80000100800 */
[----:B0-----:R-:W3:Y:S01]  /*28220*/  LDL.LU R51, [R1+0x1604] ;  /* 0x0016040001337983 */ /* 0x001ee20000300800 */
[----:B--2---:R-:W-:-:S05]  /*28230*/  IADD3 R45, P5, PT, R4, R45, RZ ;  /* 0x0000002d042d7210 */ /* 0x004fca0007fbe0ff */
[----:B------:R0:W-:Y:S04]  /*28240*/  STL [R1+0x1f0], R45 ;  /* 0x0001f02d01007387 */ /* 0x0001e80000100800 */
[----:B------:R-:W2:Y:S01]  /*28250*/  LDL.LU R8, [R1+0x1ec] ;  /* 0x0001ec0001087983 */ /* 0x000ea20000300800 */
[----:B------:R-:W-:-:S03]  /*28260*/  IMAD.MOV.U32 R9, RZ, RZ, R45 ;  /* 0x000000ffff097224 */ /* 0x000fc600078e002d */
[----:B0-----:R-:W3:Y:S01]  /*28270*/  LDL.LU R45, [R1+0x208] ;  /* 0x00020800012d7983 */ /* 0x001ee20000300800 */
[----:B----4-:R-:W-:Y:S02]  /*28280*/  PRMT R50, RZ, 0x7610, R50 ;  /* 0x00007610ff327816 */ /* 0x010fe40000000032 */
[----:B------:R-:W-:Y:S01]  /*28290*/  IADD3 R7, P6, PT, R4, R7, RZ ;  /* 0x0000000704077210 */ /* 0x000fe20007fde0ff */
[----:B--2---:R-:W-:-:S05]  /*282a0*/  IMAD.X R8, R55, 0x1, R8, P5 ;  /* 0x0000000137087824 */ /* 0x004fca00028e0608 */
[-C--:B------:R-:W-:Y:S01]  /*282b0*/  @P3 LOP3.LUT R9, R9, R8.reuse, RZ, 0x3c, !PT ;  /* 0x0000000809093212 */ /* 0x080fe200078e3cff */
[----:B------:R0:W-:Y:S03]  /*282c0*/  STL [R1+0x1ec], R8 ;  /* 0x0001ec0801007387 */ /* 0x0001e60000100800 */
[----:B0-----:R-:W-:-:S04]  /*282d0*/  @P3 LOP3.LUT R8, R9, R8, RZ, 0x3c, !PT ;  /* 0x0000000809083212 */ /* 0x001fc800078e3cff */
[----:B------:R-:W-:Y:S01]  /*282e0*/  @P3 LOP3.LUT R9, R9, R8, RZ, 0x3c, !PT ;  /* 0x0000000809093212 */ /* 0x000fe200078e3cff */
[----:B------:R0:W-:Y:S04]  /*282f0*/  STL [R1+0x1f8], R7 ;  /* 0x0001f80701007387 */ /* 0x0001e80000100800 */
[----:B------:R1:W2:Y:S04]  /*28300*/  @P3 LDG.E.U8 R50, desc[UR18][R8.64] ;  /* 0x0000001208323981 */ /* 0x0002a8000c1e1100 */
[----:B------:R-:W4:Y:S01]  /*28310*/  LDL.LU R8, [R1+0x1f4] ;  /* 0x0001f40001087983 */ /* 0x000f220000300800 */
[----:B------:R-:W-:Y:S01]  /*28320*/  ISETP.GT.AND P4, PT, R12, 0x5, PT ;  /* 0x000000050c00780c */ /* 0x000fe20003f84270 */
[----:B-1----:R-:W-:Y:S01]  /*28330*/  IMAD.MOV.U32 R9, RZ, RZ, R7 ;  /* 0x000000ffff097224 */ /* 0x002fe200078e0007 */
[----:B------:R-:W-:Y:S01]  /*28340*/  IADD3 R91, P5, PT, R4, R91, RZ ;  /* 0x0000005b045b7210 */ /* 0x000fe20007fbe0ff */
[----:B0-----:R-:W4:Y:S01]  /*28350*/  LDL.LU R7, [R1+0x210] ;  /* 0x0002100001077983 */ /* 0x001f220000300800 */
[----:B------:R-:W-:-:S03]  /*28360*/  ISETP.GT.AND P1, PT, R12, 0x6, PT ;  /* 0x000000060c00780c */ /* 0x000fc60003f24270 */
[----:B------:R-:W-:Y:S01]  /*28370*/  STL [R1+0x200], R91 ;  /* 0x0002005b01007387 */ /* 0x000fe20000100800 */
[----:B------:R-:W-:Y:S01]  /*28380*/  PRMT R46, RZ, 0x7610, R46 ;  /* 0x00007610ff2e7816 */ /* 0x000fe2000000002e */
[C---:B------:R-:W-:Y:S01]  /*28390*/  IMAD.X R11, R55.reuse, 0x1, R11, P5 ;  /* 0x00000001370b7824 */ /* 0x040fe200028e060b */
[----:B---3--:R-:W-:Y:S01]  /*283a0*/  PRMT R51, RZ, 0x7610, R51 ;  /* 0x00007610ff337816 */ /* 0x008fe20000000033 */
[----:B--2---:R0:W-:Y:S01]  /*283b0*/  STL [R1+0x1a0], R50 ;  /* 0x0001a03201007387 */ /* 0x0041e20000100800 */
[----:B----4-:R-:W-:-:S03]  /*283c0*/  IMAD.X R8, R55, 0x1, R8, P6 ;  /* 0x0000000137087824 */ /* 0x010fc600030e0608 */
[----:B0-----:R-:W2:Y:S02]  /*283d0*/  LDL.LU R50, [R1+0x218] ;  /* 0x0002180001327983 */ /* 0x001ea40000300800 */
[-C--:B------:R-:W-:Y:S02]  /*283e0*/  @P4 LOP3.LUT R9, R9, R8.reuse, RZ, 0x3c, !PT ;  /* 0x0000000809094212 */ /* 0x080fe400078e3cff */
[----:B------:R0:W-:Y:S02]  /*283f0*/  STL [R1+0x1f4], R8 ;  /* 0x0001f40801007387 */ /* 0x0001e40000100800 */
[----:B0-----:R-:W-:-:S04]  /*28400*/  @P4 LOP3.LUT R8, R9, R8, RZ, 0x3c, !PT ;  /* 0x0000000809084212 */ /* 0x001fc800078e3cff */
[----:B------:R-:W-:-:S05]  /*28410*/  @P4 LOP3.LUT R9, R9, R8, RZ, 0x3c, !PT ;  /* 0x0000000809094212 */ /* 0x000fca00078e3cff */
[----:B------:R0:W3:Y:S02]  /*28420*/  @P4 LDG.E.U8 R46, desc[UR18][R8.64] ;  /* 0x00000012082e4981 */ /* 0x0000e4000c1e1100 */
[----:B0-----:R-:W-:Y:S02]  /*28430*/  IMAD.MOV.U32 R9, RZ, RZ, R11 ;  /* 0x000000ffff097224 */ /* 0x001fe400078e000b */
[----:B------:R-:W-:-:S05]  /*28440*/  @P1 IMAD.MOV.U32 R8, RZ, RZ, R91 ;  /* 0x000000ffff081224 */ /* 0x000fca00078e005b */
[----:B------:R-:W4:Y:S01]  /*28450*/  @P1 LDG.E.U8 R51, desc[UR18][R8.64] ;  /* 0x0000001208331981 */ /* 0x000f22000c1e1100 */
[----:B------:R-:W-:-:S03]  /*28460*/  IADD3 R45, P5, PT, R4, R45, RZ ;  /* 0x0000002d042d7210 */ /* 0x000fc60007fbe0ff */
[----:B------:R-:W-:Y:S04]  /*28470*/  STL [R1+0x1fc], R11 ;  /* 0x0001fc0b01007387 */ /* 0x000fe80000100800 */
[----:B---3--:R0:W-:Y:S04]  /*28480*/  STL [R1+0x19c], R46 ;  /* 0x00019c2e01007387 */ /* 0x0081e80000100800 */
[----:B0-----:R-:W3:Y:S04]  /*28490*/  LDL.LU R46, [R1+0x1600] ;  /* 0x00160000012e7983 */ /* 0x001ee80000300800 */
[----:B------:R-:W2:Y:S04]  /*284a0*/  LDL.LU R11, [R1+0x15fc] ;  /* 0x0015fc00010b7983 */ /* 0x000ea80000300800 */
[----:B------:R-:W3:Y:S04]  /*284b0*/  LDL.LU R91, [R1+0x214] ;  /* 0x00021400015b7983 */ /* 0x000ee80000300800 */
[----:B----4-:R0:W-:Y:S04]  /*284c0*/  STL [R1+0x198], R51 ;  /* 0x0001983301007387 */ /* 0x0101e80000100800 */
[----:B0-----:R-:W4:Y:S04]  /*284d0*/  LDL.LU R51, [R1+0x15f8] ;  /* 0x0015f80001337983 */ /* 0x001f280000300800 */
[----:B------:R0:W-:Y:S04]  /*284e0*/  STL [R1+0x208], R45 ;  /* 0x0002082d01007387 */ /* 0x0001e80000100800 */
[----:B------:R-:W3:Y:S01]  /*284f0*/  LDL.LU R8, [R1+0x204] ;  /* 0x0002040001087983 */ /* 0x000ee20000300800 */
[----:B------:R-:W-:Y:S01]  /*28500*/  ISETP.GT.AND P3, PT, R12, 0x7, PT ;  /* 0x000000070c00780c */ /* 0x000fe20003f64270 */
[----:B------:R-:W-:-:S02]  /*28510*/  IMAD.MOV.U32 R9, RZ, RZ, R45 ;  /* 0x000000ffff097224 */ /* 0x000fc400078e002d */
[----:B0-----:R-:W4:Y:S01]  /*28520*/  LDL.LU R45, [R1+0x220] ;  /* 0x00022000012d7983 */ /* 0x001f220000300800 */
[----:B------:R-:W-:Y:S02]  /*28530*/  IADD3 R7, P6, PT, R4, R7, RZ ;  /* 0x0000000704077210 */ /* 0x000fe40007fde0ff */
[----:B--2---:R-:W-:Y:S01]  /*28540*/  PRMT R11, RZ, 0x7610, R11 ;  /* 0x00007610ff0b7816 */ /* 0x004fe2000000000b */
[----:B---3--:R-:W-:-:S06]  /*28550*/  IMAD.X R8, R55, 0x1, R8, P5 ;  /* 0x0000000137087824 */ /* 0x008fcc00028e0608 */
[-C--:B------:R-:W-:Y:S01]  /*28560*/  @P3 LOP3.LUT R9, R9, R8.reuse, RZ, 0x3c, !PT ;  /* 0x0000000809093212 */ /* 0x080fe200078e3cff */
[----:B------:R0:W-:Y:S03]  /*28570*/  STL [R1+0x204], R8 ;  /* 0x0002040801007387 */ /* 0x0001e60000100800 */
[----:B0-----:R-:W-:-:S04]  /*28580*/  @P3 LOP3.LUT R8, R9, R8, RZ, 0x3c, !PT ;  /* 0x0000000809083212 */ /* 0x001fc800078e3cff */
[----:B------:R-:W-:Y:S01]  /*28590*/  @P3 LOP3.LUT R9, R9, R8, RZ, 0x3c, !PT ;  /* 0x0000000809093212 */ /* 0x000fe200078e3cff */
[----:B------:R0:W-:Y:S04]  /*285a0*/  STL [R1+0x210], R7 ;  /* 0x0002100701007387 */ /* 0x0001e80000100800 */
[----:B------:R1:W2:Y:S04]  /*285b0*/  @P3 LDG.E.U8 R11, desc[UR18][R8.64] ;  /* 0x00000012080b3981 */ /* 0x0002a8000c1e1100 */
[----:B------:R-:W3:Y:S01]  /*285c0*/  LDL.LU R8, [R1+0x20c] ;  /* 0x00020c0001087983 */ /* 0x000ee20000300800 */
[----:B------:R-:W-:Y:S01]  /*285d0*/  ISETP.GT.AND P4, PT, R12, 0x8, PT ;  /* 0x000000080c00780c */ /* 0x000fe20003f84270 */
[----:B-1----:R-:W-:Y:S01]  /*285e0*/  IMAD.MOV.U32 R9, RZ, RZ, R7 ;  /* 0x000000ffff097224 */ /* 0x002fe200078e0007 */
[----:B------:R-:W-:Y:S01]  /*285f0*/  IADD3 R50, P5, PT, R4, R50, RZ ;  /* 0x0000003204327210 */ /* 0x000fe20007fbe0ff */
[----:B0-----:R-:W3:Y:S01]  /*28600*/  LDL.LU R7, [R1+0x228] ;  /* 0x0002280001077983 */ /* 0x001ee20000300800 */
[----:B------:R-:W-:-:S03]  /*28610*/  ISETP.GT.AND P1, PT, R12, 0x9, PT ;  /* 0x000000090c00780c */ /* 0x000fc60003f24270 */
[----:B------:R-:W-:Y:S01]  /*28620*/  STL [R1+0x218], R50 ;  /* 0x0002183201007387 */ /* 0x000fe20000100800 */
[----:B----4-:R-:W-:Y:S01]  /*28630*/  PRMT R51, RZ, 0x7610, R51 ;  /* 0x00007610ff337816 */ /* 0x010fe20000000033 */
[C---:B------:R-:W-:Y:S01]  /*28640*/  IMAD.X R91, R55.reuse, 0x1, R91, P5 ;  /* 0x00000001375b7824 */ /* 0x040fe200028e065b */
[----:B------:R-:W-:Y:S02]  /*28650*/  PRMT R48, RZ, 0x7610, R48 ;  /* 0x00007610ff307816 */ /* 0x000fe40000000030 */
[----:B------:R-:W-:Y:S01]  /*28660*/  IADD3 R45, P5, PT, R4, R45, RZ ;  /* 0x0000002d042d7210 */ /* 0x000fe20007fbe0ff */
[----:B--2---:R0:W-:Y:S01]  /*28670*/  STL [R1+0x194], R11 ;  /* 0x0001940b01007387 */ /* 0x0041e20000100800 */
[----:B---3--:R-:W-:-:S03]  /*28680*/  IMAD.X R8, R55, 0x1, R8, P6 ;  /* 0x0000000137087824 */ /* 0x008fc600030e0608 */
[----:B0-----:R-:W2:Y:S02]  /*28690*/  LDL.LU R11, [R1+0x230] ;  /* 0x00023000010b7983 */ /* 0x001ea40000300800 */
[-C--:B------:R-:W-:Y:S02]  /*286a0*/  @P4 LOP3.LUT R9, R9, R8.reuse, RZ, 0x3c, !PT ;  /* 0x0000000809094212 */ /* 0x080fe400078e3cff */
[----:B------:R0:W-:Y:S02]  /*286b0*/  STL [R1+0x20c], R8 ;  /* 0x00020c0801007387 */ /* 0x0001e40000100800 */
[----:B0-----:R-:W-:-:S04]  /*286c0*/  @P4 LOP3.LUT R8, R9, R8, RZ, 0x3c, !PT ;  /* 0x0000000809084212 */ /* 0x001fc800078e3cff */
[----:B------:R-:W-:Y:S01]  /*286d0*/  @P4 LOP3.LUT R9, R9, R8, RZ, 0x3c, !PT ;  /* 0x0000000809094212 */ /* 0x000fe200078e3cff */
[----:B------:R0:W-:Y:S04]  /*286e0*/  STL [R1+0x214], R91 ;  /* 0x0002145b01007387 */ /* 0x0001e80000100800 */
[----:B------:R1:W3:Y:S02]  /*286f0*/  @P4 LDG.E.U8 R51, desc[UR18][R8.64] ;  /* 0x0000001208334981 */ /* 0x0002e4000c1e1100 */
[----:B-1----:R-:W-:Y:S02]  /*28700*/  @P1 IMAD.MOV.U32 R8, RZ, RZ, R50 ;  /* 0x000000ffff081224 */ /* 0x002fe400078e0032 */
[----:B------:R-:W-:Y:S01]  /*28710*/  @P1 IMAD.MOV.U32 R9, RZ, RZ, R91 ;  /* 0x000000ffff091224 */ /* 0x000fe200078e005b */
[----:B------:R-:W4:Y:S04]  /*28720*/  LDL.LU R50, [R1+0x22c] ;  /* 0x00022c0001327983 */ /* 0x000f280000300800 */
[----:B0-----:R-:W2:Y:S04]  /*28730*/  LDL.LU R91, [R1+0x238] ;  /* 0x00023800015b7983 */ /* 0x001ea80000300800 */
[----:B------:R0:W2:Y:S04]  /*28740*/  @P1 LDG.E.U8 R48, desc[UR18][R8.64] ;  /* 0x0000001208301981 */ /* 0x0000a8000c1e1100 */
[----:B------:R1:W-:Y:S01]  /*28750*/  STL [R1+0x220], R45 ;  /* 0x0002202d01007387 */ /* 0x0003e20000100800 */
[----:B0-----:R-:W-:-:S03]  /*28760*/  IMAD.MOV.U32 R9, RZ, RZ, R45 ;  /* 0x000000ffff097224 */ /* 0x001fc600078e002d */
[----:B-1----:R-:W2:Y:S04]  /*28770*/  LDL.LU R45, [R1+0x15f4] ;  /* 0x0015f400012d7983 */ /* 0x002ea80000300800 */
[----:B------:R-:W2:Y:S01]  /*28780*/  LDL.LU R8, [R1+0x21c] ;  /* 0x00021c0001087983 */ /* 0x000ea20000300800 */
[----:B------:R-:W-:Y:S02]  /*28790*/  ISETP.GT.AND P3, PT, R12, 0xa, PT ;  /* 0x0000000a0c00780c */ /* 0x000fe40003f64270 */
[----:B------:R-:W-:Y:S02]  /*287a0*/  PRMT R46, RZ, 0x7610, R46 ;  /* 0x00007610ff2e7816 */ /* 0x000fe4000000002e */
[----:B------:R-:W-:Y:S01]  /*287b0*/  IADD3 R7, P6, PT, R4, R7, RZ ;  /* 0x0000000704077210 */ /* 0x000fe20007fde0ff */
[----:B--2---:R-:W-:-:S08]  /*287c0*/  IMAD.X R8, R55, 0x1, R8, P5 ;  /* 0x0000000137087824 */ /* 0x004fd000028e0608 */
        /* <DEDUP_REMOVED lines=10> */
[----:B0-----:R-:W4:Y:S04]  /*28870*/  LDL.LU R7, [R1+0x240] ;  /* 0x0002400001077983 */ /* 0x001f280000300800 */
[----:B------:R-:W-:Y:S01]  /*28880*/  STL [R1+0x230], R11 ;  /* 0x0002300b01007387 */ /* 0x000fe20000100800 */
[----:B------:R-:W-:-:S03]  /*28890*/  PRMT R45, RZ, 0x7610, R45 ;  /* 0x00007610ff2d7816 */ /* 0x000fc6000000002d */
[----:B--2---:R0:W-:Y:S01]  /*288a0*/  STL [R1+0x18c], R46 ;  /* 0x00018c2e01007387 */ /* 0x0041e20000100800 */
[----:B---3--:R-:W-:-:S03]  /*288b0*/  IMAD.X R8, R55, 0x1, R8, P6 ;  /* 0x0000000137087824 */ /* 0x008fc600030e0608 */
[----:B0-----:R-:W2:Y:S02]  /*288c0*/  LDL.LU R46, [R1+0x248] ;  /* 0x00024800012e7983 */ /* 0x001ea40000300800 */
[-C--:B------:R-:W-:Y:S02]  /*288d0*/  @P4 LOP3.LUT R9, R9, R8.reuse, RZ, 0x3c, !PT ;  /* 0x0000000809094212 */ /* 0x080fe400078e3cff */
[----:B------:R0:W-:Y:S02]  /*288e0*/  STL [R1+0x224], R8 ;  /* 0x0002240801007387 */ /* 0x0001e40000100800 */
[----:B0-----:R-:W-:-:S04]  /*288f0*/  @P4 LOP3.LUT R8, R9, R8, RZ, 0x3c, !PT ;  /* 0x0000000809084212 */ /* 0x001fc800078e3cff */
[----:B------:R-:W-:-:S05]  /*28900*/  @P4 LOP3.LUT R9, R9, R8, RZ, 0x3c, !PT ;  /* 0x0000000809094212 */ /* 0x000fca00078e3cff */
[----:B------:R0:W3:Y:S01]  /*28910*/  @P4 LDG.E.U8 R45, desc[UR18][R8.64] ;  /* 0x00000012082d4981 */ /* 0x0000e2000c1e1100 */
[----:B------:R-:W-:Y:S01]  /*28920*/  ISETP.GT.AND P1, PT, R12, 0xc, PT ;  /* 0x0000000c0c00780c */ /* 0x000fe20003f24270 */
[----:B----4-:R-:W-:Y:S01]  /*28930*/  IMAD.X R50, R55, 0x1, R50, P5 ;  /* 0x0000000137327824 */ /* 0x010fe200028e0632 */
[----:B------:R-:W-:-:S04]  /*28940*/  PRMT R10, RZ, 0x7610, R10 ;  /* 0x00007610ff0a7816 */ /* 0x000fc8000000000a */
[----:B------:R-:W-:Y:S01]  /*28950*/  STL [R1+0x22c], R50 ;  /* 0x00022c3201007387 */ /* 0x000fe20000100800 */
[----:B0-----:R-:W-:-:S06]  /*28960*/  IMAD.MOV.U32 R9, RZ, RZ, R50 ;  /* 0x000000ffff097224 */ /* 0x001fcc00078e0032 */
[----:B------:R-:W-:-:S05]  /*28970*/  @P1 IMAD.MOV.U32 R8, RZ, RZ, R11 ;  /* 0x000000ffff081224 */ /* 0x000fca00078e000b */
[----:B------:R-:W4:Y:S04]  /*28980*/  @P1 LDG.E.U8 R10, desc[UR18][R8.64] ;  /* 0x00000012080a1981 */ /* 0x000f28000c1e1100 */
[----:B---3--:R0:W-:Y:S04]  /*28990*/  STL [R1+0x188], R45 ;  /* 0x0001882d01007387 */ /* 0x0081e80000100800 */
[----:B0-----:R-:W3:Y:S04]  /*289a0*/  LDL.LU R45, [R1+0x15f0] ;  /* 0x0015f000012d7983 */ /* 0x001ee80000300800 */
[----:B------:R-:W2:Y:S04]  /*289b0*/  LDL.LU R50, [R1+0x15ec] ;  /* 0x0015ec0001327983 */ /* 0x000ea80000300800 */
[----:B------:R-:W2:Y:S01]  /*289c0*/  LDL.LU R9, [R1+0x234] ;  /* 0x0002340001097983 */ /* 0x000ea20000300800 */
[----:B------:R-:W-:-:S02]  /*289d0*/  ISETP.GT.AND P3, PT, R12, 0xd, PT ;  /* 0x0000000d0c00780c */ /* 0x000fc40003f64270 */
[C---:B------:R-:W-:Y:S01]  /*289e0*/  IADD3 R91, P5, PT, R4.reuse, R91, RZ ;  /* 0x0000005b045b7210 */ /* 0x040fe20007fbe0ff */
[----:B------:R-:W2:Y:S01]  /*289f0*/  LDL.LU R11, [R1+0x244] ;  /* 0x00024400010b7983 */ /* 0x000ea20000300800 */
[----:B------:R-:W-:-:S03]  /*28a00*/  IADD3 R7, P6, PT, R4, R7, RZ ;  /* 0x0000000704077210 */ /* 0x000fc60007fde0ff */
[----:B------:R-:W-:Y:S04]  /*28a10*/  STL [R1+0x238], R91 ;  /* 0x0002385b01007387 */ /* 0x000fe80000100800 */
[----:B----4-:R0:W-:Y:S02]  /*28a20*/  STL [R1+0x184], R10 ;  /* 0x0001840a01007387 */ /* 0x0101e40000100800 */
[----:B------:R-:W-:Y:S02]  /*28a30*/  @P3 IMAD.MOV.U32 R8, RZ, RZ, R91 ;  /* 0x000000ffff083224 */ /* 0x000fe400078e005b */
[----:B0-----:R-:W4:Y:S01]  /*28a40*/  LDL.LU R10, [R1+0x250] ;  /* 0x00025000010a7983 */ /* 0x001f220000300800 */
[----:B---3--:R-:W-:Y:S01]  /*28a50*/  PRMT R45, RZ, 0x7610, R45 ;  /* 0x00007610ff2d7816 */ /* 0x008fe2000000002d */
[----:B--2---:R-:W-:-:S05]  /*28a60*/  IMAD.X R9, R55, 0x1, R9, P5 ;  /* 0x0000000137097824 */ /* 0x004fca00028e0609 */
[----:B------:R0:W-:Y:S04]  /*28a70*/  STL [R1+0x234], R9 ;  /* 0x0002340901007387 */ /* 0x0001e80000100800 */
[----:B------:R0:W2:Y:S04]  /*28a80*/  @P3 LDG.E.U8 R45, desc[UR18][R8.64] ;  /* 0x00000012082d3981 */ /* 0x0000a8000c1e1100 */
[----:B------:R1:W-:Y:S04]  /*28a90*/  STL [R1+0x240], R7 ;  /* 0x0002400701007387 */ /* 0x0003e80000100800 */
[----:B------:R-:W3:Y:S01]  /*28aa0*/  LDL.LU R8, [R1+0x23c] ;  /* 0x00023c0001087983 */ /* 0x000ee20000300800 */
[----:B------:R-:W-:Y:S01]  /*28ab0*/  ISETP.GT.AND P4, PT, R12, 0xe, PT ;  /* 0x0000000e0c00780c */ /* 0x000fe20003f84270 */
[----:B0-----:R-:W-:Y:S01]  /*28ac0*/  IMAD.MOV.U32 R9, RZ, RZ, R7 ;  /* 0x000000ffff097224 */ /* 0x001fe200078e0007 */
[----:B------:R-:W-:Y:S01]  /*28ad0*/  IADD3 R46, P5, PT, R4, R46, RZ ;  /* 0x0000002e042e7210 */ /* 0x000fe20007fbe0ff */
[----:B------:R-:W4:Y:S04]  /*28ae0*/  LDL.LU R91, [R1+0x24c] ;  /* 0x00024c00015b7983 */ /* 0x000f280000300800 */
[----:B------:R-:W-:Y:S04]  /*28af0*/  STL [R1+0x248], R46 ;  /* 0x0002482e01007387 */ /* 0x000fe80000100800 */
[----:B-1----:R-:W4:Y:S01]  /*28b00*/  LDL.LU R7, [R1+0x258] ;  /* 0x0002580001077983 */ /* 0x002f220000300800 */
        /* <DEDUP_REMOVED lines=10> */
[----:B------:R-:W-:Y:S01]  /*28bb0*/  IMAD.X R11, R55, 0x1, R11, P5 ;  /* 0x00000001370b7824 */ /* 0x000fe200028e060b */
[----:B------:R-:W-:-:S04]  /*28bc0*/  PRMT R93, RZ, 0x7610, R93 ;  /* 0x00007610ff5d7816 */ /* 0x000fc8000000005d */
[----:B------:R-:W-:Y:S01]  /*28bd0*/  STL [R1+0x244], R11 ;  /* 0x0002440b01007387 */ /* 0x000fe20000100800 */
[----:B0-----:R-:W-:-:S06]  /*28be0*/  IMAD.MOV.U32 R9, RZ, RZ, R11 ;  /* 0x000000ffff097224 */ /* 0x001fcc00078e000b */
[----:B------:R-:W-:-:S05]  /*28bf0*/  @P1 IMAD.MOV.U32 R8, RZ, RZ, R46 ;  /* 0x000000ffff081224 */ /* 0x000fca00078e002e */
[----:B------:R0:W2:Y:S04]  /*28c00*/  @P1 LDG.E.U8 R93, desc[UR18][R8.64] ;  /* 0x00000012085d1981 */ /* 0x0000a8000c1e1100 */
[----:B---3--:R1:W-:Y:S04]  /*28c10*/  STL [R1+0x17c], R50 ;  /* 0x00017c3201007387 */ /* 0x0083e80000100800 */
[----:B-1----:R-:W3:Y:S01]  /*28c20*/  LDL.LU R50, [R1+0x15e8] ;  /* 0x0015e80001327983 */ /* 0x002ee20000300800 */
[----:B------:R-:W-:Y:S02]  /*28c30*/  ISETP.GT.AND P3, PT, R12, 0x10, PT ;  /* 0x000000100c00780c */ /* 0x000fe40003f64270 */
[C---:B----4-:R-:W-:Y:S01]  /*28c40*/  IADD3 R10, P5, PT, R4.reuse, R10, RZ ;  /* 0x0000000a040a7210 */ /* 0x050fe20007fbe0ff */
[----:B------:R-:W4:Y:S01]  /*28c50*/  LDL.LU R11, [R1+0x15e4] ;  /* 0x0015e400010b7983 */ /* 0x000f220000300800 */
[----:B------:R-:W-:-:S03]  /*28c60*/  IADD3 R7, P6, PT, R4, R7, RZ ;  /* 0x0000000704077210 */ /* 0x000fc60007fde0ff */
[----:B------:R-:W-:Y:S01]  /*28c70*/  IMAD.X R91, R55, 0x1, R91, P5 ;  /* 0x00000001375b7824 */ /* 0x000fe200028e065b */
[----:B------:R-:W4:Y:S01]  /*28c80*/  LDL.LU R46, [R1+0x25c] ;  /* 0x00025c00012e7983 */ /* 0x000f220000300800 */
[----:B--2---:R-:W-:-:S03]  /*28c90*/  IADD3 R45, P5, PT, R4, R45, RZ ;  /* 0x0000002d042d7210 */ /* 0x004fc60007fbe0ff */
[----:B------:R-:W-:Y:S01]  /*28ca0*/  STL [R1+0x250], R10 ;  /* 0x0002500a01007387 */ /* 0x000fe20000100800 */
[----:B0-----:R-:W-:Y:S02]  /*28cb0*/  @P3 IMAD.MOV.U32 R8, RZ, RZ, R10 ;  /* 0x000000ffff083224 */ /* 0x001fe400078e000a */
[----:B------:R-:W-:Y:S01]  /*28cc0*/  @P3 IMAD.MOV.U32 R9, RZ, RZ, R91 ;  /* 0x000000ffff093224 */ /* 0x000fe200078e005b */
[----:B------:R0:W-:Y:S04]  /*28cd0*/  STL [R1+0x178], R93 ;  /* 0x0001785d01007387 */ /* 0x0001e80000100800 */
[----:B0-----:R-:W2:Y:S04]  /*28ce0*/  LDL.LU R93, [R1+0xa88] ;  /* 0x000a8800015d7983 */ /* 0x001ea80000300800 */
[----:B------:R0:W-:Y:S04]  /*28cf0*/  STL [R1+0x24c], R91 ;  /* 0x00024c5b01007387 */ /* 0x0001e80000100800 */
[----:B------:R-:W2:Y:S04]  /*28d00*/  LDL.LU R10, [R1+0xa90] ;  /* 0x000a9000010a7983 */ /* 0x000ea80000300800 */
[----:B------:R1:W-:Y:S04]  /*28d10*/  STL [R1+0x258], R7 ;  /* 0x0002580701007387 */ /* 0x0003e80000100800 */
[----:B0-----:R-:W2:Y:S04]  /*28d20*/  LDL.LU R91, [R1+0xa98] ;  /* 0x000a9800015b7983 */ /* 0x001ea80000300800 */
[----:B------:R-:W-:Y:S01]  /*28d30*/  STL [R1+0x260], R45 ;  /* 0x0002602d01007387 */ /* 0x000fe20000100800 */
[----:B---3--:R-:W-:-:S06]  /*28d40*/  PRMT R50, RZ, 0x7610, R50 ;  /* 0x00007610ff327816 */ /* 0x008fcc0000000032 */
[----:B------:R0:W3:Y:S04]  /*28d50*/  @P3 LDG.E.U8 R50, desc[UR18][R8.64] ;  /* 0x0000001208323981 */ /* 0x0000e8000c1e1100 */
[----:B------:R-:W2:Y:S01]  /*28d60*/  LDL.LU R9, [R1+0x254] ;  /* 0x0002540001097983 */ /* 0x000ea20000300800 */
[C---:B------:R-:W-:Y:S02]  /*28d70*/  ISETP.GT.AND P4, PT, R12.reuse, 0x11, PT ;  /* 0x000000110c00780c */ /* 0x040fe40003f84270 */
[----:B------:R-:W-:Y:S02]  /*28d80*/  ISETP.GT.AND P1, PT, R12, 0x12, PT ;  /* 0x000000120c00780c */ /* 0x000fe40003f24270 */
[----:B------:R-:W-:Y:S01]  /*28d90*/  PRMT R44, RZ, 0x7610, R44 ;  /* 0x00007610ff2c7816 */ /* 0x000fe2000000002c */
[----:B----4-:R-:W-:Y:S01]  /*28da0*/  IMAD.X R46, R55, 0x1, R46, P5 ;  /* 0x00000001372e7824 */ /* 0x010fe200028e062e */
[----:B------:R-:W-:-:S07]  /*28db0*/  PRMT R11, RZ, 0x7610, R11 ;  /* 0x00007610ff0b7816 */ /* 0x000fce000000000b */
[----:B0-----:R-:W-:Y:S02]  /*28dc0*/  @P4 IMAD.MOV.U32 R8, RZ, RZ, R7 ;  /* 0x000000ffff084224 */ /* 0x001fe400078e0007 */
[----:B--2---:R-:W-:-:S05]  /*28dd0*/  IMAD.X R9, R55, 0x1, R9, P6 ;  /* 0x0000000137097824 */ /* 0x004fca00030e0609 */
[----:B------:R0:W-:Y:S04]  /*28de0*/  STL [R1+0x254], R9 ;  /* 0x0002540901007387 */ /* 0x0001e80000100800 */
[----:B------:R0:W2:Y:S01]  /*28df0*/  @P4 LDG.E.U8 R44, desc[UR18][R8.64] ;  /* 0x00000012082c4981 */ /* 0x0000a2000c1e1100 */
[----:B------:R-:W-:-:S03]  /*28e00*/  IADD3 R93, P5, PT, R4, R93, RZ ;  /* 0x0000005d045d7210 */ /* 0x000fc60007fbe0ff */
[----:B-1----:R-:W4:Y:S01]  /*28e10*/  LDL.LU R7, [R1+0x15e0] ;  /* 0x0015e00001077983 */ /* 0x002f220000300800 */
[----:B0-----:R-:W-:Y:S02]  /*28e20*/  IMAD.MOV.U32 R9, RZ, RZ, R46 ;  /* 0x000000ffff097224 */ /* 0x001fe400078e002e */
[----:B------:R-:W-:-:S05]  /*28e30*/  @P1 IMAD.MOV.U32 R8, RZ, RZ, R45 ;  /* 0x000000ffff081224 */ /* 0x000fca00078e002d */
[----:B------:R-:W2:Y:S04]  /*28e40*/  @P1 LDG.E.U8 R11, desc[UR18][R8.64] ;  /* 0x00000012080b1981 */ /* 0x000ea8000c1e1100 */
[----:B------:R0:W-:Y:S04]  /*28e50*/  STL [R1+0x25c], R46 ;  /* 0x00025c2e01007387 */ /* 0x0001e80000100800 */
[----:B0-----:R-:W3:Y:S04]  /*28e60*/  LDL.LU R46, [R1+0x15dc] ;  /* 0x0015dc00012e7983 */ /* 0x001ee80000300800 */
[----:B------:R-:W3:Y:S04]  /*28e70*/  LDL.LU R45, [R1+0xa94] ;  /* 0x000a9400012d7983 */ /* 0x000ee80000300800 */
[----:B--2---:R0:W-:Y:S04]  /*28e80*/  STL [R1+0x170], R11 ;  /* 0x0001700b01007387 */ /* 0x0041e80000100800 */
[----:B0-----:R-:W2:Y:S04]  /*28e90*/  LDL.LU R11, [R1+0x15d8] ;  /* 0x0015d800010b7983 */ /* 0x001ea80000300800 */
[----:B------:R0:W-:Y:S04]  /*28ea0*/  STL [R1+0xa88], R93 ;  /* 0x000a885d01007387 */ /* 0x0001e80000100800 */
[----:B------:R-:W2:Y:S01]  /*28eb0*/  LDL.LU R8, [R1+0xa84] ;  /* 0x000a840001087983 */ /* 0x000ea20000300800 */
[----:B------:R-:W-:Y:S01]  /*28ec0*/  ISETP.GT.AND P3, PT, R12, 0x13, PT ;  /* 0x000000130c00780c */ /* 0x000fe20003f64270 */
[----:B------:R-:W-:-:S02]  /*28ed0*/  IMAD.MOV.U32 R9, RZ, RZ, R93 ;  /* 0x000000ffff097224 */ /* 0x000fc400078e005d */
[----:B0-----:R-:W3:Y:S01]  /*28ee0*/  LDL.LU R93, [R1+0xaa0] ;  /* 0x000aa000015d7983 */ /* 0x001ee20000300800 */
[----:B------:R-:W-:Y:S02]  /*28ef0*/  PRMT R47, RZ, 0x7610, R47 ;  /* 0x00007610ff2f7816 */ /* 0x000fe4000000002f */
[----:B------:R-:W-:Y:S01]  /*28f00*/  IADD3 R10, P6, PT, R4, R10, RZ ;  /* 0x0000000a040a7210 */ /* 0x000fe20007fde0ff */
[----:B--2---:R-:W-:-:S06]  /*28f10*/  IMAD.X R8, R55, 0x1, R8, P5 ;  /* 0x0000000137087824 */ /* 0x004fcc00028e0608 */
[-C--:B------:R-:W-:Y:S01]  /*28f20*/  @P3 LOP3.LUT R9, R9, R8.reuse, RZ, 0x3c, !PT ;  /* 0x0000000809093212 */ /* 0x080fe200078e3cff */
[----:B------:R0:W-:Y:S03]  /*28f30*/  STL [R1+0xa84], R8 ;  /* 0x000a840801007387 */ /* 0x0001e60000100800 */
[----:B0-----:R-:W-:-:S04]  /*28f40*/  @P3 LOP3.LUT R8, R9, R8, RZ, 0x3c, !PT ;  /* 0x0000000809083212 */ /* 0x001fc800078e3cff */
[----:B------:R-:W-:Y:S01]  /*28f50*/  @P3 LOP3.LUT R9, R9, R8, RZ, 0x3c, !PT ;  /* 0x0000000809093212 */ /* 0x000fe200078e3cff */
[----:B------:R-:W-:Y:S04]  /*28f60*/  STL [R1+0xa90], R10 ;  /* 0x000a900a01007387 */ /* 0x000fe80000100800 */
[----:B------:R0:W2:Y:S04]  /*28f70*/  @P3 LDG.E.U8 R47, desc[UR18][R8.64] ;  /* 0x00000012082f3981 */ /* 0x0000a8000c1e1100 */
[----:B------:R-:W4:Y:S01]  /*28f80*/  LDL.LU R8, [R1+0xa8c] ;  /* 0x000a8c0001087983 */ /* 0x000f220000300800 */
[----:B------:R-:W-:Y:S01]  /*28f90*/  ISETP.GT.AND P4, PT, R12, 0x14, PT ;  /* 0x000000140c00780c */ /* 0x000fe20003f84270 */
[----:B0-----:R-:W-:Y:S01]  /*28fa0*/  IMAD.MOV.U32 R9, RZ, RZ, R10 ;  /* 0x000000ffff097224 */ /* 0x001fe200078e000a */
[----:B------:R-:W-:-:S02]  /*28fb0*/  IADD3 R91, P5, PT, R4, R91, RZ ;  /* 0x0000005b045b7210 */ /* 0x000fc40007fbe0ff */
[----:B---3--:R-:W-:Y:S01]  /*28fc0*/  PRMT R46, RZ, 0x7610, R46 ;  /* 0x00007610ff2e7816 */ /* 0x008fe2000000002e */
[----:B--2---:R0:W-:Y:S01]  /*28fd0*/  STL [R1+0x16c], R47 ;  /* 0x00016c2f01007387 */ /* 0x0041e20000100800 */
[----:B----4-:R-:W-:-:S03]  /*28fe0*/  IMAD.X R8, R55, 0x1, R8, P6 ;  /* 0x0000000137087824 */ /* 0x010fc600030e0608 */
[----:B0-----:R-:W2:Y:S04]  /*28ff0*/  LDL.LU R47, [R1+0xaa8] ;  /* 0x000aa800012f7983 */ /* 0x001ea80000300800 */
[-C--:B------:R-:W-:Y:S01]  /*29000*/  @P4 LOP3.LUT R9, R9, R8.reuse, RZ, 0x3c, !PT ;  /* 0x0000000809094212 */ /* 0x080fe200078e3cff */
[----:B------:R-:W-:Y:S04]  /*29010*/  STL [R1+0xa98], R91 ;  /* 0x000a985b01007387 */ /* 0x000fe80000100800 */
[----:B------:R-:W3:Y:S04]  /*29020*/  LDL.LU R10, [R1+0xab0] ;  /* 0x000ab000010a7983 */ /* 0x000ee80000300800 */
[----:B------:R0:W-:Y:S02]  /*29030*/  STL [R1+0xa8c], R8 ;  /* 0x000a8c0801007387 */ /* 0x0001e40000100800 */
[----:B0-----:R-:W-:-:S04]  /*29040*/  @P4 LOP3.LUT R8, R9, R8, RZ, 0x3c, !PT ;  /* 0x0000000809084212 */ /* 0x001fc800078e3cff */
[----:B------:R-:W-:-:S05]  /*29050*/  @P4 LOP3.LUT R9, R9, R8, RZ, 0x3c, !PT ;  /* 0x0000000809094212 */ /* 0x000fca00078e3cff */
[----:B------:R0:W4:Y:S01]  /*29060*/  @P4 LDG.E.U8 R46, desc[UR18][R8.64] ;  /* 0x00000012082e4981 */ /* 0x000122000c1e1100 */
[----:B------:R-:W-:Y:S01]  /*29070*/  ISETP.GT.AND P1, PT, R12, 0x15, PT ;  /* 0x000000150c00780c */ /* 0x000fe20003f24270 */
[----:B------:R-:W-:Y:S01]  /*29080*/  IMAD.X R45, R55, 0x1, R45, P5 ;  /* 0x00000001372d7824 */ /* 0x000fe200028e062d */
[----:B------:R-:W-:-:S04]  /*29090*/  PRMT R11, RZ, 0x7610, R11 ;  /* 0x00007610ff0b7816 */ /* 0x000fc8000000000b */
[----:B------:R-:W-:Y:S01]  /*290a0*/  STL [R1+0xa94], R45 ;  /* 0x000a942d01007387 */ /* 0x000fe20000100800 */
[----:B0-----:R-:W-:-:S06]  /*290b0*/  IMAD.MOV.U32 R9, RZ, RZ, R45 ;  /* 0x000000ffff097224 */ /* 0x001fcc00078e002d */
[----:B------:R-:W-:-:S05]  /*290c0*/  @P1 IMAD.MOV.U32 R8, RZ, RZ, R91 ;  /* 0x000000ffff081224 */ /* 0x000fca00078e005b */
[----:B------:R-:W2:Y:S04]  /*290d0*/  @P1 LDG.E.U8 R11, desc[UR18][R8.64] ;  /* 0x00000012080b1981 */ /* 0x000ea8000c1e1100 */
[----:B----4-:R0:W-:Y:S04]  /*290e0*/  STL [R1+0x168], R46 ;  /* 0x0001682e01007387 */ /* 0x0101e80000100800 */
[----:B0-----:R-:W4:Y:S04]  /*290f0*/  LDL.LU R46, [R1+0x15d4] ;  /* 0x0015d400012e7983 */ /* 0x001f280000300800 */
[----:B------:R-:W3:Y:S04]  /*29100*/  LDL.LU R45, [R1+0x15d0] ;  /* 0x0015d000012d7983 */ /* 0x000ee80000300800 */
[----:B------:R-:W3:Y:S01]  /*29110*/  LDL.LU R9, [R1+0xa9c] ;  /* 0x000a9c0001097983 */ /* 0x000ee20000300800 */
[----:B------:R-:W-:-:S02]  /*29120*/  ISETP.GT.AND P3, PT, R12, 0x16, PT ;  /* 0x000000160c00780c */ /* 0x000fc40003f64270 */
[C---:B------:R-:W-:Y:S01]  /*29130*/  IADD3 R93, P5, PT, R4.reuse, R93, RZ ;  /* 0x0000005d045d7210 */ /* 0x040fe20007fbe0ff */
[----:B------:R-:W4:Y:S01]  /*29140*/  LDL.LU R91, [R1+0xaac] ;  /* 0x000aac00015b7983 */ /* 0x000f220000300800 */
[----:B------:R-:W-:Y:S02]  /*29150*/  PRMT R89, RZ, 0x7610, R89 ;  /* 0x00007610ff597816 */ /* 0x000fe40000000059 */
[----:B--2---:R-:W-:Y:S01]  /*29160*/  IADD3 R47, P6, PT, R4, R47, RZ ;  /* 0x0000002f042f7210 */ /* 0x004fe20007fde0ff */
[----:B------:R-:W-:Y:S04]  /*29170*/  STL [R1+0xaa0], R93 ;  /* 0x000aa05d01007387 */ /* 0x000fe80000100800 */
[----:B------:R0:W-:Y:S02]  /*29180*/  STL [R1+0x164], R11 ;  /* 0x0001640b01007387 */ /* 0x0001e40000100800 */
[----:B------:R-:W-:-:S02]  /*29190*/  @P3 IMAD.MOV.U32 R8, RZ, RZ, R93 ;  /* 0x000000ffff083224 */ /* 0x000fc400078e005d */
[----:B0-----:R-:W2:Y:S01]  /*291a0*/  LDL.LU R11, [R1+0xab8] ;  /* 0x000ab800010b7983 */ /* 0x001ea20000300800 */
[----:B---3--:R-:W-:-:S05]  /*291b0*/  IMAD.X R9, R55, 0x1, R9, P5 ;  /* 0x0000000137097824 */ /* 0x008fca00028e0609 */
[----:B------:R0:W-:Y:S04]  /*291c0*/  STL [R1+0xa9c], R9 ;  /* 0x000a9c0901007387 */ /* 0x0001e80000100800 */
[----:B------:R0:W3:Y:S04]  /*291d0*/  @P3 LDG.E.U8 R89, desc[UR18][R8.64] ;  /* 0x0000001208593981 */ /* 0x0000e8000c1e1100 */
[----:B------:R-:W-:Y:S04]  /*291e0*/  STL [R1+0xaa8], R47 ;  /* 0x000aa82f01007387 */ /* 0x000fe80000100800 */
[----:B------:R-:W2:Y:S01]  /*291f0*/  LDL.LU R8, [R1+0xaa4] ;  /* 0x000aa40001087983 */ /* 0x000ea20000300800 */
[----:B------:R-:W-:Y:S01]  /*29200*/  ISETP.GT.AND P4, PT, R12, 0x17, PT ;  /* 0x000000170c00780c */ /* 0x000fe20003f84270 */
[----:B0-----:R-:W-:Y:S01]  /*29210*/  IMAD.MOV.U32 R9, RZ, RZ, R47 ;  /* 0x000000ffff097224 */ /* 0x001fe200078e002f */
[----:B------:R-:W-:Y:S01]  /*29220*/  IADD3 R10, P5, PT, R4, R10, RZ ;  /* 0x0000000a040a7210 */ /* 0x000fe20007fbe0ff */
[----:B------:R-:W2:Y:S04]  /*29230*/  LDL.LU R93, [R1+0xab4] ;  /* 0x000ab400015d7983 */ /* 0x000ea80000300800 */
[----:B------:R-:W-:Y:S01]  /*29240*/  STL [R1+0xab0], R10 ;  /* 0x000ab00a01007387 */ /* 0x000fe20000100800 */
[----:B----4-:R-:W-:-:S03]  /*29250*/  PRMT R46, RZ, 0x7610, R46 ;  /* 0x00007610ff2e7816 */ /* 0x010fc6000000002e */
[----:B---3--:R0:W-:Y:S01]  /*29260*/  STL [R1+0x160], R89 ;  /* 0x0001605901007387 */ /* 0x0081e20000100800 */
[----:B--2---:R-:W-:-:S03]  /*29270*/  IMAD.X R8, R55, 0x1, R8, P6 ;  /* 0x0000000137087824 */ /* 0x004fc600030e0608 */
[----:B0-----:R-:W2:Y:S02]  /*29280*/  LDL.LU R89, [R1+0xac0] ;  /* 0x000ac00001597983 */ /* 0x001ea40000300800 */
[-C--:B------:R-:W-:Y:S02]  /*29290*/  @P4 LOP3.LUT R9, R9, R8.reuse, RZ, 0x3c, !PT ;  /* 0x0000000809094212 */ /* 0x080fe400078e3cff */
[----:B------:R-:W3:Y:S04]  /*292a0*/  LDL.LU R47, [R1+0xac8] ;  /* 0x000ac800012f7983 */ /* 0x000ee80000300800 */
[----:B------:R0:W-:Y:S02]  /*292b0*/  STL [R1+0xaa4], R8 ;  /* 0x000aa40801007387 */ /* 0x0001e40000100800 */
[----:B0-----:R-:W-:-:S04]  /*292c0*/  @P4 LOP3.LUT R8, R9, R8, RZ, 0x3c, !PT ;  /* 0x0000000809084212 */ /* 0x001fc800078e3cff */
[----:B------:R-:W-:-:S05]  /*292d0*/  @P4 LOP3.LUT R9, R9, R8, RZ, 0x3c, !PT ;  /* 0x0000000809094212 */ /* 0x000fca00078e3cff */
[----:B------:R-:W4:Y:S01]  /*292e0*/  @P4 LDG.E.U8 R46, desc[UR18][R8.64] ;  /* 0x00000012082e4981 */ /* 0x000f22000c1e1100 */
[----:B------:R-:W-:-:S05]  /*292f0*/  IMAD.X R91, R55, 0x1, R91, P5 ;  /* 0x00000001375b7824 */ /* 0x000fca00028e065b */
[----:B------:R-:W-:Y:S01]  /*29300*/  STL [R1+0xaac], R91 ;  /* 0x000aac5b01007387 */ /* 0x000fe20000100800 */
[C---:B------:R-:W-:Y:S02]  /*29310*/  ISETP.GT.AND P1, PT, R12.reuse, 0x18, PT ;  /* 0x000000180c00780c */ /* 0x040fe40003f24270 */
[----:B------:R-:W-:Y:S01]  /*29320*/  ISETP.GT.AND P3, PT, R12, 0x19, PT ;  /* 0x000000190c00780c */ /* 0x000fe20003f64270 */
[----:B----4-:R0:W-:Y:S04]  /*29330*/  STL [R1+0x15c], R46 ;  /* 0x00015c2e01007387 */ /* 0x0101e80000100800 */
[----:B0-----:R-:W4:Y:S01]  /*29340*/  LDL.LU R46, [R1+0x15cc] ;  /* 0x0015cc00012e7983 */ /* 0x001f220000300800 */
[----:B------:R-:W-:-:S05]  /*29350*/  IADD3 R11, P5, PT, R4, R11, RZ ;  /* 0x0000000b040b7210 */ /* 0x000fca0007fbe0ff */
[----:B------:R-:W-:Y:S01]  /*29360*/  @P1 IMAD.MOV.U32 R8, RZ, RZ, R10 ;  /* 0x000000ffff081224 */ /* 0x000fe200078e000a */
[----:B------:R-:W-:Y:S01]  /*29370*/  PRMT R45, RZ, 0x7610, R45 ;  /* 0x00007610ff2d7816 */ /* 0x000fe2000000002d */
[----:B------:R-:W-:Y:S02]  /*29380*/  @P1 IMAD.MOV.U32 R9, RZ, RZ, R91 ;  /* 0x000000ffff091224 */ /* 0x000fe400078e005b */
[----:B------:R-:W-:Y:S01]  /*29390*/  IMAD.X R93, R55, 0x1, R93, P5 ;  /* 0x00000001375d7824 */ /* 0x000fe200028e065d */
[----:B------:R-:W4:Y:S01]  /*293a0*/  LDL.LU R91, [R1+0xac4] ;  /* 0x000ac400015b7983 */ /* 0x000f220000300800 */
[C---:B--2---:R-:W-:Y:S02]  /*293b0*/  IADD3 R89, P6, PT, R4.reuse, R89, RZ ;  /* 0x0000005904597210 */ /* 0x044fe40007fde0ff */
[----:B---3--:R-:W-:Y:S01]  /*293c0*/  IADD3 R47, P5, PT, R4, R47, RZ ;  /* 0x0000002f042f7210 */ /* 0x008fe20007fbe0ff */
[----:B------:R-:W2:Y:S04]  /*293d0*/  LDL.LU R10, [R1+0xad0] ;  /* 0x000ad000010a7983 */ /* 0x000ea80000300800 */
[----:B------:R0:W3:Y:S04]  /*293e0*/  @P1 LDG.E.U8 R45, desc[UR18][R8.64] ;  /* 0x00000012082d1981 */ /* 0x0000e8000c1e1100 */
[----:B------:R1:W-:Y:S04]  /*293f0*/  STL [R1+0xab8], R11 ;  /* 0x000ab80b01007387 */ /* 0x0003e80000100800 */
[----:B------:R1:W-:Y:S01]  /*29400*/  STL [R1+0xab4], R93 ;  /* 0x000ab45d01007387 */ /* 0x0003e20000100800 */
[----:B0-----:R-:W-:-:S02]  /*29410*/  @P3 IMAD.MOV.U32 R8, RZ, RZ, R11 ;  /* 0x000000ffff083224 */ /* 0x001fc400078e000b */
[----:B------:R-:W-:Y:S01]  /*29420*/  @P3 IMAD.MOV.U32 R9, RZ, RZ, R93 ;  /* 0x000000ffff093224 */ /* 0x000fe200078e005d */
[----:B-1----:R-:W2:Y:S04]  /*29430*/  LDL.LU R11, [R1+0xad8] ;  /* 0x000ad800010b7983 */ /* 0x002ea80000300800 */
[----:B------:R0:W-:Y:S04]  /*29440*/  STL [R1+0xac0], R89 ;  /* 0x000ac05901007387 */ /* 0x0001e80000100800 */
[----:B------:R-:W2:Y:S04]  /*29450*/  LDL.LU R93, [R1+0xae0] ;  /* 0x000ae000015d7983 */ /* 0x000ea80000300800 */
[----:B------:R-:W-:Y:S01]  /*29460*/  STL [R1+0xac8], R47 ;  /* 0x000ac82f01007387 */ /* 0x000fe20000100800 */
[----:B----4-:R-:W-:-:S06]  /*29470*/  PRMT R46, RZ, 0x7610, R46 ;  /* 0x00007610ff2e7816 */ /* 0x010fcc000000002e */
[----:B------:R1:W4:Y:S04]  /*29480*/  @P3 LDG.E.U8 R46, desc[UR18][R8.64] ;  /* 0x00000012082e3981 */ /* 0x000328000c1e1100 */
[----:B------:R-:W2:Y:S01]  /*29490*/  LDL.LU R9, [R1+0xabc] ;  /* 0x000abc0001097983 */ /* 0x000ea20000300800 */
[C---:B------:R-:W-:Y:S02]  /*294a0*/  ISETP.GT.AND P4, PT, R12.reuse, 0x1a, PT ;  /* 0x0000001a0c00780c */ /* 0x040fe40003f84270 */
[----:B------:R-:W-:Y:S02]  /*294b0*/  ISETP.GT.AND P1, PT, R12, 0x1b, PT ;  /* 0x0000001b0c00780c */ /* 0x000fe40003f24270 */
[----:B------:R-:W-:Y:S01]  /*294c0*/  PRMT R90, RZ, 0x7610, R90 ;  /* 0x00007610ff5a7816 */ /* 0x000fe2000000005a */
[----:B------:R-:W-:Y:S01]  /*294d0*/  IMAD.X R91, R55, 0x1, R91, P5 ;  /* 0x00000001375b7824 */ /* 0x000fe200028e065b */
[----:B------:R-:W-:-:S07]  /*294e0*/  PRMT R7, RZ, 0x7610, R7 ;  /* 0x00007610ff077816 */ /* 0x000fce0000000007 */
[----:B-1----:R-:W-:Y:S02]  /*294f0*/  @P4 IMAD.MOV.U32 R8, RZ, RZ, R89 ;  /* 0x000000ffff084224 */ /* 0x002fe400078e0059 */
[----:B--2---:R-:W-:-:S05]  /*29500*/  IMAD.X R9, R55, 0x1, R9, P6 ;  /* 0x0000000137097824 */ /* 0x004fca00030e0609 */
[----:B------:R1:W-:Y:S04]  /*29510*/  STL [R1+0xabc], R9 ;  /* 0x000abc0901007387 */ /* 0x0003e80000100800 */
[----:B------:R1:W2:Y:S01]  /*29520*/  @P4 LDG.E.U8 R90, desc[UR18][R8.64] ;  /* 0x00000012085a4981 */ /* 0x0002a2000c1e1100 */
[----:B------:R-:W-:-:S03]  /*29530*/  IADD3 R10, P5, PT, R4, R10, RZ ;  /* 0x0000000a040a7210 */ /* 0x000fc60007fbe0ff */
[----:B0-----:R-:W3:Y:S01]  /*29540*/  LDL.LU R89, [R1+0x15c8] ;  /* 0x0015c80001597983 */ /* 0x001ee20000300800 */
[----:B-1----:R-:W-:Y:S02]  /*29550*/  IMAD.MOV.U32 R9, RZ, RZ, R91 ;  /* 0x000000ffff097224 */ /* 0x002fe400078e005b */
[----:B------:R-:W-:-:S05]  /*29560*/  @P1 IMAD.MOV.U32 R8, RZ, RZ, R47 ;  /* 0x000000ffff081224 */ /* 0x000fca00078e002f */
[----:B------:R-:W3:Y:S04]  /*29570*/  @P1 LDG.E.U8 R7, desc[UR18][R8.64] ;  /* 0x0000001208071981 */ /* 0x000ee8000c1e1100 */
[----:B------:R-:W-:Y:S04]  /*29580*/  STL [R1+0xac4], R91 ;  /* 0x000ac45b01007387 */ /* 0x000fe80000100800 */
[----:B--2---:R0:W-:Y:S04]  /*29590*/  STL [R1+0x154], R90 ;  /* 0x0001545a01007387 */ /* 0x0041e80000100800 */
[----:B0-----:R-:W2:Y:S04]  /*295a0*/  LDL.LU R90, [R1+0x15c4] ;  /* 0x0015c400015a7983 */ /* 0x001ea80000300800 */
[----:B------:R-:W2:Y:S04]  /*295b0*/  LDL.LU R91, [R1+0x15c0] ;  /* 0x0015c000015b7983 */ /* 0x000ea80000300800 */
[----:B------:R-:W4:Y:S04]  /*295c0*/  LDL.LU R47, [R1+0xadc] ;  /* 0x000adc00012f7983 */ /* 0x000f280000300800 */
[----:B---3--:R0:W-:Y:S04]  /*295d0*/  STL [R1+0x150], R7 ;  /* 0x0001500701007387 */ /* 0x0081e80000100800 */
[----:B0-----:R-:W3:Y:S04]  /*295e0*/  LDL.LU R7, [R1+0x15bc] ;  /* 0x0015bc0001077983 */ /* 0x001ee80000300800 */
        /* <DEDUP_REMOVED lines=21> */
[----:B------:R-:W-:Y:S01]  /*29740*/  PRMT R90, RZ, 0x7610, R90 ;  /* 0x00007610ff5a7816 */ /* 0x000fe2000000005a */
[C---:B----4-:R-:W-:Y:S01]  /*29750*/  IMAD.X R47, R55.reuse, 0x1, R47, P5 ;  /* 0x00000001372f7824 */ /* 0x050fe200028e062f */
[----:B------:R-:W-:Y:S01]  /*29760*/  PRMT R7, RZ, 0x7610, R7 ;  /* 0x00007610ff077816 */ /* 0x000fe20000000007 */
[----:B--2---:R0:W-:Y:S01]  /*29770*/  STL [R1+0x14c], R91 ;  /* 0x00014c5b01007387 */ /* 0x0041e20000100800 */
[----:B---3--:R-:W-:-:S03]  /*29780*/  IMAD.X R8, R55, 0x1, R8, P6 ;  /* 0x0000000137087824 */ /* 0x008fc600030e0608 */
        /* <DEDUP_REMOVED lines=14> */
[----:B------:R-:W2:Y:S04]  /*29870*/  LDL.LU R93, [R1+0xaf4] ;  /* 0x000af400015d7983 */ /* 0x000ea80000300800 */
[----:B----4-:R0:W-:Y:S04]  /*29880*/  STL [R1+0x144], R7 ;  /* 0x0001440701007387 */ /* 0x0101e80000100800 */
[----:B0-----:R-:W4:Y:S04]  /*29890*/  LDL.LU R7, [R1+0x15b0] ;  /* 0x0015b00001077983 */ /* 0x001f280000300800 */
        /* <DEDUP_REMOVED lines=12> */
[----:B------:R0:W-:Y:S04]  /*29960*/  STL [R1+0xaf0], R11 ;  /* 0x000af00b01007387 */ /* 0x0001e80000100800 */
[----:B------:R1:W2:Y:S04]  /*29970*/  @P3 LDG.E.U8 R86, desc[UR18][R8.64] ;  /* 0x0000001208563981 */ /* 0x0002a8000c1e1100 */
[----:B------:R-:W2:Y:S01]  /*29980*/  LDL.LU R8, [R1+0xaec] ;  /* 0x000aec0001087983 */ /* 0x000ea20000300800 */
[----:B------:R-:W-:Y:S01]  /*29990*/  ISETP.GT.AND P4, PT, R12, 0x20, PT ;  /* 0x000000200c00780c */ /* 0x000fe20003f84270 */
[----:B-1----:R-:W-:Y:S01]  /*299a0*/  IMAD.MOV.U32 R9, RZ, RZ, R11 ;  /* 0x000000ffff097224 */ /* 0x002fe200078e000b */
[----:B------:R-:W-:Y:S01]  /*299b0*/  IADD3 R91, P5, PT, R4, R91, RZ ;  /* 0x0000005b045b7210 */ /* 0x000fe20007fbe0ff */
[----:B0-----:R-:W2:Y:S01]  /*299c0*/  LDL.LU R11, [R1+0xb08] ;  /* 0x000b0800010b7983 */ /* 0x001ea20000300800 */
[----:B------:R-:W-:-:S03]  /*299d0*/  ISETP.GT.AND P1, PT, R12, 0x21, PT ;  /* 0x000000210c00780c */ /* 0x000fc60003f24270 */
[----:B------:R-:W-:Y:S01]  /*299e0*/  STL [R1+0xaf8], R91 ;  /* 0x000af85b01007387 */ /* 0x000fe20000100800 */
[----:B----4-:R-:W-:Y:S01]  /*299f0*/  PRMT R7, RZ, 0x7610, R7 ;  /* 0x00007610ff077816 */ /* 0x010fe20000000007 */
[C---:B------:R-:W-:Y:S01]  /*29a00*/  IMAD.X R93, R55.reuse, 0x1, R93, P5 ;  /* 0x00000001375d7824 */ /* 0x040fe200028e065d */
[----:B------:R-:W-:Y:S02]  /*29a10*/  PRMT R73, RZ, 0x7610, R73 ;  /* 0x00007610ff497816 */ /* 0x000fe40000000049 */
[----:B---3--:R-:W-:Y:S01]  /*29a20*/  IADD3 R10, P5, PT, R4, R10, RZ ;  /* 0x0000000a040a7210 */ /* 0x008fe20007fbe0ff */
[----:B--2---:R0:W-:Y:S01]  /*29a30*/  STL [R1+0x140], R86 ;  /* 0x0001405601007387 */ /* 0x0041e20000100800 */
[----:B------:R-:W-:-:S03]  /*29a40*/  IMAD.X R8, R55, 0x1, R8, P6 ;  /* 0x0000000137087824 */ /* 0x000fc600030e0608 */
        /* <DEDUP_REMOVED lines=8> */
[----:B------:R-:W-:Y:S02]  /*29ad0*/  @P1 IMAD.MOV.U32 R9, RZ, RZ, R93 ;  /* 0x000000ffff091224 */ /* 0x000fe400078e005d */
[----:B0-----:R-:W4:Y:S04]  /*29ae0*/  LDL.LU R93, [R1+0xb0c] ;  /* 0x000b0c00015d7983 */ /* 0x001f280000300800 */
[----:B------:R-:W2:Y:S04]  /*29af0*/  LDL.LU R91, [R1+0xb18] ;  /* 0x000b1800015b7983 */ /* 0x000ea80000300800 */
        /* <DEDUP_REMOVED lines=58> */
[----:B-1----:R-:W4:Y:S01]  /*29ea0*/  LDL.LU R11, [R1+0xb2c] ;  /* 0x000b2c00010b7983 */ /* 0x002f220000300800 */
[----:B------:R-:W-:-:S03]  /*29eb0*/  ISETP.GT.AND P1, PT, R12, 0x27, PT ;  /* 0x000000270c00780c */ /* 0x000fc60003f24270 */
[----:B------:R-:W-:Y:S04]  /*29ec0*/  STL [R1+0xb28], R47 ;  /* 0x000b282f01007387 */ /* 0x000fe80000100800 */
[----:B------:R-:W4:Y:S01]  /*29ed0*/  LDL.LU R91, [R1+0xb38] ;  /* 0x000b3800015b7983 */ /* 0x000f220000300800 */
[----:B------:R-:W-:Y:S01]  /*29ee0*/  PRMT R88, RZ, 0x7610, R88 ;  /* 0x00007610ff587816 */ /* 0x000fe20000000058 */
[C---:B------:R-:W-:Y:S01]  /*29ef0*/  IMAD.X R86, R55.reuse, 0x1, R86, P5 ;  /* 0x0000000137567824 */ /* 0x040fe200028e0656 */
        /* <DEDUP_REMOVED lines=9> */
[----:B0-----:R-:W-:Y:S02]  /*29f90*/  @P1 IMAD.MOV.U32 R8, RZ, RZ, R47 ;  /* 0x000000ffff081224 */ /* 0x001fe400078e002f */
[----:B------:R-:W-:-:S05]  /*29fa0*/  @P1 IMAD.MOV.U32 R9, RZ, RZ, R86 ;  /* 0x000000ffff091224 */ /* 0x000fca00078e0056 */
[----:B------:R0:W3:Y:S01]  /*29fb0*/  @P1 LDG.E.U8 R70, desc[UR18][R8.64] ;  /* 0x0000001208461981 */ /* 0x0000e2000c1e1100 */
[----:B----4-:R-:W-:Y:S02]  /*29fc0*/  IADD3 R10, P5, PT, R4, R10, RZ ;  /* 0x0000000a040a7210 */ /* 0x010fe40007fbe0ff */
[----:B------:R-:W-:Y:S01]  /*29fd0*/  ISETP.GT.AND P3, PT, R12, 0x28, PT ;  /* 0x000000280c00780c */ /* 0x000fe20003f64270 */
[----:B------:R-:W-:Y:S02]  /*29fe0*/  STL [R1+0xb24], R86 ;  /* 0x000b245601007387 */ /* 0x000fe40000100800 */
[----:B------:R-:W-:Y:S02]  /*29ff0*/  IMAD.X R11, R55, 0x1, R11, P5 ;  /* 0x00000001370b7824 */ /* 0x000fe400028e060b */
[----:B------:R-:W4:Y:S01]  /*2a000*/  LDL.LU R47, [R1+0xb3c] ;  /* 0x000b3c00012f7983 */ /* 0x000f220000300800 */
[----:B------:R-:W-:-:S03]  /*2a010*/  IADD3 R91, P6, PT, R4, R91, RZ ;  /* 0x0000005b045b7210 */ /* 0x000fc60007fde0ff */
[----:B------:R-:W-:Y:S01]  /*2a020*/  STL [R1+0xb30], R10 ;  /* 0x000b300a01007387 */ /* 0x000fe20000100800 */
[----:B0-----:R-:W-:-:S06]  /*2a030*/  PRMT R8, RZ, 0x7610, R8 ;  /* 0x00007610ff087816 */ /* 0x001fcc0000000008 */
[----:B------:R0:W4:Y:S01]  /*2a040*/  @P3 LDG.E.U8 R8, desc[UR18][R10.64] ;  /* 0x000000120a083981 */ /* 0x000122000c1e1100 */
[----:B--2---:R-:W-:-:S03]  /*2a050*/  IADD3 R90, P5, PT, R4, R90, RZ ;  /* 0x0000005a045a7210 */ /* 0x004fc60007fbe0ff */
[----:B---3--:R1:W-:Y:S04]  /*2a060*/  STL [R1+0x128], R88 ;  /* 0x0001285801007387 */ /* 0x0083e80000100800 */
[----:B-1----:R-:W2:Y:S04]  /*2a070*/  LDL.LU R88, [R1+0xb48] ;  /* 0x000b480001587983 */ /* 0x002ea80000300800 */
[----:B------:R-:W-:Y:S04]  /*2a080*/  STL [R1+0xb2c], R11 ;  /* 0x000b2c0b01007387 */ /* 0x000fe80000100800 */
[----:B------:R1:W-:Y:S04]  /*2a090*/  STL [R1+0x124], R70 ;  /* 0x0001244601007387 */ /* 0x0003e80000100800 */
[----:B-1----:R-:W3:Y:S04]  /*2a0a0*/  LDL.LU R70, [R1+0xb50] ;  /* 0x000b500001467983 */ /* 0x002ee80000300800 */
[----:B------:R1:W-:Y:S04]  /*2a0b0*/  STL [R1+0xb38], R91 ;  /* 0x000b385b01007387 */ /* 0x0003e80000100800 */
[----:B------:R-:W2:Y:S04]  /*2a0c0*/  LDL.LU R86, [R1+0xb58] ;  /* 0x000b580001567983 */ /* 0x000ea80000300800 */
[----:B------:R-:W-:Y:S04]  /*2a0d0*/  STL [R1+0xb40], R90 ;  /* 0x000b405a01007387 */ /* 0x000fe80000100800 */
[----:B------:R-:W2:Y:S01]  /*2a0e0*/  LDL.LU R11, [R1+0xb34] ;  /* 0x000b3400010b7983 */ /* 0x000ea20000300800 */
[----:B------:R-:W-:-:S02]  /*2a0f0*/  ISETP.GT.AND P4, PT, R12, 0x29, PT ;  /* 0x000000290c00780c */ /* 0x000fc40003f84270 */
        /* <DEDUP_REMOVED lines=22> */
[----:B0-----:R-:W4:Y:S01]  /*2a260*/  LDL.LU R88, [R1+0xb60] ;  /* 0x000b600001587983 */ /* 0x001f220000300800 */
[----:B------:R-:W-:Y:S02]  /*2a270*/  PRMT R81, RZ, 0x7610, R81 ;  /* 0x00007610ff517816 */ /* 0x000fe40000000051 */
[----:B---3--:R-:W-:Y:S01]  /*2a280*/  IADD3 R70, P6, PT, R4, R70, RZ ;  /* 0x0000004604467210 */ /* 0x008fe20007fde0ff */
[----:B--2---:R-:W-:-:S06]  /*2a290*/  IMAD.X R10, R55, 0x1, R10, P5 ;  /* 0x00000001370a7824 */ /* 0x004fcc00028e060a */
        /* <DEDUP_REMOVED lines=10> */
[----:B0-----:R-:W3:Y:S04]  /*2a340*/  LDL.LU R70, [R1+0xb68] ;  /* 0x000b680001467983 */ /* 0x001ee80000300800 */
[----:B------:R-:W-:Y:S01]  /*2a350*/  STL [R1+0xb58], R86 ;  /* 0x000b585601007387 */ /* 0x000fe20000100800 */
[----:B----4-:R-:W-:-:S03]  /*2a360*/  PRMT R91, RZ, 0x7610, R91 ;  /* 0x00007610ff5b7816 */ /* 0x010fc6000000005b */
        /* <DEDUP_REMOVED lines=21> */
[----:B------:R-:W3:Y:S01]  /*2a4c0*/  LDL.LU R86, [R1+0xb6c] ;  /* 0x000b6c0001567983 */ /* 0x000ee20000300800 */
[----:B------:R-:W-:Y:S02]  /*2a4d0*/  PRMT R83, RZ, 0x7610, R83 ;  /* 0x00007610ff537816 */ /* 0x000fe40000000053 */
[----:B------:R-:W-:Y:S01]  /*2a4e0*/  IADD3 R70, P6, PT, R4, R70, RZ ;  /* 0x0000004604467210 */ /* 0x000fe20007fde0ff */
[----:B------:R-:W-:Y:S04]  /*2a4f0*/  STL [R1+0xb60], R88 ;  /* 0x000b605801007387 */ /* 0x000fe80000100800 */
[----:B----4-:R0:W-:Y:S02]  /*2a500*/  STL [R1+0x110], R2 ;  /* 0x0001100201007387 */ /* 0x0101e40000100800 */
[----:B------:R-:W-:-:S02]  /*2a510*/  @P3 IMAD.MOV.U32 R10, RZ, RZ, R88 ;  /* 0x000000ffff0a3224 */ /* 0x000fc400078e0058 */
[----:B0-----:R-:W4:Y:S01]  /*2a520*/  LDL.LU R2, [R1+0xb78] ;  /* 0x000b780001027983 */ /* 0x001f220000300800 */
        /* <DEDUP_REMOVED lines=8> */
[----:B-1----:R-:W4:Y:S04]  /*2a5b0*/  LDL.LU R70, [R1+0xb74] ;  /* 0x000b740001467983 */ /* 0x002f280000300800 */
[----:B------:R-:W-:Y:S04]  /*2a5c0*/  STL [R1+0xb70], R81 ;  /* 0x000b705101007387 */ /* 0x000fe80000100800 */
[----:B------:R-:W4:Y:S01]  /*2a5d0*/  LDL.LU R88, [R1+0xb80] ;  /* 0x000b800001587983 */ /* 0x000f220000300800 */
        /* <DEDUP_REMOVED lines=9> */
[C---:B------:R-:W-:Y:S02]  /*2a670*/  ISETP.GT.AND P1, PT, R12.reuse, 0x30, PT ;  /* 0x000000300c00780c */ /* 0x040fe40003f24270 */
[----:B------:R-:W-:Y:S01]  /*2a680*/  ISETP.GT.AND P3, PT, R12, 0x31, PT ;  /* 0x000000310c00780c */ /* 0x000fe20003f64270 */
[C---:B------:R-:W-:Y:S01]  /*2a690*/  IMAD.X R86, R55.reuse, 0x1, R86, P5 ;  /* 0x0000000137567824 */ /* 0x040fe200028e0656 */
[----:B----4-:R-:W-:Y:S02]  /*2a6a0*/  IADD3 R2, P5, PT, R4, R2, RZ ;  /* 0x0000000204027210 */ /* 0x010fe40007fbe0ff */
[----:B------:R-:W-:Y:S02]  /*2a6b0*/  PRMT R9, RZ, 0x7610, R9 ;  /* 0x00007610ff097816 */ /* 0x000fe40000000009 */
[----:B------:R-:W-:Y:S01]  /*2a6c0*/  STL [R1+0xb6c], R86 ;  /* 0x000b6c5601007387 */ /* 0x000fe20000100800 */
[----:B------:R-:W-:-:S04]  /*2a6d0*/  IMAD.X R70, R55, 0x1, R70, P5 ;  /* 0x0000000137467824 */ /* 0x000fc800028e0646 */
[----:B0-----:R-:W-:Y:S02]  /*2a6e0*/  @P1 IMAD.MOV.U32 R10, RZ, RZ, R81 ;  /* 0x000000ffff0a1224 */ /* 0x001fe400078e0051 */
[----:B------:R-:W-:Y:S01]  /*2a6f0*/  @P1 IMAD.MOV.U32 R11, RZ, RZ, R86 ;  /* 0x000000ffff0b1224 */ /* 0x000fe200078e0056 */
[----:B------:R-:W-:Y:S02]  /*2a700*/  IADD3 R88, P6, PT, R4, R88, RZ ;  /* 0x0000005804587210 */ /* 0x000fe40007fde0ff */
[----:B------:R-:W-:Y:S02]  /*2a710*/  PRMT R67, RZ, 0x7610, R67 ;  /* 0x00007610ff437816 */ /* 0x000fe40000000043 */
[----:B------:R0:W4:Y:S02]  /*2a720*/  @P1 LDG.E.U8 R9, desc[UR18][R10.64] ;  /* 0x000000120a091981 */ /* 0x000124000c1e1100 */
[----:B0-----:R-:W-:Y:S02]  /*2a730*/  @P3 IMAD.MOV.U32 R10, RZ, RZ, R2 ;  /* 0x000000ffff0a3224 */ /* 0x001fe400078e0002 */
[----:B------:R-:W-:-:S05]  /*2a740*/  @P3 IMAD.MOV.U32 R11, RZ, RZ, R70 ;  /* 0x000000ffff0b3224 */ /* 0x000fca00078e0046 */
[----:B------:R0:W4:Y:S01]  /*2a750*/  @P3 LDG.E.U8 R67, desc[UR18][R10.64] ;  /* 0x000000120a433981 */ /* 0x000122000c1e1100 */
[----:B--2---:R-:W-:-:S03]  /*2a760*/  IADD3 R83, P5, PT, R4, R83, RZ ;  /* 0x0000005304537210 */ /* 0x004fc60007fbe0ff */
[----:B---3--:R1:W-:Y:S04]  /*2a770*/  STL [R1+0x108], R89 ;  /* 0x0001085901007387 */ /* 0x0083e80000100800 */
[----:B-1----:R-:W2:Y:S04]  /*2a780*/  LDL.LU R89, [R1+0x158c] ;  /* 0x00158c0001597983 */ /* 0x002ea80000300800 */
[----:B------:R-:W3:Y:S04]  /*2a790*/  LDL.LU R86, [R1+0xb84] ;  /* 0x000b840001567983 */ /* 0x000ee80000300800 */
[----:B------:R-:W2:Y:S04]  /*2a7a0*/  LDL.LU R81, [R1+0xb90] ;  /* 0x000b900001517983 */ /* 0x000ea80000300800 */
[----:B------:R1:W-:Y:S04]  /*2a7b0*/  STL [R1+0xb78], R2 ;  /* 0x000b780201007387 */ /* 0x0003e80000100800 */
[----:B------:R0:W-:Y:S04]  /*2a7c0*/  STL [R1+0xb74], R70 ;  /* 0x000b744601007387 */ /* 0x0001e80000100800 */
[----:B-1----:R-:W2:Y:S04]  /*2a7d0*/  LDL.LU R2, [R1+0xb98] ;  /* 0x000b980001027983 */ /* 0x002ea80000300800 */
[----:B------:R1:W-:Y:S04]  /*2a7e0*/  STL [R1+0xb80], R88 ;  /* 0x000b805801007387 */ /* 0x0003e80000100800 */
[----:B0-----:R-:W2:Y:S04]  /*2a7f0*/  LDL.LU R70, [R1+0xba0] ;  /* 0x000ba00001467983 */ /* 0x001ea80000300800 */
[----:B------:R-:W-:Y:S04]  /*2a800*/  STL [R1+0xb88], R83 ;  /* 0x000b885301007387 */ /* 0x000fe80000100800 */
[----:B------:R-:W2:Y:S01]  /*2a810*/  LDL.LU R11, [R1+0xb7c] ;  /* 0x000b7c00010b7983 */ /* 0x000ea20000300800 */
[----:B------:R-:W-:-:S02]  /*2a820*/  ISETP.GT.AND P4, PT, R12, 0x32, PT ;  /* 0x000000320c00780c */ /* 0x000fc40003f84270 */
[----:B------:R-:W-:Y:S02]  /*2a830*/  ISETP.GT.AND P1, PT, R12, 0x33, PT ;  /* 0x000000330c00780c */ /* 0x000fe40003f24270 */
[----:B------:R-:W-:Y:S02]  /*2a840*/  PRMT R87, RZ, 0x7610, R87 ;  /* 0x00007610ff577816 */ /* 0x000fe40000000057 */
[----:B------:R-:W-:-:S07]  /*2a850*/  PRMT R85, RZ, 0x7610, R85 ;  /* 0x00007610ff557816 */ /* 0x000fce0000000055 */
[----:B------:R-:W-:Y:S02]  /*2a860*/  @P4 IMAD.MOV.U32 R10, RZ, RZ, R88 ;  /* 0x000000ffff0a4224 */ /* 0x000fe400078e0058 */
[C---:B---3--:R-:W-:Y:S02]  /*2a870*/  IMAD.X R86, R55.reuse, 0x1, R86, P5 ;  /* 0x0000000137567824 */ /* 0x048fe400028e0656 */
[----:B--2---:R-:W-:-:S05]  /*2a880*/  IMAD.X R11, R55, 0x1, R11, P6 ;  /* 0x00000001370b7824 */ /* 0x004fca00030e060b */
[----:B------:R0:W-:Y:S04]  /*2a890*/  STL [R1+0xb7c], R11 ;  /* 0x000b7c0b01007387 */ /* 0x0001e80000100800 */
[----:B------:R0:W2:Y:S01]  /*2a8a0*/  @P4 LDG.E.U8 R87, desc[UR18][R10.64] ;  /* 0x000000120a574981 */ /* 0x0000a2000c1e1100 */
[----:B------:R-:W-:-:S03]  /*2a8b0*/  IADD3 R81, P5, PT, R4, R81, RZ ;  /* 0x0000005104517210 */ /* 0x000fc60007fbe0ff */
[----:B-1----:R-:W3:Y:S01]  /*2a8c0*/  LDL.LU R88, [R1+0x1588] ;  /* 0x0015880001587983 */ /* 0x002ee20000300800 */
[----:B0-----:R-:W-:Y:S02]  /*2a8d0*/  IMAD.MOV.U32 R11, RZ, RZ, R86 ;  /* 0x000000ffff0b7224 */ /* 0x001fe400078e0056 */
[----:B------:R-:W-:-:S05]  /*2a8e0*/  @P1 IMAD.MOV.U32 R10, RZ, RZ, R83 ;  /* 0x000000ffff0a1224 */ /* 0x000fca00078e0053 */
[----:B------:R-:W3:Y:S04]  /*2a8f0*/  @P1 LDG.E.U8 R85, desc[UR18][R10.64] ;  /* 0x000000120a551981 */ /* 0x000ee8000c1e1100 */
[----:B------:R-:W-:Y:S04]  /*2a900*/  STL [R1+0xb84], R86 ;  /* 0x000b845601007387 */ /* 0x000fe80000100800 */
[----:B--2---:R0:W-:Y:S04]  /*2a910*/  STL [R1+0x100], R87 ;  /* 0x0001005701007387 */ /* 0x0041e80000100800 */
[----:B0-----:R-:W2:Y:S04]  /*2a920*/  LDL.LU R87, [R1+0x1584] ;  /* 0x0015840001577983 */ /* 0x001ea80000300800 */
[----:B------:R-:W2:Y:S04]  /*2a930*/  LDL.LU R86, [R1+0x1580] ;  /* 0x0015800001567983 */ /* 0x000ea80000300800 */
[----:B------:R-:W2:Y:S04]  /*2a940*/  LDL.LU R83, [R1+0xb9c] ;  /* 0x000b9c0001537983 */ /* 0x000ea80000300800 */
[----:B---3--:R0:W-:Y:S04]  /*2a950*/  STL [R1+0xfc], R85 ;  /* 0x0000fc5501007387 */ /* 0x0081e80000100800 */
[----:B0-----:R-:W3:Y:S04]  /*2a960*/  LDL.LU R85, [R1+0x157c] ;  /* 0x00157c0001557983 */ /* 0x001ee80000300800 */
        /* <DEDUP_REMOVED lines=14> */
[----:B------:R-:W3:Y:S01]  /*2aa50*/  LDL.LU R10, [R1+0xb94] ;  /* 0x000b9400010a7983 */ /* 0x000ee20000300800 */
[----:B------:R-:W-:Y:S01]  /*2aa60*/  ISETP.GT.AND P4, PT, R12, 0x35, PT ;  /* 0x000000350c00780c */ /* 0x000fe20003f84270 */
[----:B0-----:R-:W-:Y:S01]  /*2aa70*/  IMAD.MOV.U32 R11, RZ, RZ, R2 ;  /* 0x000000ffff0b7224 */ /* 0x001fe200078e0002 */
[----:B------:R-:W-:-:S02]  /*2aa80*/  IADD3 R70, P5, PT, R4, R70, RZ ;  /* 0x0000004604467210 */ /* 0x000fc40007fbe0ff */
[----:B------:R-:W-:Y:S02]  /*2aa90*/  ISETP.GT.AND P1, PT, R12, 0x36, PT ;  /* 0x000000360c00780c */ /* 0x000fe40003f24270 */
[----:B------:R-:W-:Y:S01]  /*2aaa0*/  PRMT R84, RZ, 0x7610, R84 ;  /* 0x00007610ff547816 */ /* 0x000fe20000000054 */
[C---:B------:R-:W-:Y:S01]  /*2aab0*/  IMAD.X R83, R55.reuse, 0x1, R83, P5 ;  /* 0x0000000137537824 */ /* 0x040fe200028e0653 */
[----:B------:R-:W-:Y:S01]  /*2aac0*/  PRMT R82, RZ, 0x7610, R82 ;  /* 0x00007610ff527816 */ /* 0x000fe20000000052 */
[----:B--2---:R0:W-:Y:S01]  /*2aad0*/  STL [R1+0xf8], R5 ;  /* 0x0000f80501007387 */ /* 0x0041e20000100800 */
[----:B---3--:R-:W-:-:S03]  /*2aae0*/  IMAD.X R10, R55, 0x1, R10, P6 ;  /* 0x00000001370a7824 */ /* 0x008fc600030e060a */
[----:B0-----:R-:W2:Y:S02]  /*2aaf0*/  LDL.LU R5, [R1+0xbb0] ;  /* 0x000bb00001057983 */ /* 0x001ea40000300800 */
[-C--:B------:R-:W-:Y:S02]  /*2ab00*/  @P4 LOP3.LUT R11, R11, R10.reuse, RZ, 0x3c, !PT ;  /* 0x0000000a0b0b4212 */ /* 0x080fe400078e3cff */
[----:B------:R-:W-:Y:S04]  /*2ab10*/  STL [R1+0xba0], R70 ;  /* 0x000ba04601007387 */ /* 0x000fe80000100800 */
[----:B------:R-:W3:Y:S04]  /*2ab20*/  LDL.LU R2, [R1+0xbb8] ;  /* 0x000bb80001027983 */ /* 0x000ee80000300800 */
[----:B------:R0:W-:Y:S02]  /*2ab30*/  STL [R1+0xb94], R10 ;  /* 0x000b940a01007387 */ /* 0x0001e40000100800 */
[----:B0-----:R-:W-:-:S04]  /*2ab40*/  @P4 LOP3.LUT R10, R11, R10, RZ, 0x3c, !PT ;  /* 0x0000000a0b0a4212 */ /* 0x001fc800078e3cff */
[----:B------:R-:W-:-:S05]  /*2ab50*/  @P4 LOP3.LUT R11, R11, R10, RZ, 0x3c, !PT ;  /* 0x0000000a0b0b4212 */ /* 0x000fca00078e3cff */
[----:B------:R0:W2:Y:S02]  /*2ab60*/  @P4 LDG.E.U8 R84, desc[UR18][R10.64] ;  /* 0x000000120a544981 */ /* 0x0000a4000c1e1100 */
[----:B0-----:R-:W-:Y:S02]  /*2ab70*/  IMAD.MOV.U32 R11, RZ, RZ, R83 ;  /* 0x000000ffff0b7224 */ /* 0x001fe400078e0053 */
[----:B------:R-:W-:-:S05]  /*2ab80*/  @P1 IMAD.MOV.U32 R10, RZ, RZ, R70 ;  /* 0x000000ffff0a1224 */ /* 0x000fca00078e0046 */
[----:B------:R-:W3:Y:S01]  /*2ab90*/  @P1 LDG.E.U8 R82, desc[UR18][R10.64] ;  /* 0x000000120a521981 */ /* 0x000ee2000c1e1100 */
[----:B------:R-:W-:-:S03]  /*2aba0*/  IADD3 R81, P5, PT, R4, R81, RZ ;  /* 0x0000005104517210 */ /* 0x000fc60007fbe0ff */
        /* <DEDUP_REMOVED lines=30> */
[----:B------:R-:W-:Y:S02]  /*2ad90*/  PRMT R65, RZ, 0x7610, R65 ;  /* 0x00007610ff417816 */ /* 0x000fe40000000041 */
[----:B---3--:R-:W-:Y:S01]  /*2ada0*/  IADD3 R81, P5, PT, R4, R81, RZ ;  /* 0x0000005104517210 */ /* 0x008fe20007fbe0ff */
[----:B--2---:R0:W-:Y:S01]  /*2adb0*/  STL [R1+0xec], R54 ;  /* 0x0000ec3601007387 */ /* 0x0041e20000100800 */
[----:B----4-:R-:W-:-:S03]  /*2adc0*/  IMAD.X R10, R55, 0x1, R10, P6 ;  /* 0x00000001370a7824 */ /* 0x010fc600030e060a */
        /* <DEDUP_REMOVED lines=64> */
[----:B------:R-:W-:Y:S04]  /*2b1d0*/  STL [R1+0xbe0], R5 ;  /* 0x000be00501007387 */ /* 0x000fe80000100800 */
[----:B------:R-:W4:Y:S01]  /*2b1e0*/  LDL.LU R10, [R1+0xbdc] ;  /* 0x000bdc00010a7983 */ /* 0x000f220000300800 */
[----:B------:R-:W-:Y:S01]  /*2b1f0*/  ISETP.GT.AND P4, PT, R12, 0x3e, PT ;  /* 0x0000003e0c00780c */ /* 0x000fe20003f84270 */
[----:B0-----:R-:W-:Y:S01]  /*2b200*/  IMAD.MOV.U32 R11, RZ, RZ, R5 ;  /* 0x000000ffff0b7224 */ /* 0x001fe200078e0005 */
[----:B------:R-:W-:-:S02]  /*2b210*/  IADD3 R6, P5, PT, R4, R6, RZ ;  /* 0x0000000604067210 */ /* 0x000fc40007fbe0ff */
[----:B------:R-:W-:Y:S02]  /*2b220*/  ISETP.GT.AND P1, PT, R12, 0x3f, PT ;  /* 0x0000003f0c00780c */ /* 0x000fe40003f24270 */
[----:B------:R-:W-:Y:S01]  /*2b230*/  PRMT R3, RZ, 0x7610, R3 ;  /* 0x00007610ff037816 */ /* 0x000fe20000000003 */
[C---:B---3--:R-:W-:Y:S01]  /*2b240*/  IMAD.X R54, R55.reuse, 0x1, R54, P5 ;  /* 0x0000000137367824 */ /* 0x048fe200028e0636 */
[----:B------:R-:W-:Y:S01]  /*2b250*/  PRMT R62, RZ, 0x7610, R62 ;  /* 0x00007610ff3e7816 */ /* 0x000fe2000000003e */
[----:B--2---:R0:W-:Y:S01]  /*2b260*/  STL [R1+0xd4], R43 ;  /* 0x0000d42b01007387 */ /* 0x0041e20000100800 */
[----:B----4-:R-:W-:-:S03]  /*2b270*/  IMAD.X R10, R55, 0x1, R10, P6 ;  /* 0x00000001370a7824 */ /* 0x010fc600030e060a */
[----:B0-----:R-:W2:Y:S04]  /*2b280*/  LDL.LU R43, [R1+0xbec] ;  /* 0x000bec00012b7983 */ /* 0x001ea80000300800 */
[----:B------:R-:W-:Y:S01]  /*2b290*/  STL [R1+0xbe8], R6 ;  /* 0x000be80601007387 */ /* 0x000fe20000100800 */
[----:B------:R-:W-:-:S03]  /*2b2a0*/  @P4 LOP3.LUT R11, R11, R10, RZ, 0x3c, !PT ;  /* 0x0000000a0b0b4212 */ /* 0x000fc600078e3cff */
[----:B------:R-:W3:Y:S04]  /*2b2b0*/  LDL.LU R5, [R1+0xbf8] ;  /* 0x000bf80001057983 */ /* 0x000ee80000300800 */
[----:B------:R-:W4:Y:S04]  /*2b2c0*/  LDL.LU R70, [R1+0xc00] ;  /* 0x000c000001467983 */ /* 0x000f280000300800 */
[----:B------:R0:W-:Y:S02]  /*2b2d0*/  STL [R1+0xbdc], R10 ;  /* 0x000bdc0a01007387 */ /* 0x0001e40000100800 */
[----:B0-----:R-:W-:-:S04]  /*2b2e0*/  @P4 LOP3.LUT R10, R11, R10, RZ, 0x3c, !PT ;  /* 0x0000000a0b0a4212 */ /* 0x001fc800078e3cff */
[----:B------:R-:W-:-:S05]  /*2b2f0*/  @P4 LOP3.LUT R11, R11, R10, RZ, 0x3c, !PT ;  /* 0x0000000a0b0b4212 */ /* 0x000fca00078e3cff */
[----:B------:R0:W4:Y:S02]  /*2b300*/  @P4 LDG.E.U8 R3, desc[UR18][R10.64] ;  /* 0x000000120a034981 */ /* 0x000124000c1e1100 */
[----:B0-----:R-:W-:Y:S02]  /*2b310*/  IMAD.MOV.U32 R11, RZ, RZ, R54 ;  /* 0x000000ffff0b7224 */ /* 0x001fe400078e0036 */
[----:B------:R-:W-:-:S05]  /*2b320*/  @P1 IMAD.MOV.U32 R10, RZ, RZ, R6 ;  /* 0x000000ffff0a1224 */ /* 0x000fca00078e0006 */
[----:B------:R0:W4:Y:S01]  /*2b330*/  @P1 LDG.E.U8 R62, desc[UR18][R10.64] ;  /* 0x000000120a3e1981 */ /* 0x000122000c1e1100 */
[----:B------:R-:W-:Y:S02]  /*2b340*/  ISETP.GT.AND P3, PT, R12, 0x40, PT ;  /* 0x000000400c00780c */ /* 0x000fe40003f64270 */
[----:B------:R-:W-:Y:S01]  /*2b350*/  IADD3 R36, P5, PT, R4, R36, RZ ;  /* 0x0000002404247210 */ /* 0x000fe20007fbe0ff */
[----:B------:R-:W-:Y:S01]  /*2b360*/  STL [R1+0xbe4], R54 ;  /* 0x000be43601007387 */ /* 0x000fe20000100800 */
[----:B------:R-:W-:-:S09]  /*2b370*/  PRMT R61, RZ, 0x7610, R61 ;  /* 0x00007610ff3d7816 */ /* 0x000fd2000000003d */
[----:B0-----:R-:W-:Y:S02]  /*2b380*/  @P3 IMAD.MOV.U32 R10, RZ, RZ, R36 ;  /* 0x000000ffff0a3224 */ /* 0x001fe400078e0024 */
[----:B--2---:R-:W-:-:S04]  /*2b390*/  IMAD.X R43, R55, 0x1, R43, P5 ;  /* 0x00000001372b7824 */ /* 0x004fc800028e062b */
[----:B------:R-:W-:Y:S01]  /*2b3a0*/  @P3 IMAD.MOV.U32 R11, RZ, RZ, R43 ;  /* 0x000000ffff0b3224 */ /* 0x000fe200078e002b */
[----:B---3--:R-:W-:-:S04]  /*2b3b0*/  IADD3 R5, P6, PT, R4, R5, RZ ;  /* 0x0000000504057210 */ /* 0x008fc80007fde0ff */
[----:B------:R0:W2:Y:S01]  /*2b3c0*/  @P3 LDG.E.U8 R61, desc[UR18][R10.64] ;  /* 0x000000120a3d3981 */ /* 0x0000a2000c1e1100 */
[----:B----4-:R-:W-:-:S03]  /*2b3d0*/  IADD3 R70, P5, PT, R4, R70, RZ ;  /* 0x0000004604467210 */ /* 0x010fc60007fbe0ff */
[----:B------:R1:W-:Y:S04]  /*2b3e0*/  STL [R1+0xd0], R3 ;  /* 0x0000d00301007387 */ /* 0x0003e80000100800 */
[----:B-1----:R-:W3:Y:S04]  /*2b3f0*/  LDL.LU R3, [R1+0x1560] ;  /* 0x0015600001037983 */ /* 0x002ee80000300800 */
[----:B------:R-:W4:Y:S04]  /*2b400*/  LDL.LU R54, [R1+0x155c] ;  /* 0x00155c0001367983 */ /* 0x000f280000300800 */
[----:B------:R-:W2:Y:S04]  /*2b410*/  LDL.LU R6, [R1+0xbfc] ;  /* 0x000bfc0001067983 */ /* 0x000ea80000300800 */
[----:B------:R-:W-:Y:S04]  /*2b420*/  STL [R1+0xbf0], R36 ;  /* 0x000bf02401007387 */ /* 0x000fe80000100800 */
[----:B------:R1:W-:Y:S04]  /*2b430*/  STL [R1+0xcc], R62 ;  /* 0x0000cc3e01007387 */ /* 0x0003e80000100800 */
[----:B-1----:R-:W3:Y:S04]  /*2b440*/  LDL.LU R62, [R1+0xc08] ;  /* 0x000c0800013e7983 */ /* 0x002ee80000300800 */
[----:B------:R1:W-:Y:S04]  /*2b450*/  STL [R1+0xbec], R43 ;  /* 0x000bec2b01007387 */ /* 0x0003e80000100800 */
[----:B------:R-:W3:Y:S04]  /*2b460*/  LDL.LU R36, [R1+0xc10] ;  /* 0x000c100001247983 */ /* 0x000ee80000300800 */
[----:B------:R0:W-:Y:S04]  /*2b470*/  STL [R1+0xbf8], R5 ;  /* 0x000bf80501007387 */ /* 0x0001e80000100800 */
[----:B-1----:R-:W3:Y:S04]  /*2b480*/  LDL.LU R43, [R1+0xc18] ;  /* 0x000c1800012b7983 */ /* 0x002ee80000300800 */
[----:B------:R-:W-:Y:S04]  /*2b490*/  STL [R1+0xc00], R70 ;  /* 0x000c004601007387 */ /* 0x000fe80000100800 */
[----:B------:R-:W3:Y:S01]  /*2b4a0*/  LDL.LU R11, [R1+0xbf4] ;  /* 0x000bf400010b7983 */ /* 0x000ee20000300800 */
[----:B------:R-:W-:-:S02]  /*2b4b0*/  ISETP.GT.AND P4, PT, R12, 0x41, PT ;  /* 0x000000410c00780c */ /* 0x000fc40003f84270 */
[----:B------:R-:W-:Y:S02]  /*2b4c0*/  ISETP.GT.AND P1, PT, R12, 0x42, PT ;  /* 0x000000420c00780c */ /* 0x000fe40003f24270 */
[----:B------:R-:W-:Y:S02]  /*2b4d0*/  PRMT R63, RZ, 0x7610, R63 ;  /* 0x00007610ff3f7816 */ /* 0x000fe4000000003f */
[----:B------:R-:W-:-:S07]  /*2b4e0*/  PRMT R78, RZ, 0x7610, R78 ;  /* 0x00007610ff4e7816 */ /* 0x000fce000000004e */
[----:B0-----:R-:W-:Y:S02]  /*2b4f0*/  @P4 IMAD.MOV.U32 R10, RZ, RZ, R5 ;  /* 0x000000ffff0a4224 */ /* 0x001fe400078e0005 */
[C---:B--2---:R-:W-:Y:S02]  /*2b500*/  IMAD.X R6, R55.reuse, 0x1, R6, P5 ;  /* 0x0000000137067824 */ /* 0x044fe400028e0606 */
[----:B---3--:R-:W-:-:S05]  /*2b510*/  IMAD.X R11, R55, 0x1, R11, P6 ;  /* 0x00000001370b7824 */ /* 0x008fca00030e060b */
[----:B------:R0:W-:Y:S04]  /*2b520*/  STL [R1+0xbf4], R11 ;  /* 0x000bf40b01007387 */ /* 0x0001e80000100800 */
[----:B------:R0:W2:Y:S01]  /*2b530*/  @P4 LDG.E.U8 R63, desc[UR18][R10.64] ;  /* 0x000000120a3f4981 */ /* 0x0000a2000c1e1100 */
[----:B------:R-:W-:-:S03]  /*2b540*/  IADD3 R62, P5, PT, R4, R62, RZ ;  /* 0x0000003e043e7210 */ /* 0x000fc60007fbe0ff */
[----:B------:R-:W3:Y:S01]  /*2b550*/  LDL.LU R5, [R1+0x1558] ;  /* 0x0015580001057983 */ /* 0x000ee20000300800 */
        /* <DEDUP_REMOVED lines=43> */
[----:B------:R-:W2:Y:S04]  /*2b810*/  @P1 LDG.E.U8 R24, desc[UR18][R10.64] ;  /* 0x000000120a181981 */ /* 0x000ea8000c1e1100 */
[----:B---3--:R0:W-:Y:S04]  /*2b820*/  STL [R1+0xb8], R74 ;  /* 0x0000b84a01007387 */ /* 0x0081e80000100800 */
[----:B0-----:R-:W3:Y:S04]  /*2b830*/  LDL.LU R74, [R1+0x154c] ;  /* 0x00154c00014a7983 */ /* 0x001ee80000300800 */
[----:B------:R-:W3:Y:S04]  /*2b840*/  LDL.LU R70, [R1+0x1548] ;  /* 0x0015480001467983 */ /* 0x000ee80000300800 */
[----:B------:R-:W3:Y:S01]  /*2b850*/  LDL.LU R11, [R1+0xc1c] ;  /* 0x000c1c00010b7983 */ /* 0x000ee20000300800 */
[----:B------:R-:W-:-:S02]  /*2b860*/  ISETP.GT.AND P3, PT, R12, 0x46, PT ;  /* 0x000000460c00780c */ /* 0x000fc40003f64270 */
[C---:B------:R-:W-:Y:S01]  /*2b870*/  IADD3 R62, P5, PT, R4.reuse, R62, RZ ;  /* 0x0000003e043e7210 */ /* 0x040fe20007fbe0ff */
[----:B------:R-:W3:Y:S01]  /*2b880*/  LDL.LU R43, [R1+0xc2c] ;  /* 0x000c2c00012b7983 */ /* 0x000ee20000300800 */
[----:B------:R-:W-:Y:S02]  /*2b890*/  PRMT R40, RZ, 0x7610, R40 ;  /* 0x00007610ff287816 */ /* 0x000fe40000000028 */
[----:B----4-:R-:W-:Y:S01]  /*2b8a0*/  IADD3 R36, P6, PT, R4, R36, RZ ;  /* 0x0000002404247210 */ /* 0x010fe20007fde0ff */
[----:B------:R-:W-:Y:S04]  /*2b8b0*/  STL [R1+0xc20], R62 ;  /* 0x000c203e01007387 */ /* 0x000fe80000100800 */
[----:B--2---:R0:W-:Y:S02]  /*2b8c0*/  STL [R1+0xb4], R24 ;  /* 0x0000b41801007387 */ /* 0x0041e40000100800 */
[----:B------:R-:W-:-:S02]  /*2b8d0*/  @P3 IMAD.MOV.U32 R10, RZ, RZ, R62 ;  /* 0x000000ffff0a3224 */ /* 0x000fc400078e003e */
[----:B0-----:R-:W2:Y:S01]  /*2b8e0*/  LDL.LU R24, [R1+0xc38] ;  /* 0x000c380001187983 */ /* 0x001ea20000300800 */
[----:B---3--:R-:W-:-:S05]  /*2b8f0*/  IMAD.X R11, R55, 0x1, R11, P5 ;  /* 0x00000001370b7824 */ /* 0x008fca00028e060b */
[----:B------:R0:W-:Y:S04]  /*2b900*/  STL [R1+0xc1c], R11 ;  /* 0x000c1c0b01007387 */ /* 0x0001e80000100800 */
[----:B------:R0:W3:Y:S04]  /*2b910*/  @P3 LDG.E.U8 R40, desc[UR18][R10.64] ;  /* 0x000000120a283981 */ /* 0x0000e8000c1e1100 */
[----:B------:R1:W-:Y:S04]  /*2b920*/  STL [R1+0xc28], R36 ;  /* 0x000c282401007387 */ /* 0x0003e80000100800 */
[----:B------:R-:W4:Y:S01]  /*2b930*/  LDL.LU R10, [R1+0xc24] ;  /* 0x000c2400010a7983 */ /* 0x000f220000300800 */
[----:B------:R-:W-:Y:S01]  /*2b940*/  ISETP.GT.AND P4, PT, R12, 0x47, PT ;  /* 0x000000470c00780c */ /* 0x000fe20003f84270 */
[----:B0-----:R-:W-:Y:S01]  /*2b950*/  IMAD.MOV.U32 R11, RZ, RZ, R36 ;  /* 0x000000ffff0b7224 */ /* 0x001fe200078e0024 */
[----:B------:R-:W-:Y:S01]  /*2b960*/  IADD3 R38, P5, PT, R4, R38, RZ ;  /* 0x0000002604267210 */ /* 0x000fe20007fbe0ff */
[----:B-1----:R-:W2:Y:S04]  /*2b970*/  LDL.LU R36, [R1+0xc34] ;  /* 0x000c340001247983 */ /* 0x002ea80000300800 */
[----:B------:R-:W-:Y:S04]  /*2b980*/  STL [R1+0xc30], R38 ;  /* 0x000c302601007387 */ /* 0x000fe80000100800 */
[----:B------:R-:W2:Y:S01]  /*2b990*/  LDL.LU R62, [R1+0xc40] ;  /* 0x000c4000013e7983 */ /* 0x000ea20000300800 */
[----:B------:R-:W-:-:S03]  /*2b9a0*/  PRMT R66, RZ, 0x7610, R66 ;  /* 0x00007610ff427816 */ /* 0x000fc60000000042 */
[----:B---3--:R0:W-:Y:S01]  /*2b9b0*/  STL [R1+0xb0], R40 ;  /* 0x0000b02801007387 */ /* 0x0081e20000100800 */
[----:B----4-:R-:W-:-:S03]  /*2b9c0*/  IMAD.X R10, R55, 0x1, R10, P6 ;  /* 0x00000001370a7824 */ /* 0x010fc600030e060a */
[----:B0-----:R-:W3:Y:S02]  /*2b9d0*/  LDL.LU R40, [R1+0xc48] ;  /* 0x000c480001287983 */ /* 0x001ee40000300800 */
[-C--:B------:R-:W-:Y:S02]  /*2b9e0*/  @P4 LOP3.LUT R11, R11, R10.reuse, RZ, 0x3c, !PT ;  /* 0x0000000a0b0b4212 */ /* 0x080fe400078e3cff */
[----:B------:R0:W-:Y:S02]  /*2b9f0*/  STL [R1+0xc24], R10 ;  /* 0x000c240a01007387 */ /* 0x0001e40000100800 */
[----:B0-----:R-:W-:-:S04]  /*2ba00*/  @P4 LOP3.LUT R10, R11, R10, RZ, 0x3c, !PT ;  /* 0x0000000a0b0a4212 */ /* 0x001fc800078e3cff */
[----:B------:R-:W-:-:S05]  /*2ba10*/  @P4 LOP3.LUT R11, R11, R10, RZ, 0x3c, !PT ;  /* 0x0000000a0b0b4212 */ /* 0x000fca00078e3cff */
[----:B------:R0:W4:Y:S01]  /*2ba20*/  @P4 LDG.E.U8 R66, desc[UR18][R10.64] ;  /* 0x000000120a424981 */ /* 0x000122000c1e1100 */
[C---:B------:R-:W-:Y:S02]  /*2ba30*/  ISETP.GT.AND P1, PT, R12.reuse, 0x48, PT ;  /* 0x000000480c00780c */ /* 0x040fe40003f24270 */
[----:B------:R-:W-:Y:S01]  /*2ba40*/  ISETP.GT.AND P3, PT, R12, 0x49, PT ;  /* 0x000000490c00780c */ /* 0x000fe20003f64270 */
[C---:B------:R-:W-:Y:S01]  /*2ba50*/  IMAD.X R43, R55.reuse, 0x1, R43, P5 ;  /* 0x00000001372b7824 */ /* 0x040fe200028e062b */
[----:B--2---:R-:W-:Y:S02]  /*2ba60*/  IADD3 R24, P5, PT, R4, R24, RZ ;  /* 0x0000001804187210 */ /* 0x004fe40007fbe0ff */
[----:B------:R-:W-:Y:S02]  /*2ba70*/  PRMT R75, RZ, 0x7610, R75 ;  /* 0x00007610ff4b7816 */ /* 0x000fe4000000004b */
[----:B------:R-:W-:Y:S01]  /*2ba80*/  STL [R1+0xc2c], R43 ;  /* 0x000c2c2b01007387 */ /* 0x000fe20000100800 */
[----:B------:R-:W-:-:S04]  /*2ba90*/  IMAD.X R36, R55, 0x1, R36, P5 ;  /* 0x0000000137247824 */ /* 0x000fc800028e0624 */
[----:B0-----:R-:W-:Y:S02]  /*2baa0*/  @P1 IMAD.MOV.U32 R10, RZ, RZ, R38 ;  /* 0x000000ffff0a1224 */ /* 0x001fe400078e0026 */
[----:B------:R-:W-:Y:S01]  /*2bab0*/  @P1 IMAD.MOV.U32 R11, RZ, RZ, R43 ;  /* 0x000000ffff0b1224 */ /* 0x000fe200078e002b */
[----:B------:R-:W-:Y:S02]  /*2bac0*/  IADD3 R62, P6, PT, R4, R62, RZ ;  /* 0x0000003e043e7210 */ /* 0x000fe40007fde0ff */
[----:B------:R-:W-:Y:S02]  /*2bad0*/  PRMT R59, RZ, 0x7610, R59 ;  /* 0x00007610ff3b7816 */ /* 0x000fe4000000003b */
[----:B------:R0:W2:Y:S02]  /*2bae0*/  @P1 LDG.E.U8 R75, desc[UR18][R10.64] ;  /* 0x000000120a4b1981 */ /* 0x0000a4000c1e1100 */
[----:B0-----:R-:W-:Y:S02]  /*2baf0*/  @P3 IMAD.MOV.U32 R10, RZ, RZ, R24 ;  /* 0x000000ffff0a3224 */ /* 0x001fe400078e0018 */
[----:B------:R-:W-:-:S05]  /*2bb00*/  @P3 IMAD.MOV.U32 R11, RZ, RZ, R36 ;  /* 0x000000ffff0b3224 */ /* 0x000fca00078e0024 */
[----:B------:R0:W2:Y:S01]  /*2bb10*/  @P3 LDG.E.U8 R59, desc[UR18][R10.64] ;  /* 0x000000120a3b3981 */ /* 0x0000a2000c1e1100 */
[----:B---3--:R-:W-:-:S03]  /*2bb20*/  IADD3 R40, P5, PT, R4, R40, RZ ;  /* 0x0000002804287210 */ /* 0x008fc60007fbe0ff */
[----:B----4-:R1:W-:Y:S04]  /*2bb30*/  STL [R1+0xac], R66 ;  /* 0x0000ac4201007387 */ /* 0x0103e80000100800 */
[----:B-1----:R-:W3:Y:S04]  /*2bb40*/  LDL.LU R66, [R1+0x1544] ;  /* 0x0015440001427983 */ /* 0x002ee80000300800 */
[----:B------:R-:W4:Y:S04]  /*2bb50*/  LDL.LU R43, [R1+0xc44] ;  /* 0x000c4400012b7983 */ /* 0x000f280000300800 */
        /* <DEDUP_REMOVED lines=13> */
[C---:B----4-:R-:W-:Y:S02]  /*2bc30*/  IMAD.X R43, R55.reuse, 0x1, R43, P5 ;  /* 0x00000001372b7824 */ /* 0x050fe400028e062b */
[----:B--2---:R-:W-:-:S05]  /*2bc40*/  IMAD.X R11, R55, 0x1, R11, P6 ;  /* 0x00000001370b7824 */ /* 0x004fca00030e060b */
[----:B------:R0:W-:Y:S04]  /*2bc50*/  STL [R1+0xc3c], R11 ;  /* 0x000c3c0b01007387 */ /* 0x0001e80000100800 */
[----:B------:R0:W2:Y:S01]  /*2bc60*/  @P4 LDG.E.U8 R58, desc[UR18][R10.64] ;  /* 0x000000120a3a4981 */ /* 0x0000a2000c1e1100 */
[----:B------:R-:W-:-:S03]  /*2bc70*/  IADD3 R38, P5, PT, R4, R38, RZ ;  /* 0x0000002604267210 */ /* 0x000fc60007fbe0ff */
[----:B-1----:R-:W4:Y:S01]  /*2bc80*/  LDL.LU R62, [R1+0x1540] ;  /* 0x00154000013e7983 */ /* 0x002f220000300800 */
        /* <DEDUP_REMOVED lines=44> */
[----:B------:R-:W2:Y:S01]  /*2bf50*/  @P1 LDG.E.U8 R39, desc[UR18][R10.64] ;  /* 0x000000120a271981 */ /* 0x000ea2000c1e1100 */
[----:B------:R-:W-:-:S03]  /*2bf60*/  IADD3 R38, P5, PT, R4, R38, RZ ;  /* 0x0000002604267210 */ /* 0x000fc60007fbe0ff */
[----:B------:R-:W-:Y:S04]  /*2bf70*/  STL [R1+0xc5c], R40 ;  /* 0x000c5c2801007387 */ /* 0x000fe80000100800 */
[----:B---3--:R0:W-:Y:S04]  /*2bf80*/  STL [R1+0x94], R41 ;  /* 0x0000942901007387 */ /* 0x0081e80000100800 */
[----:B0-----:R-:W3:Y:S04]  /*2bf90*/  LDL.LU R41, [R1+0x1530] ;  /* 0x0015300001297983 */ /* 0x001ee80000300800 */
[----:B------:R-:W3:Y:S04]  /*2bfa0*/  LDL.LU R40, [R1+0x152c] ;  /* 0x00152c0001287983 */ /* 0x000ee80000300800 */
        /* <DEDUP_REMOVED lines=9> */
[----:B----4-:R-:W-:Y:S01]  /*2c040*/  IADD3 R24, P6, PT, R4, R24, RZ ;  /* 0x0000001804187210 */ /* 0x010fe20007fde0ff */
        /* <DEDUP_REMOVED lines=15> */
[C---:B---3--:R-:W-:Y:S01]  /*2c140*/  IMAD.X R36, R55.reuse, 0x1, R36, P5 ;  /* 0x0000000137247824 */ /* 0x048fe200028e0624 */
[----:B------:R-:W-:Y:S02]  /*2c150*/  PRMT R71, RZ, 0x7610, R71 ;  /* 0x00007610ff477816 */ /* 0x000fe40000000047 */
[----:B------:R-:W-:Y:S01]  /*2c160*/  IADD3 R38, P5, PT, R4, R38, RZ ;  /* 0x0000002604267210 */ /* 0x000fe20007fbe0ff */
        /* <DEDUP_REMOVED lines=67> */
[----:B------:R-:W4:Y:S01]  /*2c5a0*/  LDL.LU R10, [R1+0xc9c] ;  /* 0x000c9c00010a7983 */ /* 0x000f220000300800 */
        /* <DEDUP_REMOVED lines=8> */
[C---:B---3--:R-:W-:Y:S01]  /*2c630*/  IMAD.X R34, R55.reuse, 0x1, R34, P5 ;  /* 0x0000000137227824 */ /* 0x048fe200028e0622 */
[----:B------:R-:W-:Y:S01]  /*2c640*/  PRMT R76, RZ, 0x7610, R76 ;  /* 0x00007610ff4c7816 */ /* 0x000fe2000000004c */
        /* <DEDUP_REMOVED lines=10> */
[----:B------:R0:W4:Y:S01]  /*2c6f0*/  @P1 LDG.E.U8 R76, desc[UR18][R10.64] ;  /* 0x000000120a4c1981 */ /* 0x000122000c1e1100 */
[----:B------:R-:W-:Y:S02]  /*2c700*/  ISETP.GT.AND P3, PT, R12, 0x58, PT ;  /* 0x000000580c00780c */ /* 0x000fe40003f64270 */
[C---:B------:R-:W-:Y:S01]  /*2c710*/  IADD3 R19, P5, PT, R4.reuse, R19, RZ ;  /* 0x0000001304137210 */ /* 0x040fe20007fbe0ff */
[----:B------:R-:W-:Y:S01]  /*2c720*/  STL [R1+0xca4], R34 ;  /* 0x000ca42201007387 */ /* 0x000fe20000100800 */
[----:B------:R-:W-:-:S03]  /*2c730*/  IADD3 R33, P6, PT, R4, R33, RZ ;  /* 0x0000002104217210 */ /* 0x000fc60007fde0ff */
[----:B------:R-:W-:Y:S01]  /*2c740*/  IMAD.X R24, R55, 0x1, R24, P5 ;  /* 0x0000000137187824 */ /* 0x000fe200028e0618 */
[----:B------:R-:W-:-:S05]  /*2c750*/  PRMT R77, RZ, 0x7610, R77 ;  /* 0x00007610ff4d7816 */ /* 0x000fca000000004d */
        /* <DEDUP_REMOVED lines=8> */
[----:B------:R-:W-:Y:S04]  /*2c7e0*/  STL [R1+0xcb0], R19 ;  /* 0x000cb01301007387 */ /* 0x000fe80000100800 */
[----:B----4-:R1:W-:Y:S04]  /*2c7f0*/  STL [R1+0x6c], R76 ;  /* 0x00006c4c01007387 */ /* 0x0103e80000100800 */
[----:B-1----:R-:W4:Y:S04]  /*2c800*/  LDL.LU R76, [R1+0xcc8] ;  /* 0x000cc800014c7983 */ /* 0x002f280000300800 */
        /* <DEDUP_REMOVED lines=15> */
[----:B----4-:R-:W-:-:S03]  /*2c900*/  IADD3 R76, P5, PT, R4, R76, RZ ;  /* 0x0000004c044c7210 */ /* 0x010fc60007fbe0ff */
[----:B------:R-:W3:Y:S01]  /*2c910*/  LDL.LU R33, [R1+0x1510] ;  /* 0x0015100001217983 */ /* 0x000ee20000300800 */
[----:B0-----:R-:W-:Y:S02]  /*2c920*/  IMAD.MOV.U32 R11, RZ, RZ, R31 ;  /* 0x000000ffff0b7224 */ /* 0x001fe400078e001f */
[----:B------:R-:W-:-:S05]  /*2c930*/  @P1 IMAD.MOV.U32 R10, RZ, RZ, R28 ;  /* 0x000000ffff0a1224 */ /* 0x000fca00078e001c */
[----:B------:R-:W4:Y:S04]  /*2c940*/  @P1 LDG.E.U8 R30, desc[UR18][R10.64] ;  /* 0x000000120a1e1981 */ /* 0x000f28000c1e1100 */
[----:B------:R-:W-:Y:S04]  /*2c950*/  STL [R1+0xcbc], R31 ;  /* 0x000cbc1f01007387 */ /* 0x000fe80000100800 */
[----:B--2---:R0:W-:Y:S04]  /*2c960*/  STL [R1+0x64], R32 ;  /* 0x0000642001007387 */ /* 0x0041e80000100800 */
[----:B0-----:R-:W2:Y:S04]  /*2c970*/  LDL.LU R32, [R1+0x150c] ;  /* 0x00150c0001207983 */ /* 0x001ea80000300800 */
        /* <DEDUP_REMOVED lines=22> */
[----:B------:R-:W-:Y:S01]  /*2cae0*/  PRMT R29, RZ, 0x7610, R29 ;  /* 0x00007610ff1d7816 */ /* 0x000fe2000000001d */
[----:B--2---:R0:W-:Y:S01]  /*2caf0*/  STL [R1+0x5c], R21 ;  /* 0x00005c1501007387 */ /* 0x0041e20000100800 */
[----:B---3--:R-:W-:-:S03]  /*2cb00*/  IMAD.X R10, R55, 0x1, R10, P6 ;  /* 0x00000001370a7824 */ /* 0x008fc600030e060a */
[----:B0-----:R-:W2:Y:S04]  /*2cb10*/  LDL.LU R21, [R1+0xce8] ;  /* 0x000ce80001157983 */ /* 0x001ea80000300800 */
[-C--:B------:R-:W-:Y:S01]  /*2cb20*/  @P4 LOP3.LUT R11, R11, R10.reuse, RZ, 0x3c, !PT ;  /* 0x0000000a0b0b4212 */ /* 0x080fe200078e3cff */
[----:B------:R-:W-:Y:S04]  /*2cb30*/  STL [R1+0xcd8], R24 ;  /* 0x000cd81801007387 */ /* 0x000fe80000100800 */
[----:B------:R-:W3:Y:S04]  /*2cb40*/  LDL.LU R19, [R1+0xcf0] ;  /* 0x000cf00001137983 */ /* 0x000ee80000300800 */
[----:B------:R0:W-:Y:S02]  /*2cb50*/  STL [R1+0xccc], R10 ;  /* 0x000ccc0a01007387 */ /* 0x0001e40000100800 */
[----:B0-----:R-:W-:-:S04]  /*2cb60*/  @P4 LOP3.LUT R10, R11, R10, RZ, 0x3c, !PT ;  /* 0x0000000a0b0a4212 */ /* 0x001fc800078e3cff */
[----:B------:R-:W-:-:S05]  /*2cb70*/  @P4 LOP3.LUT R11, R11, R10, RZ, 0x3c, !PT ;  /* 0x0000000a0b0b4212 */ /* 0x000fca00078e3cff */
[----:B------:R0:W2:Y:S01]  /*2cb80*/  @P4 LDG.E.U8 R29, desc[UR18][R10.64] ;  /* 0x000000120a1d4981 */ /* 0x0000a2000c1e1100 */
[----:B------:R-:W-:Y:S01]  /*2cb90*/  ISETP.GT.AND P1, PT, R12, 0x5d, PT ;  /* 0x0000005d0c00780c */ /* 0x000fe20003f24270 */
[----:B------:R-:W-:Y:S01]  /*2cba0*/  IMAD.X R28, R55, 0x1, R28, P5 ;  /* 0x00000001371c7824 */ /* 0x000fe200028e061c */
[----:B------:R-:W-:-:S04]  /*2cbb0*/  PRMT R13, RZ, 0x7610, R13 ;  /* 0x00007610ff0d7816 */ /* 0x000fc8000000000d */
[----:B------:R-:W-:Y:S01]  /*2cbc0*/  STL [R1+0xcd4], R28 ;  /* 0x000cd41c01007387 */ /* 0x000fe20000100800 */
[----:B0-----:R-:W-:-:S06]  /*2cbd0*/  IMAD.MOV.U32 R11, RZ, RZ, R28 ;  /* 0x000000ffff0b7224 */ /* 0x001fcc00078e001c */
[----:B------:R-:W-:-:S05]  /*2cbe0*/  @P1 IMAD.MOV.U32 R10, RZ, RZ, R24 ;  /* 0x000000ffff0a1224 */ /* 0x000fca00078e0018 */
[----:B------:R-:W3:Y:S04]  /*2cbf0*/  @P1 LDG.E.U8 R13, desc[UR18][R10.64] ;  /* 0x000000120a0d1981 */ /* 0x000ee8000c1e1100 */
[----:B--2---:R0:W-:Y:S04]  /*2cc00*/  STL [R1+0x58], R29 ;  /* 0x0000581d01007387 */ /* 0x0041e80000100800 */
[----:B0-----:R-:W2:Y:S04]  /*2cc10*/  LDL.LU R29, [R1+0x1500] ;  /* 0x00150000011d7983 */ /* 0x001ea80000300800 */
[----:B------:R-:W2:Y:S04]  /*2cc20*/  LDL.LU R28, [R1+0x14fc] ;  /* 0x0014fc00011c7983 */ /* 0x000ea80000300800 */
[----:B------:R-:W2:Y:S01]  /*2cc30*/  LDL.LU R11, [R1+0xcdc] ;  /* 0x000cdc00010b7983 */ /* 0x000ea20000300800 */
[----:B------:R-:W-:-:S02]  /*2cc40*/  ISETP.GT.AND P3, PT, R12, 0x5e, PT ;  /* 0x0000005e0c00780c */ /* 0x000fc40003f64270 */
[C---:B------:R-:W-:Y:S01]  /*2cc50*/  IADD3 R76, P5, PT, R4.reuse, R76, RZ ;  /* 0x0000004c044c7210 */ /* 0x040fe20007fbe0ff */
[----:B------:R-:W4:Y:S01]  /*2cc60*/  LDL.LU R24, [R1+0xcec] ;  /* 0x000cec0001187983 */ /* 0x000f220000300800 */
[----:B------:R-:W-:Y:S02]  /*2cc70*/  PRMT R26, RZ, 0x7610, R26 ;  /* 0x00007610ff1a7816 */ /* 0x000fe4000000001a */
[----:B------:R-:W-:Y:S01]  /*2cc80*/  IADD3 R21, P6, PT, R4, R21, RZ ;  /* 0x0000001504157210 */ /* 0x000fe20007fde0ff */
[----:B------:R-:W-:Y:S04]  /*2cc90*/  STL [R1+0xce0], R76 ;  /* 0x000ce04c01007387 */ /* 0x000fe80000100800 */
[----:B---3--:R0:W-:Y:S02]  /*2cca0*/  STL [R1+0x54], R13 ;  /* 0x0000540d01007387 */ /* 0x0081e40000100800 */
[----:B------:R-:W-:-:S02]  /*2ccb0*/  @P3 IMAD.MOV.U32 R10, RZ, RZ, R76 ;  /* 0x000000ffff0a3224 */ /* 0x000fc400078e004c */
[----:B0-----:R-:W3:Y:S01]  /*2ccc0*/  LDL.LU R13, [R1+0xcf8] ;  /* 0x000cf800010d7983 */ /* 0x001ee20000300800 */
[----:B--2---:R-:W-:-:S05]  /*2ccd0*/  IMAD.X R11, R55, 0x1, R11, P5 ;  /* 0x00000001370b7824 */ /* 0x004fca00028e060b */
[----:B------:R0:W-:Y:S04]  /*2cce0*/  STL [R1+0xcdc], R11 ;  /* 0x000cdc0b01007387 */ /* 0x0001e80000100800 */
[----:B------:R0:W2:Y:S04]  /*2ccf0*/  @P3 LDG.E.U8 R26, desc[UR18][R10.64] ;  /* 0x000000120a1a3981 */ /* 0x0000a8000c1e1100 */
[----:B------:R-:W-:Y:S04]  /*2cd00*/  STL [R1+0xce8], R21 ;  /* 0x000ce81501007387 */ /* 0x000fe80000100800 */
[----:B------:R-:W3:Y:S01]  /*2cd10*/  LDL.LU R10, [R1+0xce4] ;  /* 0x000ce400010a7983 */ /* 0x000ee20000300800 */
[----:B------:R-:W-:Y:S01]  /*2cd20*/  ISETP.GT.AND P4, PT, R12, 0x5f, PT ;  /* 0x0000005f0c00780c */ /* 0x000fe20003f84270 */
[----:B0-----:R-:W-:Y:S01]  /*2cd30*/  IMAD.MOV.U32 R11, RZ, RZ, R21 ;  /* 0x000000ffff0b7224 */ /* 0x001fe200078e0015 */
[----:B------:R-:W-:Y:S01]  /*2cd40*/  IADD3 R19, P5, PT, R4, R19, RZ ;  /* 0x0000001304137210 */ /* 0x000fe20007fbe0ff */
[----:B------:R-:W4:Y:S04]  /*2cd50*/  LDL.LU R76, [R1+0xcf4] ;  /* 0x000cf400014c7983 */ /* 0x000f280000300800 */
[----:B------:R-:W-:Y:S01]  /*2cd60*/  STL [R1+0xcf0], R19 ;  /* 0x000cf01301007387 */ /* 0x000fe20000100800 */
[----:B------:R-:W-:-:S03]  /*2cd70*/  PRMT R27, RZ, 0x7610, R27 ;  /* 0x00007610ff1b7816 */ /* 0x000fc6000000001b */
[----:B--2---:R0:W-:Y:S01]  /*2cd80*/  STL [R1+0x50], R26 ;  /* 0x0000501a01007387 */ /* 0x0041e20000100800 */
[----:B---3--:R-:W-:-:S03]  /*2cd90*/  IMAD.X R10, R55, 0x1, R10, P6 ;  /* 0x00000001370a7824 */ /* 0x008fc600030e060a */
[----:B0-----:R-:W2:Y:S02]  /*2cda0*/  LDL.LU R26, [R1+0xd00] ;  /* 0x000d0000011a7983 */ /* 0x001ea40000300800 */
[-C--:B------:R-:W-:Y:S02]  /*2cdb0*/  @P4 LOP3.LUT R11, R11, R10.reuse, RZ, 0x3c, !PT ;  /* 0x0000000a0b0b4212 */ /* 0x080fe400078e3cff */
[----:B------:R-:W3:Y:S04]  /*2cdc0*/  LDL.LU R21, [R1+0xd08] ;  /* 0x000d080001157983 */ /* 0x000ee80000300800 */
[----:B------:R0:W-:Y:S02]  /*2cdd0*/  STL [R1+0xce4], R10 ;  /* 0x000ce40a01007387 */ /* 0x0001e40000100800 */
[----:B0-----:R-:W-:-:S04]  /*2cde0*/  @P4 LOP3.LUT R10, R11, R10, RZ, 0x3c, !PT ;  /* 0x0000000a0b0a4212 */ /* 0x001fc800078e3cff */
[----:B------:R-:W-:-:S05]  /*2cdf0*/  @P4 LOP3.LUT R11, R11, R10, RZ, 0x3c, !PT ;  /* 0x0000000a0b0b4212 */ /* 0x000fca00078e3cff */
[----:B------:R0:W3:Y:S01]  /*2ce00*/  @P4 LDG.E.U8 R27, desc[UR18][R10.64] ;  /* 0x000000120a1b4981 */ /* 0x0000e2000c1e1100 */
[C---:B------:R-:W-:Y:S02]  /*2ce10*/  ISETP.GT.AND P1, PT, R12.reuse, 0x60, PT ;  /* 0x000000600c00780c */ /* 0x040fe40003f24270 */
[----:B------:R-:W-:Y:S01]  /*2ce20*/  ISETP.GT.AND P3, PT, R12, 0x61, PT ;  /* 0x000000610c00780c */ /* 0x000fe20003f64270 */
[C---:B----4-:R-:W-:Y:S01]  /*2ce30*/  IMAD.X R24, R55.reuse, 0x1, R24, P5 ;  /* 0x0000000137187824 */ /* 0x050fe200028e0618 */
[----:B------:R-:W-:Y:S02]  /*2ce40*/  IADD3 R13, P5, PT, R4, R13, RZ ;  /* 0x0000000d040d7210 */ /* 0x000fe40007fbe0ff */
[----:B------:R-:W-:Y:S02]  /*2ce50*/  PRMT R47, RZ, 0x7610, R47 ;  /* 0x00007610ff2f7816 */ /* 0x000fe4000000002f */
[----:B------:R-:W-:Y:S01]  /*2ce60*/  STL [R1+0xcec], R24 ;  /* 0x000cec1801007387 */ /* 0x000fe20000100800 */
[----:B------:R-:W-:-:S04]  /*2ce70*/  IMAD.X R76, R55, 0x1, R76, P5 ;  /* 0x00000001374c7824 */ /* 0x000fc800028e064c */
[----:B0-----:R-:W-:Y:S02]  /*2ce80*/  @P1 IMAD.MOV.U32 R10, RZ, RZ, R19 ;  /* 0x000000ffff0a1224 */ /* 0x001fe400078e0013 */
[----:B------:R-:W-:Y:S01]  /*2ce90*/  @P1 IMAD.MOV.U32 R11, RZ, RZ, R24 ;  /* 0x000000ffff0b1224 */ /* 0x000fe200078e0018 */
[----:B------:R-:W-:-:S04]  /*2cea0*/  PRMT R57, RZ, 0x7610, R57 ;  /* 0x00007610ff397816 */ /* 0x000fc80000000039 */
[----:B------:R0:W4:Y:S02]  /*2ceb0*/  @P1 LDG.E.U8 R47, desc[UR18][R10.64] ;  /* 0x000000120a2f1981 */ /* 0x000124000c1e1100 */
[----:B0-----:R-:W-:Y:S02]  /*2cec0*/  @P3 IMAD.MOV.U32 R10, RZ, RZ, R13 ;  /* 0x000000ffff0a3224 */ /* 0x001fe400078e000d */
[----:B------:R-:W-:-:S05]  /*2ced0*/  @P3 IMAD.MOV.U32 R11, RZ, RZ, R76 ;  /* 0x000000ffff0b3224 */ /* 0x000fca00078e004c */
[----:B------:R0:W4:Y:S01]  /*2cee0*/  @P3 LDG.E.U8 R57, desc[UR18][R10.64] ;  /* 0x000000120a393981 */ /* 0x000122000c1e1100 */
[C---:B--2---:R-:W-:Y:S02]  /*2cef0*/  IADD3 R26, P6, PT, R4.reuse, R26, RZ ;  /* 0x0000001a041a7210 */ /* 0x044fe40007fde0ff */
[----:B---3--:R-:W-:Y:S01]  /*2cf00*/  IADD3 R21, P5, PT, R4, R21, RZ ;  /* 0x0000001504157210 */ /* 0x008fe20007fbe0ff */
[----:B------:R1:W-:Y:S04]  /*2cf10*/  STL [R1+0x4c], R27 ;  /* 0x00004c1b01007387 */ /* 0x0003e80000100800 */
        /* <DEDUP_REMOVED lines=186> */
[----:B------:R-:W-:-:S04]  /*2dac0*/  IMAD.X R64, R55, 0x1, R64, P5 ;  /* 0x0000000137407824 */ /* 0x000fc800028e0640 */
[----:B0-----:R-:W-:Y:S02]  /*2dad0*/  IMAD.MOV.U32 R10, RZ, RZ, R64 ;  /* 0x000000ffff0a7224 */ /* 0x001fe400078e0040 */
[----:B------:R-:W-:-:S06]  /*2dae0*/  IMAD.MOV.U32 R11, RZ, RZ, R17 ;  /* 0x000000ffff0b7224 */ /* 0x000fcc00078e0011 */
[----:B------:R-:W-:-:S04]  /*2daf0*/  @P1 LOP3.LUT R11, R11, R10, RZ, 0x3c, !PT ;  /* 0x0000000a0b0b1212 */ /* 0x000fc800078e3cff */
[C---:B------:R-:W-:Y:S02]  /*2db00*/  @P1 LOP3.LUT R10, R11.reuse, R10, RZ, 0x3c, !PT ;  /* 0x0000000a0b0a1212 */ /* 0x040fe400078e3cff */
[----:B------:R-:W-:Y:S01]  /*2db10*/  PRMT R14, RZ, 0x7610, R14 ;  /* 0x00007610ff0e7816 */ /* 0x000fe2000000000e */
[----:B------:R-:W-:Y:S01]  /*2db20*/  STL [R1+0x26c], R64 ;  /* 0x00026c4001007387 */ /* 0x000fe20000100800 */
[----:B------:R-:W-:-:S05]  /*2db30*/  @P1 LOP3.LUT R11, R11, R10, RZ, 0x3c, !PT ;  /* 0x0000000a0b0b1212 */ /* 0x000fca00078e3cff */
[----:B------:R0:W3:Y:S04]  /*2db40*/  @P1 LDG.E.U8 R14, desc[UR18][R10.64] ;  /* 0x000000120a0e1981 */ /* 0x0000e8000c1e1100 */
[----:B--2---:R1:W-:Y:S04]  /*2db50*/  STL [R1+0x10], R68 ;  /* 0x0000104401007387 */ /* 0x0043e80000100800 */
[----:B-1----:R-:W2:Y:S04]  /*2db60*/  LDL.LU R68, [R1+0x14c8] ;  /* 0x0014c80001447983 */ /* 0x002ea80000300800 */
[----:B------:R-:W2:Y:S04]  /*2db70*/  LDL.LU R64, [R1+0x14c4] ;  /* 0x0014c40001407983 */ /* 0x000ea80000300800 */
[----:B------:R-:W2:Y:S04]  /*2db80*/  LDL.LU R17, [R1+0xd6c] ;  /* 0x000d6c0001117983 */ /* 0x000ea80000300800 */
[----:B------:R-:W2:Y:S01]  /*2db90*/  LDL.LU R10, [R1+0xd5c] ;  /* 0x000d5c00010a7983 */ /* 0x000ea20000300800 */
[----:B------:R-:W-:-:S02]  /*2dba0*/  ISETP.GT.AND P3, PT, R12, 0x70, PT ;  /* 0x000000700c00780c */ /* 0x000fc40003f64270 */
[----:B------:R-:W-:-:S05]  /*2dbb0*/  IADD3 R13, P5, PT, R4, R13, RZ ;  /* 0x0000000d040d7210 */ /* 0x000fca0007fbe0ff */
[----:B0-----:R-:W-:Y:S01]  /*2dbc0*/  IMAD.MOV.U32 R11, RZ, RZ, R13 ;  /* 0x000000ffff0b7224 */ /* 0x001fe200078e000d */
[----:B------:R-:W-:Y:S04]  /*2dbd0*/  STL [R1+0xd60], R13 ;  /* 0x000d600d01007387 */ /* 0x000fe80000100800 */
[----:B---3--:R0:W-:Y:S01]  /*2dbe0*/  STL [R1+0xc], R14 ;  /* 0x00000c0e01007387 */ /* 0x0081e20000100800 */
[----:B------:R-:W-:-:S03]  /*2dbf0*/  PRMT R52, RZ, 0x7610, R52 ;  /* 0x00007610ff347816 */ /* 0x000fc60000000034 */
[----:B0-----:R-:W3:Y:S04]  /*2dc00*/  LDL.LU R14, [R1+0xd78] ;  /* 0x000d7800010e7983 */ /* 0x001ee80000300800 */
[----:B------:R-:W3:Y:S01]  /*2dc10*/  LDL.LU R13, [R1+0xd80] ;  /* 0x000d8000010d7983 */ /* 0x000ee20000300800 */
[----:B--2---:R-:W-:-:S05]  /*2dc20*/  IMAD.X R10, R55, 0x1, R10, P5 ;  /* 0x00000001370a7824 */ /* 0x004fca00028e060a */
[-C--:B------:R-:W-:Y:S01]  /*2dc30*/  @P3 LOP3.LUT R11, R11, R10.reuse, RZ, 0x3c, !PT ;  /* 0x0000000a0b0b3212 */ /* 0x080fe200078e3cff */
[----:B------:R0:W-:Y:S03]  /*2dc40*/  STL [R1+0xd5c], R10 ;  /* 0x000d5c0a01007387 */ /* 0x0001e60000100800 */
[----:B0-----:R-:W-:-:S04]  /*2dc50*/  @P3 LOP3.LUT R10, R11, R10, RZ, 0x3c, !PT ;  /* 0x0000000a0b0a3212 */ /* 0x001fc800078e3cff */
[----:B------:R-:W-:-:S05]  /*2dc60*/  @P3 LOP3.LUT R11, R11, R10, RZ, 0x3c, !PT ;  /* 0x0000000a0b0b3212 */ /* 0x000fca00078e3cff */
[----:B------:R0:W2:Y:S04]  /*2dc70*/  @P3 LDG.E.U8 R52, desc[UR18][R10.64] ;  /* 0x000000120a343981 */ /* 0x0000a8000c1e1100 */
[----:B------:R-:W2:Y:S01]  /*2dc80*/  LDL.LU R11, [R1+0xd64] ;  /* 0x000d6400010b7983 */ /* 0x000ea20000300800 */
[C---:B------:R-:W-:Y:S02]  /*2dc90*/  ISETP.GT.AND P4, PT, R12.reuse, 0x71, PT ;  /* 0x000000710c00780c */ /* 0x040fe40003f84270 */
[----:B------:R-:W-:Y:S02]  /*2dca0*/  ISETP.GT.AND P1, PT, R12, 0x72, PT ;  /* 0x000000720c00780c */ /* 0x000fe40003f24270 */
[C---:B------:R-:W-:Y:S02]  /*2dcb0*/  IADD3 R60, P6, PT, R4.reuse, R60, RZ ;  /* 0x0000003c043c7210 */ /* 0x040fe40007fde0ff */
[----:B------:R-:W-:-:S02]  /*2dcc0*/  IADD3 R16, P5, PT, R4, R16, RZ ;  /* 0x0000001004107210 */ /* 0x000fc40007fbe0ff */
[----:B------:R-:W-:Y:S01]  /*2dcd0*/  PRMT R56, RZ, 0x7610, R56 ;  /* 0x00007610ff387816 */ /* 0x000fe20000000038 */
[----:B------:R1:W-:Y:S02]  /*2dce0*/  STL [R1+0xd68], R60 ;  /* 0x000d683c01007387 */ /* 0x0003e40000100800 */
[C---:B------:R-:W-:Y:S02]  /*2dcf0*/  IMAD.X R17, R55.reuse, 0x1, R17, P5 ;  /* 0x0000000137117824 */ /* 0x040fe400028e0611 */
[----:B0-----:R-:W-:Y:S01]  /*2dd00*/  @P4 IMAD.MOV.U32 R10, RZ, RZ, R60 ;  /* 0x000000ffff0a4224 */ /* 0x001fe200078e003c */
[----:B------:R-:W-:Y:S01]  /*2dd10*/  STL [R1+0xd70], R16 ;  /* 0x000d701001007387 */ /* 0x000fe20000100800 */
[----:B------:R-:W-:Y:S01]  /*2dd20*/  PRMT R15, RZ, 0x7610, R15 ;  /* 0x00007610ff0f7816 */ /* 0x000fe2000000000f */
[----:B--2---:R-:W-:-:S05]  /*2dd30*/  IMAD.X R11, R55, 0x1, R11, P6 ;  /* 0x00000001370b7824 */ /* 0x004fca00030e060b */
[----:B------:R0:W-:Y:S04]  /*2dd40*/  STL [R1+0xd64], R11 ;  /* 0x000d640b01007387 */ /* 0x0001e80000100800 */
[----:B------:R2:W3:Y:S04]  /*2dd50*/  @P4 LDG.E.U8 R56, desc[UR18][R10.64] ;  /* 0x000000120a384981 */ /* 0x0004e8000c1e1100 */
[----:B-1----:R-:W4:Y:S01]  /*2dd60*/  LDL.LU R60, [R1+0x14c0] ;  /* 0x0014c000013c7983 */ /* 0x002f220000300800 */
[----:B--2---:R-:W-:Y:S02]  /*2dd70*/  @P1 IMAD.MOV.U32 R10, RZ, RZ, R16 ;  /* 0x000000ffff0a1224 */ /* 0x004fe400078e0010 */
[----:B0-----:R-:W-:-:S05]  /*2dd80*/  @P1 IMAD.MOV.U32 R11, RZ, RZ, R17 ;  /* 0x000000ffff0b1224 */ /* 0x001fca00078e0011 */
[----:B------:R-:W2:Y:S04]  /*2dd90*/  @P1 LDG.E.U8 R15, desc[UR18][R10.64] ;  /* 0x000000120a0f1981 */ /* 0x000ea8000c1e1100 */
[----:B------:R-:W-:Y:S04]  /*2dda0*/  STL [R1+0xd6c], R17 ;  /* 0x000d6c1101007387 */ /* 0x000fe80000100800 */
[----:B---3--:R0:W-:Y:S04]  /*2ddb0*/  STL [R1+0x4], R56 ;  /* 0x0000043801007387 */ /* 0x0081e80000100800 */
[----:B0-----:R-:W3:Y:S04]  /*2ddc0*/  LDL.LU R56, [R1+0x14bc] ;  /* 0x0014bc0001387983 */ /* 0x001ee80000300800 */
[----:B------:R-:W3:Y:S04]  /*2ddd0*/  LDL.LU R17, [R1+0x14b8] ;  /* 0x0014b80001117983 */ /* 0x000ee80000300800 */
[----:B------:R-:W3:Y:S04]  /*2dde0*/  LDL.LU R16, [R1+0x14b4] ;  /* 0x0014b40001107983 */ /* 0x000ee80000300800 */
[----:B--2---:R0:W-:Y:S04]  /*2ddf0*/  STL [R1], R15 ;  /* 0x0000000f01007387 */ /* 0x0041e80000100800 */
[----:B0-----:R-:W2:Y:S04]  /*2de00*/  LDL.LU R15, [R1+0x14b0] ;  /* 0x0014b000010f7983 */ /* 0x001ea80000300800 */
[----:B------:R-:W2:Y:S01]  /*2de10*/  LDL.LU R11, [R1+0xd74] ;  /* 0x000d7400010b7983 */ /* 0x000ea20000300800 */
[----:B------:R-:W-:-:S02]  /*2de20*/  ISETP.GT.AND P3, PT, R12, 0x73, PT ;  /* 0x000000730c00780c */ /* 0x000fc40003f64270 */
[----:B------:R-:W-:Y:S02]  /*2de30*/  IADD3 R14, P4, PT, R4, R14, RZ ;  /* 0x0000000e040e7210 */ /* 0x000fe40007f9e0ff */
[----:B------:R-:W-:-:S03]  /*2de40*/  PRMT R93, RZ, 0x7610, R93 ;  /* 0x00007610ff5d7816 */ /* 0x000fc6000000005d */
[----:B------:R0:W-:Y:S06]  /*2de50*/  STL [R1+0xd78], R14 ;  /* 0x000d780e01007387 */ /* 0x0001ec0000100800 */
[----:B------:R-:W-:Y:S02]  /*2de60*/  @P3 IMAD.MOV.U32 R10, RZ, RZ, R14 ;  /* 0x000000ffff0a3224 */ /* 0x000fe400078e000e */
[----:B--2---:R-:W-:-:S05]  /*2de70*/  IMAD.X R11, R55, 0x1, R11, P4 ;  /* 0x00000001370b7824 */ /* 0x004fca00020e060b */
[----:B------:R1:W-:Y:S04]  /*2de80*/  STL [R1+0xd74], R11 ;  /* 0x000d740b01007387 */ /* 0x0003e80000100800 */
[----:B0-----:R-:W2:Y:S04]  /*2de90*/  LDL.LU R14, [R1+0x14ac] ;  /* 0x0014ac00010e7983 */ /* 0x001ea80000300800 */
[----:B------:R0:W2:Y:S04]  /*2dea0*/  @P3 LDG.E.U8 R93, desc[UR18][R10.64] ;  /* 0x000000120a5d3981 */ /* 0x0000a8000c1e1100 */
[----:B-1----:R-:W2:Y:S01]  /*2deb0*/  LDL.LU R11, [R1+0xd7c] ;  /* 0x000d7c00010b7983 */ /* 0x002ea20000300800 */
[----:B------:R-:W-:-:S02]  /*2dec0*/  ISETP.GT.AND P5, PT, R12, 0x74, PT ;  /* 0x000000740c00780c */ /* 0x000fc40003fa4270 */
[----:B------:R-:W-:Y:S02]  /*2ded0*/  IADD3 R13, P1, PT, R4, R13, RZ ;  /* 0x0000000d040d7210 */ /* 0x000fe40007f3e0ff */
[----:B------:R-:W-:-:S03]  /*2dee0*/  PRMT R91, RZ, 0x7610, R91 ;  /* 0x00007610ff5b7816 */ /* 0x000fc6000000005b */
[----:B------:R1:W-:Y:S06]  /*2def0*/  STL [R1+0xd80], R13 ;  /* 0x000d800d01007387 */ /* 0x0003ec0000100800 */
[----:B0-----:R-:W-:Y:S02]  /*2df00*/  @P5 IMAD.MOV.U32 R10, RZ, RZ, R13 ;  /* 0x000000ffff0a5224 */ /* 0x001fe400078e000d */
[----:B--2---:R-:W-:-:S05]  /*2df10*/  IMAD.X R11, R55, 0x1, R11, P1 ;  /* 0x00000001370b7824 */ /* 0x004fca00008e060b */
[----:B------:R0:W-:Y:S04]  /*2df20*/  STL [R1+0xd7c], R11 ;  /* 0x000d7c0b01007387 */ /* 0x0001e80000100800 */
[----:B-1----:R-:W2:Y:S04]  /*2df30*/  LDL.LU R13, [R1+0x14a8] ;  /* 0x0014a800010d7983 */ /* 0x002ea80000300800 */
[----:B------:R-:W2:Y:S04]  /*2df40*/  @P5 LDG.E.U8 R91, desc[UR18][R10.64] ;  /* 0x000000120a5b5981 */ /* 0x000ea8000c1e1100 */
[----:B------:R-:W3:Y:S04]  /*2df50*/  LDL.LU R10, [R1+0xd84] ;  /* 0x000d8400010a7983 */ /* 0x000ee80000300800 */
[----:B0-----:R-:W3:Y:S01]  /*2df60*/  LDL.LU R11, [R1+0xd88] ;  /* 0x000d8800010b7983 */ /* 0x001ee20000300800 */
[----:B------:R-:W-:-:S02]  /*2df70*/  ISETP.GT.AND P3, PT, R12, 0x75, PT ;  /* 0x000000750c00780c */ /* 0x000fc40003f64270 */
[----:B------:R-:W-:Y:S01]  /*2df80*/  PRMT R90, RZ, 0x7610, R90 ;  /* 0x00007610ff5a7816 */ /* 0x000fe2000000005a */
[----:B--2---:R0:W-:Y:S01]  /*2df90*/  STL [R1+0x1458], R91 ;  /* 0x0014585b01007387 */ /* 0x0041e20000100800 */
[----:B---3--:R-:W-:Y:S01]  /*2dfa0*/  IADD3 R11, P1, PT, R4, R11, RZ ;  /* 0x0000000b040b7210 */ /* 0x008fe20007f3e0ff */
[----:B0-----:R-:W-:Y:S02]  /*2dfb0*/  IMAD.MOV.U32 R91, RZ, RZ, R44 ;  /* 0x000000ffff5b7224 */ /* 0x001fe400078e002c */
[----:B------:R-:W2:Y:S02]  /*2dfc0*/  LDL.LU R44, [R1+0x14a4] ;  /* 0x0014a400012c7983 */ /* 0x000ea40000300800 */
[----:B------:R-:W-:Y:S02]  /*2dfd0*/  IMAD.X R10, R55, 0x1, R10, P1 ;  /* 0x00000001370a7824 */ /* 0x000fe400008e060a */
[----:B------:R0:W-:Y:S04]  /*2dfe0*/  STL [R1+0xd88], R11 ;  /* 0x000d880b01007387 */ /* 0x0001e80000100800 */
[----:B------:R1:W-:Y:S01]  /*2dff0*/  STL [R1+0xd84], R10 ;  /* 0x000d840a01007387 */ /* 0x0003e20000100800 */
[----:B0-----:R-:W-:-:S04]  /*2e000*/  @P3 LOP3.LUT R11, R11, R10, RZ, 0x3c, !PT ;  /* 0x0000000a0b0b3212 */ /* 0x001fc800078e3cff */
[----:B-1----:R-:W-:-:S04]  /*2e010*/  @P3 LOP3.LUT R10, R11, R10, RZ, 0x3c, !PT ;  /* 0x0000000a0b0a3212 */ /* 0x002fc800078e3cff */
[----:B------:R-:W-:-:S05]  /*2e020*/  @P3 LOP3.LUT R11, R11, R10, RZ, 0x3c, !PT ;  /* 0x0000000a0b0b3212 */ /* 0x000fca00078e3cff */
[----:B------:R0:W3:Y:S04]  /*2e030*/  @P3 LDG.E.U8 R90, desc[UR18][R10.64] ;  /* 0x000000120a5a3981 */ /* 0x0000e8000c1e1100 */
[----:B------:R-:W2:Y:S04]  /*2e040*/  LDL.LU R10, [R1+0xd8c] ;  /* 0x000d8c00010a7983 */ /* 0x000ea80000300800 */
[----:B------:R-:W0:Y:S01]  /*2e050*/  LDL.LU R11, [R1+0xd90] ;  /* 0x000d9000010b7983 */ /* 0x000e220000300800 */
[----:B------:R-:W-:Y:S02]  /*2e060*/  ISETP.GT.AND P3, PT, R12, 0x76, PT ;  /* 0x000000760c00780c */ /* 0x000fe40003f64270 */
[----:B------:R-:W-:-:S02]  /*2e070*/  PRMT R89, RZ, 0x7610, R89 ;  /* 0x00007610ff597816 */ /* 0x000fc40000000059 */
[----:B0-----:R-:W-:-:S05]  /*2e080*/  IADD3 R11, P1, PT, R4, R11, RZ ;  /* 0x0000000b040b7210 */ /* 0x001fca0007f3e0ff */
[----:B--2---:R-:W-:Y:S01]  /*2e090*/  IMAD.X R10, R55, 0x1, R10, P1 ;  /* 0x00000001370a7824 */ /* 0x004fe200008e060a */
[----:B------:R0:W-:Y:S04]  /*2e0a0*/  STL [R1+0xd90], R11 ;  /* 0x000d900b01007387 */ /* 0x0001e80000100800 */
[----:B------:R1:W-:Y:S01]  /*2e0b0*/  STL [R1+0xd8c], R10 ;  /* 0x000d8c0a01007387 */ /* 0x0003e20000100800 */
[----:B0-----:R-:W-:-:S04]  /*2e0c0*/  @P3 LOP3.LUT R11, R11, R10, RZ, 0x3c, !PT ;  /* 0x0000000a0b0b3212 */ /* 0x001fc800078e3cff */
[----:B-1----:R-:W-:-:S04]  /*2e0d0*/  @P3 LOP3.LUT R10, R11, R10, RZ, 0x3c, !PT ;  /* 0x0000000a0b0a3212 */ /* 0x002fc800078e3cff */
[----:B------:R-:W-:-:S05]  /*2e0e0*/  @P3 LOP3.LUT R11, R11, R10, RZ, 0x3c, !PT ;  /* 0x0000000a0b0b3212 */ /* 0x000fca00078e3cff */
[----:B------:R-:W2:Y:S04]  /*2e0f0*/  @P3 LDG.E.U8 R89, desc[UR18][R10.64] ;  /* 0x000000120a593981 */ /* 0x000ea8000c1e1100 */
[----:B------:R-:W3:Y:S04]  /*2e100*/  LDL.LU R10, [R1+0x274] ;  /* 0x00027400010a7983 */ /* 0x000ee80000300800 */
[----:B------:R-:W3:Y:S01]  /*2e110*/  LDL.LU R11, [R1+0x278] ;  /* 0x00027800010b7983 */ /* 0x000ee20000300800 */
[----:B------:R-:W-:Y:S02]  /*2e120*/  ISETP.GT.AND P3, PT, R12, 0x77, PT ;  /* 0x000000770c00780c */ /* 0x000fe40003f64270 */
[----:B------:R-:W-:Y:S01]  /*2e130*/  PRMT R88, RZ, 0x7610, R88 ;  /* 0x00007610ff587816 */ /* 0x000fe20000000058 */
[----:B--2---:R0:W-:Y:S01]  /*2e140*/  STL [R1+0x1420], R89 ;  /* 0x0014205901007387 */ /* 0x0041e20000100800 */
[----:B---3--:R-:W-:Y:S01]  /*2e150*/  IADD3 R11, P1, PT, R4, R11, RZ ;  /* 0x0000000b040b7210 */ /* 0x008fe20007f3e0ff */
[----:B0-----:R-:W-:-:S02]  /*2e160*/  IMAD.MOV.U32 R89, RZ, RZ, R48 ;  /* 0x000000ffff597224 */ /* 0x001fc400078e0030 */
[----:B------:R-:W2:Y:S02]  /*2e170*/  LDL.LU R48, [R1+0x14a0] ;  /* 0x0014a00001307983 */ /* 0x000ea40000300800 */
[----:B------:R-:W-:Y:S02]  /*2e180*/  IMAD.X R10, R55, 0x1, R10, P1 ;  /* 0x00000001370a7824 */ /* 0x000fe400008e060a */
[----:B------:R0:W-:Y:S04]  /*2e190*/  STL [R1+0x278], R11 ;  /* 0x0002780b01007387 */ /* 0x0001e80000100800 */
[----:B------:R1:W-:Y:S01]  /*2e1a0*/  STL [R1+0x274], R10 ;  /* 0x0002740a01007387 */ /* 0x0003e20000100800 */
[----:B0-----:R-:W-:-:S04]  /*2e1b0*/  @P3 LOP3.LUT R11, R11, R10, RZ, 0x3c, !PT ;  /* 0x0000000a0b0b3212 */ /* 0x001fc800078e3cff */
[----:B-1----:R-:W-:-:S04]  /*2e1c0*/  @P3 LOP3.LUT R10, R11, R10, RZ, 0x3c, !PT ;  /* 0x0000000a0b0a3212 */ /* 0x002fc800078e3cff */
[----:B------:R-:W-:-:S05]  /*2e1d0*/  @P3 LOP3.LUT R11, R11, R10, RZ, 0x3c, !PT ;  /* 0x0000000a0b0b3212 */ /* 0x000fca00078e3cff */
[----:B------:R-:W3:Y:S04]  /*2e1e0*/  @P3 LDG.E.U8 R88, desc[UR18][R10.64] ;  /* 0x000000120a583981 */ /* 0x000ee8000c1e1100 */
[----:B------:R-:W2:Y:S04]  /*2e1f0*/  LDL.LU R10, [R1+0xd94] ;  /* 0x000d9400010a7983 */ /* 0x000ea80000300800 */
[----:B------:R-:W2:Y:S01]  /*2e200*/  LDL.LU R11, [R1+0xd98] ;  /* 0x000d9800010b7983 */ /* 0x000ea20000300800 */
[----:B------:R-:W-:Y:S02]  /*2e210*/  ISETP.GT.AND P3, PT, R12, 0x78, PT ;  /* 0x000000780c00780c */ /* 0x000fe40003f64270 */
[----:B------:R-:W-:Y:S01]  /*2e220*/  PRMT R87, RZ, 0x7610, R87 ;  /* 0x00007610ff577816 */ /* 0x000fe20000000057 */
[----:B---3--:R0:W-:Y:S01]  /*2e230*/  STL [R1+0x13f8], R88 ;  /* 0x0013f85801007387 */ /* 0x0081e20000100800 */
[----:B--2---:R-:W-:Y:S01]  /*2e240*/  IADD3 R11, P1, PT, R4, R11, RZ ;  /* 0x0000000b040b7210 */ /* 0x004fe20007f3e0ff */
        /* <DEDUP_REMOVED lines=20> */
[----:B------:R0:W2:Y:S04]  /*2e390*/  @P3 LDG.E.U8 R86, desc[UR18][R10.64] ;  /* 0x000000120a563981 */ /* 0x0000a8000c1e1100 */
        /* <DEDUP_REMOVED lines=74> */
[----:B------:R0:W3:Y:S02]  /*2e840*/  @P3 LDG.E.U8 R80, desc[UR18][R10.64] ;  /* 0x000000120a503981 */ /* 0x0000e4000c1e1100 */
[----:B0-----:R-:W-:Y:S02]  /*2e850*/  IMAD.MOV.U32 R10, RZ, RZ, R53 ;  /* 0x000000ffff0a7224 */ /* 0x001fe400078e0035 */
[----:B------:R-:W2:Y:S01]  /*2e860*/  LDL.LU R53, [R1+0x1494] ;  /* 0x0014940001357983 */ /* 0x000ea20000300800 */
[----:B------:R-:W-:Y:S01]  /*2e870*/  IADD3 R2, P3, PT, R4, R2, RZ ;  /* 0x0000000204027210 */ /* 0x000fe20007f7e0ff */
[----:B------:R-:W-:-:S04]  /*2e880*/  IMAD.MOV.U32 R11, RZ, RZ, R0 ;  /* 0x000000ffff0b7224 */ /* 0x000fc800078e0000 */
[----:B------:R-:W-:Y:S01]  /*2e890*/  IMAD.X R3, R55, 0x1, R3, P3 ;  /* 0x0000000137037824 */ /* 0x000fe200018e0603 */
[----:B------:R-:W0:Y:S01]  /*2e8a0*/  S2R R0, SR_TID.X ;  /* 0x0000000000007919 */ /* 0x000e220000002100 */
[----:B---3--:R1:W-:Y:S04]  /*2e8b0*/  STL [R1+0x13fc], R80 ;  /* 0x0013fc5001007387 */ /* 0x0083e80000100800 */
        /* <DEDUP_REMOVED lines=14> */
[----:B-1----:R-:W-:-:S03]  /*2e9a0*/  IMAD.MOV.U32 R80, RZ, RZ, R11 ;  /* 0x000000ffff507224 */ /* 0x002fc600078e000b */
[----:B------:R-:W-:Y:S04]  /*2e9b0*/  STL [R1+0x13e8], R4 ;  /* 0x0013e80401007387 */ /* 0x000fe80000100800 */
[----:B------:R-:W-:Y:S04]  /*2e9c0*/  STL [R1+0x13f4], R4 ;  /* 0x0013f40401007387 */ /* 0x000fe80000100800 */
[----:B------:R1:W-:Y:S04]  /*2e9d0*/  STL [R1+0x1400], R4 ;  /* 0x0014000401007387 */ /* 0x0003e80000100800 */
[----:B------:R-:W3:Y:S04]  /*2e9e0*/  LDL.LU R55, [R1+0x1490] ;  /* 0x0014900001377983 */ /* 0x000ee80000300800 */
[----:B------:R-:W2:Y:S01]  /*2e9f0*/  LDL.LU R11, [R1+0x284] ;  /* 0x00028400010b7983 */ /* 0x000ea20000300800 */
[----:B-1----:R-:W-:-:S03]  /*2ea00*/  IMAD.MOV.U32 R4, RZ, RZ, R10 ;  /* 0x000000ffff047224 */ /* 0x002fc600078e000a */
[----:B------:R-:W2:Y:S01]  /*2ea10*/  LDL.LU R10, [R1+0x288] ;  /* 0x00028800010a7983 */ /* 0x000ea20000300800 */
[----:B------:R-:W-:Y:S02]  /*2ea20*/  ISETP.GT.AND P4, PT, R12, RZ, PT ;  /* 0x000000ff0c00720c */ /* 0x000fe40003f84270 */
[----:B------:R-:W-:Y:S01]  /*2ea30*/  PRMT R54, RZ, 0x7610, R54 ;  /* 0x00007610ff367816 */ /* 0x000fe20000000036 */
[----:B------:R-:W-:Y:S04]  /*2ea40*/  STL [R1+0x12c8], R2 ;  /* 0x0012c80201007387 */ /* 0x000fe80000100800 */
[----:B------:R-:W-:Y:S06]  /*2ea50*/  STL [R1+0x1310], R2 ;  /* 0x0013100201007387 */ /* 0x000fec0000100800 */
[----:B------:R1:W3:Y:S04]  /*2ea60*/  @P4 LDG.E.U8 R54, desc[UR18][R2.64] ;  /* 0x0000001202364981 */ /* 0x0002e8000c1e1100 */
[----:B------:R-:W-:Y:S01]  /*2ea70*/  STL [R1+0x1318], R2 ;  /* 0x0013180201007387 */ /* 0x000fe20000100800 */
[----:B0-----:R-:W-:Y:S01]  /*2ea80*/  LOP3.LUT R0, R0, 0x7f, RZ, 0xc0, !PT ;  /* 0x0000007f00007812 */ /* 0x001fe200078ec0ff */
[----:B------:R-:W-:Y:S03]  /*2ea90*/  BAR.SYNC.DEFER_BLOCKING 0x0 ;  /* 0x0000000000007b1d */ /* 0x000fe60000010000 */
[----:B------:R-:W-:-:S03]  /*2eaa0*/  ISETP.GE.AND P1, PT, R0, R12, PT ;  /* 0x0000000c0000720c */ /* 0x000fc60003f26270 */
[----:B------:R-:W-:Y:S04]  /*2eab0*/  STL [R1+0x1380], R2 ;  /* 0x0013800201007387 */ /* 0x000fe80000100800 */
[----:B------:R-:W-:Y:S04]  /*2eac0*/  STL [R1+0x13a8], R2 ;  /* 0x0013a80201007387 */ /* 0x000fe80000100800 */
[----:B------:R-:W-:Y:S04]  /*2ead0*/  STL [R1+0x13b0], R2 ;  /* 0x0013b00201007387 */ /* 0x000fe80000100800 */
[----:B------:R-:W-:Y:S04]  /*2eae0*/  STL [R1+0x13d8], R2 ;  /* 0x0013d80201007387 */ /* 0x000fe80000100800 */
[----:B------:R1:W-:Y:S01]  /*2eaf0*/  STL [R1+0x13e0], R2 ;  /* 0x0013e00201007387 */ /* 0x0003e20000100800 */
[----:B------:R-:W-:Y:S01]  /*2eb00*/  PRMT R78, RZ, 0x7610, R78 ;  /* 0x00007610ff4e7816 */ /* 0x000fe2000000004e */
[----:B-1----:R-:W-:-:S02]  /*2eb10*/  IMAD.MOV.U32 R2, RZ, RZ, R57 ;  /* 0x000000ffff027224 */ /* 0x002fc400078e0039 */
[----:B------:R-:W3:Y:S04]  /*2eb20*/  LDL.LU R57, [R1+0x148c] ;  /* 0x00148c0001397983 */ /* 0x000ee80000300800 */
        /* <DEDUP_REMOVED lines=9> */
[----:B------:R0:W-:Y:S02]  /*2ebc0*/  STL [R1+0x1404], R3 ;  /* 0x0014040301007387 */ /* 0x0001e40000100800 */
[----:B0-----:R-:W-:-:S02]  /*2ebd0*/  IMAD.MOV.U32 R3, RZ, RZ, R59 ;  /* 0x000000ffff037224 */ /* 0x001fc400078e003b */
[----:B------:R-:W3:Y:S01]  /*2ebe0*/  LDL.LU R59, [R1+0x1488] ;  /* 0x00148800013b7983 */ /* 0x000ee20000300800 */
[----:B--2---:R-:W-:-:S05]  /*2ebf0*/  IADD3 R10, P3, PT, R5, R10, RZ ;  /* 0x0000000a050a7210 */ /* 0x004fca0007f7e0ff */
[----:B------:R-:W-:Y:S01]  /*2ec00*/  IMAD.X R11, R6, 0x1, R11, P3 ;  /* 0x00000001060b7824 */ /* 0x000fe200018e060b */
[----:B------:R0:W-:Y:S04]  /*2ec10*/  STL [R1+0x288], R10 ;  /* 0x0002880a01007387 */ /* 0x0001e80000100800 */
[----:B------:R1:W-:Y:S04]  /*2ec20*/  STL [R1+0x284], R11 ;  /* 0x0002840b01007387 */ /* 0x0003e80000100800 */
[----:B------:R-:W2:Y:S04]  /*2ec30*/  @!P1 LDG.E.U8 R78, desc[UR18][R10.64] ;  /* 0x000000120a4e9981 */ /* 0x000ea8000c1e1100 */
[----:B0-----:R-:W3:Y:S04]  /*2ec40*/  LDL.LU R10, [R1+0x2c4] ;  /* 0x0002c400010a7983 */ /* 0x001ee80000300800 */
[----:B-1----:R-:W3:Y:S01]  /*2ec50*/  LDL.LU R11, [R1+0x2c8] ;  /* 0x0002c800010b7983 */ /* 0x002ee20000300800 */
[----:B------:R-:W-:-:S03]  /*2ec60*/  PRMT R74, RZ, 0x7610, R74 ;  /* 0x00007610ff4a7816 */ /* 0x000fc6000000004a */
[----:B--2---:R0:W-:Y:S01]  /*2ec70*/  STL [R1+0x1408], R78 ;  /* 0x0014084e01007387 */ /* 0x0041e20000100800 */
[----:B---3--:R-:W-:Y:S01]  /*2ec80*/  IADD3 R11, P3, PT, R5, R11, RZ ;  /* 0x0000000b050b7210 */ /* 0x008fe20007f7e0ff */
[----:B0-----:R-:W-:Y:S02]  /*2ec90*/  IMAD.MOV.U32 R78, RZ, RZ, R61 ;  /* 0x000000ffff4e7224 */ /* 0x001fe400078e003d */
[----:B------:R-:W2:Y:S02]  /*2eca0*/  LDL.LU R61, [R1+0x1484] ;  /* 0x00148400013d7983 */ /* 0x000ea40000300800 */
[----:B------:R-:W-:Y:S02]  /*2ecb0*/  IMAD.X R10, R6, 0x1, R10, P3 ;  /* 0x00000001060a7824 */ /* 0x000fe400018e060a */
[----:B------:R0:W-:Y:S04]  /*2ecc0*/  STL [R1+0x2c8], R11 ;  /* 0x0002c80b01007387 */ /* 0x0001e80000100800 */
[----:B------:R1:W-:Y:S01]  /*2ecd0*/  STL [R1+0x2c4], R10 ;  /* 0x0002c40a01007387 */ /* 0x0003e20000100800 */
[----:B0-----:R-:W-:-:S04]  /*2ece0*/  @!P1 LOP3.LUT R11, R11, R10, RZ, 0x3c, !PT ;  /* 0x0000000a0b0b9212 */ /* 0x001fc800078e3cff */
[----:B-1----:R-:W-:-:S04]  /*2ecf0*/  @!P1 LOP3.LUT R10, R11, R10, RZ, 0x3c, !PT ;  /* 0x0000000a0b0a9212 */ /* 0x002fc800078e3cff */
[----:B------:R-:W-:-:S05]  /*2ed00*/  @!P1 LOP3.LUT R11, R11, R10, RZ, 0x3c, !PT ;  /* 0x0000000a0b0b9212 */ /* 0x000fca00078e3cff */
[----:B------:R-:W3:Y:S04]  /*2ed10*/  @!P1 LDG.E.U8 R74, desc[UR18][R10.64] ;  /* 0x000000120a4a9981 */ /* 0x000ee8000c1e1100 */
[----:B------:R-:W2:Y:S04]  /*2ed20*/  LDL.LU R10, [R1+0x324] ;  /* 0x00032400010a7983 */ /* 0x000ea80000300800 */
[----:B------:R-:W2:Y:S01]  /*2ed30*/  LDL.LU R11, [R1+0x328] ;  /* 0x00032800010b7983 */ /* 0x000ea20000300800 */
[----:B------:R-:W-:-:S03]  /*2ed40*/  PRMT R70, RZ, 0x7610, R70 ;  /* 0x00007610ff467816 */ /* 0x000fc60000000046 */
[----:B---3--:R0:W-:Y:S01]  /*2ed50*/  STL [R1+0x140c], R74 ;  /* 0x00140c4a01007387 */ /* 0x0081e20000100800 */
[----:B--2---:R-:W-:Y:S01]  /*2ed60*/  IADD3 R11, P3, PT, R5, R11, RZ ;  /* 0x0000000b050b7210 */ /* 0x004fe20007f7e0ff */
        /* <DEDUP_REMOVED lines=139> */
[----:B--2---:R-:W-:-:S05]  /*2f620*/  IADD3 R11, P3, PT, R5, R11, RZ ;  /* 0x0000000b050b7210 */ /* 0x004fca0007f7e0ff */
[----:B------:R-:W-:Y:S01]  /*2f630*/  IMAD.X R10, R6, 0x1, R10, P3 ;  /* 0x00000001060a7824 */ /* 0x000fe200018e060a */
[----:B------:R1:W-:Y:S04]  /*2f640*/  STL [R1+0x5a8], R11 ;  /* 0x0005a80b01007387 */ /* 0x0003e80000100800 */
[----:B------:R2:W-:Y:S04]  /*2f650*/  STL [R1+0x5a4], R10 ;  /* 0x0005a40a01007387 */ /* 0x0005e80000100800 */
[----:B0-----:R-:W3:Y:S01]  /*2f660*/  LDL.LU R38, [R1+0x628] ;  /* 0x0006280001267983 */ /* 0x001ee20000300800 */
[----:B-1----:R-:W-:-:S04]  /*2f670*/  @!P1 LOP3.LUT R11, R11, R10, RZ, 0x3c, !PT ;  /* 0x0000000a0b0b9212 */ /* 0x002fc800078e3cff */
[----:B--2---:R-:W-:-:S04]  /*2f680*/  @!P1 LOP3.LUT R10, R11, R10, RZ, 0x3c, !PT ;  /* 0x0000000a0b0a9212 */ /* 0x004fc800078e3cff */
[----:B------:R-:W-:-:S05]  /*2f690*/  @!P1 LOP3.LUT R11, R11, R10, RZ, 0x3c, !PT ;  /* 0x0000000a0b0b9212 */ /* 0x000fca00078e3cff */
[----:B------:R-:W2:Y:S04]  /*2f6a0*/  @!P1 LDG.E.U8 R37, desc[UR18][R10.64] ;  /* 0x000000120a259981 */ /* 0x000ea8000c1e1100 */
[----:B------:R-:W3:Y:S04]  /*2f6b0*/  LDL.LU R10, [R1+0x5e4] ;  /* 0x0005e400010a7983 */ /* 0x000ee80000300800 */
[----:B------:R-:W3:Y:S01]  /*2f6c0*/  LDL.LU R11, [R1+0x5e8] ;  /* 0x0005e800010b7983 */ /* 0x000ee20000300800 */
[----:B------:R-:W-:-:S03]  /*2f6d0*/  PRMT R36, RZ, 0x7610, R36 ;  /* 0x00007610ff247816 */ /* 0x000fc60000000024 */
[----:B--2---:R0:W-:Y:S04]  /*2f6e0*/  STL [R1+0x1440], R37 ;  /* 0x0014402501007387 */ /* 0x0041e80000100800 */
[----:B0-----:R-:W2:Y:S01]  /*2f6f0*/  LDL.LU R37, [R1+0x624] ;  /* 0x0006240001257983 */ /* 0x001ea20000300800 */
[----:B---3--:R-:W-:-:S05]  /*2f700*/  IADD3 R11, P3, PT, R5, R11, RZ ;  /* 0x0000000b050b7210 */ /* 0x008fca0007f7e0ff */
[----:B------:R-:W-:Y:S01]  /*2f710*/  IMAD.X R10, R6, 0x1, R10, P3 ;  /* 0x00000001060a7824 */ /* 0x000fe200018e060a */
[----:B------:R0:W-:Y:S04]  /*2f720*/  STL [R1+0x5e8], R11 ;  /* 0x0005e80b01007387 */ /* 0x0001e80000100800 */
[----:B------:R1:W-:Y:S01]  /*2f730*/  STL [R1+0x5e4], R10 ;  /* 0x0005e40a01007387 */ /* 0x0003e20000100800 */
[----:B0-----:R-:W-:-:S04]  /*2f740*/  @!P1 LOP3.LUT R11, R11, R10, RZ, 0x3c, !PT ;  /* 0x0000000a0b0b9212 */ /* 0x001fc800078e3cff */
[----:B-1----:R-:W-:-:S04]  /*2f750*/  @!P1 LOP3.LUT R10, R11, R10, RZ, 0x3c, !PT ;  /* 0x0000000a0b0a9212 */ /* 0x002fc800078e3cff */
[----:B------:R-:W-:-:S05]  /*2f760*/  @!P1 LOP3.LUT R11, R11, R10, RZ, 0x3c, !PT ;  /* 0x0000000a0b0b9212 */ /* 0x000fca00078e3cff */
[----:B------:R0:W3:Y:S01]  /*2f770*/  @!P1 LDG.E.U8 R36, desc[UR18][R10.64] ;  /* 0x000000120a249981 */ /* 0x0000e2000c1e1100 */
[----:B------:R-:W-:Y:S02]  /*2f780*/  IADD3 R38, P3, PT, R5, R38, RZ ;  /* 0x0000002605267210 */ /* 0x000fe40007f7e0ff */
[----:B------:R-:W-:-:S03]  /*2f790*/  PRMT R35, RZ, 0x7610, R35 ;  /* 0x00007610ff237816 */ /* 0x000fc60000000023 */
[----:B0-----:R-:W-:Y:S02]  /*2f7a0*/  @!P1 IMAD.MOV.U32 R10, RZ, RZ, R38 ;  /* 0x000000ffff0a9224 */ /* 0x001fe400078e0026 */
[----:B--2---:R-:W-:-:S04]  /*2f7b0*/  IMAD.X R37, R6, 0x1, R37, P3 ;  /* 0x0000000106257824 */ /* 0x004fc800018e0625 */
[----:B------:R-:W-:-:S05]  /*2f7c0*/  @!P1 IMAD.MOV.U32 R11, RZ, RZ, R37 ;  /* 0x000000ffff0b9224 */ /* 0x000fca00078e0025 */
[----:B------:R0:W2:Y:S04]  /*2f7d0*/  @!P1 LDG.E.U8 R35, desc[UR18][R10.64] ;  /* 0x000000120a239981 */ /* 0x0000a8000c1e1100 */
[----:B---3--:R1:W-:Y:S04]  /*2f7e0*/  STL [R1+0x1444], R36 ;  /* 0x0014442401007387 */ /* 0x0083e80000100800 */
[----:B-1----:R-:W3:Y:S04]  /*2f7f0*/  LDL.LU R36, [R1+0x668] ;  /* 0x0006680001247983 */ /* 0x002ee80000300800 */
[----:B------:R1:W-:Y:S04]  /*2f800*/  STL [R1+0x628], R38 ;  /* 0x0006282601007387 */ /* 0x0003e80000100800 */
[----:B------:R0:W-:Y:S04]  /*2f810*/  STL [R1+0x624], R37 ;  /* 0x0006242501007387 */ /* 0x0001e80000100800 */
[----:B-1----:R-:W2:Y:S04]  /*2f820*/  LDL.LU R38, [R1+0x6a4] ;  /* 0x0006a40001267983 */ /* 0x002ea80000300800 */
[----:B0-----:R-:W2:Y:S04]  /*2f830*/  LDL.LU R37, [R1+0x6a8] ;  /* 0x0006a80001257983 */ /* 0x001ea80000300800 */
[----:B------:R-:W2:Y:S01]  /*2f840*/  LDL.LU R11, [R1+0x664] ;  /* 0x00066400010b7983 */ /* 0x000ea20000300800 */
[----:B------:R-:W-:-:S02]  /*2f850*/  PRMT R34, RZ, 0x7610, R34 ;  /* 0x00007610ff227816 */ /* 0x000fc40000000022 */
[----:B---3--:R-:W-:-:S05]  /*2f860*/  IADD3 R36, P3, PT, R5, R36, RZ ;  /* 0x0000002405247210 */ /* 0x008fca0007f7e0ff */
[----:B------:R-:W-:Y:S02]  /*2f870*/  @!P1 IMAD.MOV.U32 R10, RZ, RZ, R36 ;  /* 0x000000ffff0a9224 */ /* 0x000fe400078e0024 */
[----:B--2---:R-:W-:-:S05]  /*2f880*/  IMAD.X R11, R6, 0x1, R11, P3 ;  /* 0x00000001060b7824 */ /* 0x004fca00018e060b */
[----:B------:R0:W2:Y:S01]  /*2f890*/  @!P1 LDG.E.U8 R34, desc[UR18][R10.64] ;  /* 0x000000120a229981 */ /* 0x0000a2000c1e1100 */
[----:B------:R-:W-:-:S03]  /*2f8a0*/  IADD3 R37, P3, PT, R5, R37, RZ ;  /* 0x0000002505257210 */ /* 0x000fc60007f7e0ff */
[----:B------:R-:W-:Y:S02]  /*2f8b0*/  STL [R1+0x1448], R35 ;  /* 0x0014482301007387 */ /* 0x000fe40000100800 */
[----:B------:R-:W-:Y:S02]  /*2f8c0*/  IMAD.X R38, R6, 0x1, R38, P3 ;  /* 0x0000000106267824 */ /* 0x000fe400018e0626 */
[----:B------:R1:W-:Y:S04]  /*2f8d0*/  STL [R1+0x668], R36 ;  /* 0x0006682401007387 */ /* 0x0003e80000100800 */
[----:B------:R3:W-:Y:S01]  /*2f8e0*/  STL [R1+0x664], R11 ;  /* 0x0006640b01007387 */ /* 0x0007e20000100800 */
[----:B------:R-:W-:Y:S01]  /*2f8f0*/  PRMT R33, RZ, 0x7610, R33 ;  /* 0x00007610ff217816 */ /* 0x000fe20000000021 */
[----:B0-----:R-:W-:-:S02]  /*2f900*/  @!P1 IMAD.MOV.U32 R10, RZ, RZ, R37 ;  /* 0x000000ffff0a9224 */ /* 0x001fc400078e0025 */
[----:B-1----:R-:W4:Y:S01]  /*2f910*/  LDL.LU R36, [R1+0x6e8] ;  /* 0x0006e80001247983 */ /* 0x002f220000300800 */
[----:B---3--:R-:W-:-:S05]  /*2f920*/  @!P1 IMAD.MOV.U32 R11, RZ, RZ, R38 ;  /* 0x000000ffff0b9224 */ /* 0x008fca00078e0026 */
[----:B------:R0:W3:Y:S04]  /*2f930*/  @!P1 LDG.E.U8 R33, desc[UR18][R10.64] ;  /* 0x000000120a219981 */ /* 0x0000e8000c1e1100 */
[----:B--2---:R-:W-:Y:S04]  /*2f940*/  STL [R1+0x144c], R34 ;  /* 0x00144c2201007387 */ /* 0x004fe80000100800 */
[----:B------:R1:W-:Y:S04]  /*2f950*/  STL [R1+0x6a8], R37 ;  /* 0x0006a82501007387 */ /* 0x0003e80000100800 */
[----:B------:R-:W-:Y:S04]  /*2f960*/  STL [R1+0x6a4], R38 ;  /* 0x0006a42601007387 */ /* 0x000fe80000100800 */
[----:B-1----:R-:W2:Y:S01]  /*2f970*/  LDL.LU R37, [R1+0x6e4] ;  /* 0x0006e40001257983 */ /* 0x002ea20000300800 */
[----:B----4-:R-:W-:-:S03]  /*2f980*/  IADD3 R36, P3, PT, R5, R36, RZ ;  /* 0x0000002405247210 */ /* 0x010fc60007f7e0ff */
[----:B------:R-:W4:Y:S01]  /*2f990*/  LDL.LU R35, [R1+0x724] ;  /* 0x0007240001237983 */ /* 0x000f220000300800 */
[----:B------:R-:W-:-:S03]  /*2f9a0*/  PRMT R32, RZ, 0x7610, R32 ;  /* 0x00007610ff207816 */ /* 0x000fc60000000020 */
[----:B------:R-:W4:Y:S01]  /*2f9b0*/  LDL.LU R34, [R1+0x728] ;  /* 0x0007280001227983 */ /* 0x000f220000300800 */
[----:B0-----:R-:W-:-:S03]  /*2f9c0*/  @!P1 IMAD.MOV.U32 R10, RZ, RZ, R36 ;  /* 0x000000ffff0a9224 */ /* 0x001fc600078e0024 */
[----:B---3--:R-:W-:Y:S04]  /*2f9d0*/  STL [R1+0x1450], R33 ;  /* 0x0014502101007387 */ /* 0x008fe80000100800 */
[----:B------:R0:W-:Y:S01]  /*2f9e0*/  STL [R1+0x6e8], R36 ;  /* 0x0006e82401007387 */ /* 0x0001e20000100800 */
[----:B--2---:R-:W-:-:S04]  /*2f9f0*/  IMAD.X R37, R6, 0x1, R37, P3 ;  /* 0x0000000106257824 */ /* 0x004fc800018e0625 */
[----:B------:R-:W-:Y:S01]  /*2fa00*/  @!P1 IMAD.MOV.U32 R11, RZ, RZ, R37 ;  /* 0x000000ffff0b9224 */ /* 0x000fe200078e0025 */
[----:B------:R-:W-:Y:S04]  /*2fa10*/  STL [R1+0x6e4], R37 ;  /* 0x0006e42501007387 */ /* 0x000fe80000100800 */
[----:B0-----:R-:W2:Y:S04]  /*2fa20*/  LDL.LU R36, [R1+0x764] ;  /* 0x0007640001247983 */ /* 0x001ea80000300800 */
[----:B------:R-:W3:Y:S04]  /*2fa30*/  LDL.LU R33, [R1+0x768] ;  /* 0x0007680001217983 */ /* 0x000ee80000300800 */
[----:B------:R0:W2:Y:S01]  /*2fa40*/  @!P1 LDG.E.U8 R32, desc[UR18][R10.64] ;  /* 0x000000120a209981 */ /* 0x0000a2000c1e1100 */
[----:B----4-:R-:W-:-:S05]  /*2fa50*/  IADD3 R34, P3, PT, R5, R34, RZ ;  /* 0x0000002205227210 */ /* 0x010fca0007f7e0ff */
[----:B------:R-:W-:Y:S01]  /*2fa60*/  IMAD.X R35, R6, 0x1, R35, P3 ;  /* 0x0000000106237824 */ /* 0x000fe200018e0623 */
[----:B------:R-:W-:-:S03]  /*2fa70*/  PRMT R31, RZ, 0x7610, R31 ;  /* 0x00007610ff1f7816 */ /* 0x000fc6000000001f */
[----:B0-----:R-:W-:Y:S02]  /*2fa80*/  @!P1 IMAD.MOV.U32 R11, RZ, RZ, R35 ;  /* 0x000000ffff0b9224 */ /* 0x001fe400078e0023 */
[----:B------:R-:W-:-:S05]  /*2fa90*/  @!P1 IMAD.MOV.U32 R10, RZ, RZ, R34 ;  /* 0x000000ffff0a9224 */ /* 0x000fca00078e0022 */
[----:B------:R0:W4:Y:S01]  /*2faa0*/  @!P1 LDG.E.U8 R31, desc[UR18][R10.64] ;  /* 0x000000120a1f9981 */ /* 0x000122000c1e1100 */
[----:B---3--:R-:W-:-:S03]  /*2fab0*/  IADD3 R33, P3, PT, R5, R33, RZ ;  /* 0x0000002105217210 */ /* 0x008fc60007f7e0ff */
[----:B--2---:R-:W-:Y:S02]  /*2fac0*/  STL [R1+0x1454], R32 ;  /* 0x0014542001007387 */ /* 0x004fe40000100800 */
[----:B------:R-:W-:Y:S02]  /*2fad0*/  IMAD.X R36, R6, 0x1, R36, P3 ;  /* 0x0000000106247824 */ /* 0x000fe400018e0624 */
[----:B------:R-:W-:Y:S04]  /*2fae0*/  STL [R1+0x728], R34 ;  /* 0x0007282201007387 */ /* 0x000fe80000100800 */
[----:B------:R1:W-:Y:S01]  /*2faf0*/  STL [R1+0x724], R35 ;  /* 0x0007242301007387 */ /* 0x0003e20000100800 */
[----:B0-----:R-:W-:-:S03]  /*2fb00*/  @!P1 IMAD.MOV.U32 R10, RZ, RZ, R33 ;  /* 0x000000ffff0a9224 */ /* 0x001fc600078e0021 */
[----:B-1----:R-:W2:Y:S04]  /*2fb10*/  LDL.LU R35, [R1+0x7a4] ;  /* 0x0007a40001237983 */ /* 0x002ea80000300800 */
[----:B------:R-:W3:Y:S04]  /*2fb20*/  LDL.LU R34, [R1+0x7a8] ;  /* 0x0007a80001227983 */ /* 0x000ee80000300800 */
[----:B------:R0:W-:Y:S04]  /*2fb30*/  STL [R1+0x768], R33 ;  /* 0x0007682101007387 */ /* 0x0001e80000100800 */
[----:B------:R-:W-:Y:S04]  /*2fb40*/  STL [R1+0x764], R36 ;  /* 0x0007642401007387 */ /* 0x000fe80000100800 */
[----:B0-----:R-:W4:Y:S04]  /*2fb50*/  LDL.LU R33, [R1+0x7e4] ;  /* 0x0007e40001217983 */ /* 0x001f280000300800 */
[----:B------:R-:W4:Y:S01]  /*2fb60*/  LDL.LU R32, [R1+0x7e8] ;  /* 0x0007e80001207983 */ /* 0x000f220000300800 */
[----:B------:R-:W-:Y:S01]  /*2fb70*/  PRMT R30, RZ, 0x7610, R30 ;  /* 0x00007610ff1e7816 */ /* 0x000fe2000000001e */
[----:B------:R-:W-:Y:S01]  /*2fb80*/  @!P1 IMAD.MOV.U32 R11, RZ, RZ, R36 ;  /* 0x000000ffff0b9224 */ /* 0x000fe200078e0024 */
[----:B------:R-:W-:-:S04]  /*2fb90*/  PRMT R29, RZ, 0x7610, R29 ;  /* 0x00007610ff1d7816 */ /* 0x000fc8000000001d */
[----:B------:R0:W4:Y:S01]  /*2fba0*/  @!P1 LDG.E.U8 R30, desc[UR18][R10.64] ;  /* 0x000000120a1e9981 */ /* 0x000122000c1e1100 */
[----:B---3--:R-:W-:-:S05]  /*2fbb0*/  IADD3 R34, P3, PT, R5, R34, RZ ;  /* 0x0000002205227210 */ /* 0x008fca0007f7e0ff */
[----:B--2---:R-:W-:Y:S01]  /*2fbc0*/  IMAD.X R35, R6, 0x1, R35, P3 ;  /* 0x0000000106237824 */ /* 0x004fe200018e0623 */
[----:B------:R-:W-:Y:S01]  /*2fbd0*/  STL [R1+0x7a8], R34 ;  /* 0x0007a82201007387 */ /* 0x000fe20000100800 */
[----:B0-----:R-:W-:Y:S02]  /*2fbe0*/  @!P1 IMAD.MOV.U32 R10, RZ, RZ, R34 ;  /* 0x000000ffff0a9224 */ /* 0x001fe400078e0022 */
[----:B------:R-:W-:Y:S01]  /*2fbf0*/  @!P1 IMAD.MOV.U32 R11, RZ, RZ, R35 ;  /* 0x000000ffff0b9224 */ /* 0x000fe200078e0023 */
[----:B------:R0:W-:Y:S04]  /*2fc00*/  STL [R1+0x7a4], R35 ;  /* 0x0007a42301007387 */ /* 0x0001e80000100800 */
[----:B------:R1:W2:Y:S01]  /*2fc10*/  @!P1 LDG.E.U8 R29, desc[UR18][R10.64] ;  /* 0x000000120a1d9981 */ /* 0x0002a2000c1e1100 */
[----:B----4-:R-:W-:-:S03]  /*2fc20*/  IADD3 R32, P3, PT, R5, R32, RZ ;  /* 0x0000002005207210 */ /* 0x010fc60007f7e0ff */
[----:B0-----:R-:W3:Y:S02]  /*2fc30*/  LDL.LU R35, [R1+0x824] ;  /* 0x0008240001237983 */ /* 0x001ee40000300800 */
[----:B------:R-:W-:Y:S02]  /*2fc40*/  IMAD.X R33, R6, 0x1, R33, P3 ;  /* 0x0000000106217824 */ /* 0x000fe400018e0621 */
[----:B------:R-:W4:Y:S01]  /*2fc50*/  LDL.LU R34, [R1+0x828] ;  /* 0x0008280001227983 */ /* 0x000f220000300800 */
[----:B-1----:R-:W-:Y:S02]  /*2fc60*/  @!P1 IMAD.MOV.U32 R10, RZ, RZ, R32 ;  /* 0x000000ffff0a9224 */ /* 0x002fe400078e0020 */
[----:B------:R-:W-:Y:S01]  /*2fc70*/  @!P1 IMAD.MOV.U32 R11, RZ, RZ, R33 ;  /* 0x000000ffff0b9224 */ /* 0x000fe200078e0021 */
[----:B------:R-:W-:Y:S04]  /*2fc80*/  STL [R1+0x7e8], R32 ;  /* 0x0007e82001007387 */ /* 0x000fe80000100800 */
[----:B------:R0:W-:Y:S04]  /*2fc90*/  STL [R1+0x7e4], R33 ;  /* 0x0007e42101007387 */ /* 0x0001e80000100800 */
[----:B0-----:R-:W2:Y:S04]  /*2fca0*/  LDL.LU R33, [R1+0x864] ;  /* 0x0008640001217983 */ /* 0x001ea80000300800 */
[----:B------:R-:W2:Y:S01]  /*2fcb0*/  LDL.LU R32, [R1+0x868] ;  /* 0x0008680001207983 */ /* 0x000ea20000300800 */
[----:B------:R-:W-:-:S02]  /*2fcc0*/  PRMT R28, RZ, 0x7610, R28 ;  /* 0x00007610ff1c7816 */ /* 0x000fc4000000001c */
[----:B------:R-:W-:-:S04]  /*2fcd0*/  PRMT R27, RZ, 0x7610, R27 ;  /* 0x00007610ff1b7816 */ /* 0x000fc8000000001b */
[----:B------:R0:W2:Y:S01]  /*2fce0*/  @!P1 LDG.E.U8 R28, desc[UR18][R10.64] ;  /* 0x000000120a1c9981 */ /* 0x0000a2000c1e1100 */
[----:B----4-:R-:W-:-:S05]  /*2fcf0*/  IADD3 R34, P3, PT, R5, R34, RZ ;  /* 0x0000002205227210 */ /* 0x010fca0007f7e0ff */
[----:B---3--:R-:W-:Y:S01]  /*2fd00*/  IMAD.X R35, R6, 0x1, R35, P3 ;  /* 0x0000000106237824 */ /* 0x008fe200018e0623 */
[----:B------:R-:W-:Y:S01]  /*2fd10*/  STL [R1+0x828], R34 ;  /* 0x0008282201007387 */ /* 0x000fe20000100800 */
[----:B0-----:R-:W-:Y:S02]  /*2fd20*/  @!P1 IMAD.MOV.U32 R10, RZ, RZ, R34 ;  /* 0x000000ffff0a9224 */ /* 0x001fe400078e0022 */
[----:B------:R-:W-:Y:S01]  /*2fd30*/  @!P1 IMAD.MOV.U32 R11, RZ, RZ, R35 ;  /* 0x000000ffff0b9224 */ /* 0x000fe200078e0023 */
[----:B------:R0:W-:Y:S04]  /*2fd40*/  STL [R1+0x824], R35 ;  /* 0x0008242301007387 */ /* 0x0001e80000100800 */
[----:B------:R1:W3:Y:S04]  /*2fd50*/  @!P1 LDG.E.U8 R27, desc[UR18][R10.64] ;  /* 0x000000120a1b9981 */ /* 0x0002e8000c1e1100 */
[----:B0-----:R-:W4:Y:S01]  /*2fd60*/  LDL.LU R35, [R1+0x8a4] ;  /* 0x0008a40001237983 */ /* 0x001f220000300800 */
[----:B--2---:R-:W-:-:S03]  /*2fd70*/  IADD3 R32, P3, PT, R5, R32, RZ ;  /* 0x0000002005207210 */ /* 0x004fc60007f7e0ff */
[----:B------:R-:W2:Y:S02]  /*2fd80*/  LDL.LU R34, [R1+0x8a8] ;  /* 0x0008a80001227983 */ /* 0x000ea40000300800 */
[----:B------:R-:W-:Y:S02]  /*2fd90*/  IMAD.X R33, R6, 0x1, R33, P3 ;  /* 0x0000000106217824 */ /* 0x000fe400018e0621 */
[----:B------:R-:W-:Y:S01]  /*2fda0*/  STL [R1+0x868], R32 ;  /* 0x0008682001007387 */ /* 0x000fe20000100800 */
[----:B-1----:R-:W-:Y:S02]  /*2fdb0*/  @!P1 IMAD.MOV.U32 R10, RZ, RZ, R32 ;  /* 0x000000ffff0a9224 */ /* 0x002fe400078e0020 */
[----:B------:R-:W-:Y:S01]  /*2fdc0*/  @!P1 IMAD.MOV.U32 R11, RZ, RZ, R33 ;  /* 0x000000ffff0b9224 */ /* 0x000fe200078e0021 */
[----:B------:R0:W-:Y:S04]  /*2fdd0*/  STL [R1+0x864], R33 ;  /* 0x0008642101007387 */ /* 0x0001e80000100800 */
[----:B0-----:R-:W3:Y:S04]  /*2fde0*/  LDL.LU R33, [R1+0x8e4] ;  /* 0x0008e40001217983 */ /* 0x001ee80000300800 */
[----:B------:R-:W3:Y:S01]  /*2fdf0*/  LDL.LU R32, [R1+0x8e8] ;  /* 0x0008e80001207983 */ /* 0x000ee20000300800 */
[----:B------:R-:W-:-:S02]  /*2fe00*/  PRMT R26, RZ, 0x7610, R26 ;  /* 0x00007610ff1a7816 */ /* 0x000fc4000000001a */
[----:B------:R-:W-:-:S04]  /*2fe10*/  PRMT R25, RZ, 0x7610, R25 ;  /* 0x00007610ff197816 */ /* 0x000fc80000000019 */
[----:B------:R0:W3:Y:S01]  /*2fe20*/  @!P1 LDG.E.U8 R26, desc[UR18][R10.64] ;  /* 0x000000120a1a9981 */ /* 0x0000e2000c1e1100 */
[----:B--2---:R-:W-:-:S05]  /*2fe30*/  IADD3 R34, P3, PT, R5, R34, RZ ;  /* 0x0000002205227210 */ /* 0x004fca0007f7e0ff */
[----:B----4-:R-:W-:Y:S01]  /*2fe40*/  IMAD.X R35, R6, 0x1, R35, P3 ;  /* 0x0000000106237824 */ /* 0x010fe200018e0623 */
[----:B------:R-:W-:Y:S01]  /*2fe50*/  STL [R1+0x8a8], R34 ;  /* 0x0008a82201007387 */ /* 0x000fe20000100800 */
[----:B0-----:R-:W-:Y:S02]  /*2fe60*/  @!P1 IMAD.MOV.U32 R10, RZ, RZ, R34 ;  /* 0x000000ffff0a9224 */ /* 0x001fe400078e0022 */
[----:B------:R-:W-:Y:S01]  /*2fe70*/  @!P1 IMAD.MOV.U32 R11, RZ, RZ, R35 ;  /* 0x000000ffff0b9224 */ /* 0x000fe200078e0023 */
[----:B------:R0:W-:Y:S04]  /*2fe80*/  STL [R1+0x8a4], R35 ;  /* 0x0008a42301007387 */ /* 0x0001e80000100800 */
[----:B------:R1:W2:Y:S04]  /*2fe90*/  @!P1 LDG.E.U8 R25, desc[UR18][R10.64] ;  /* 0x000000120a199981 */ /* 0x0002a8000c1e1100 */
[----:B0-----:R-:W4:Y:S01]  /*2fea0*/  LDL.LU R35, [R1+0x924] ;  /* 0x0009240001237983 */ /* 0x001f220000300800 */
[----:B---3--:R-:W-:-:S03]  /*2feb0*/  IADD3 R32, P3, PT, R5, R32, RZ ;  /* 0x0000002005207210 */ /* 0x008fc60007f7e0ff */
[----:B------:R-:W3:Y:S02]  /*2fec0*/  LDL.LU R34, [R1+0x928] ;  /* 0x0009280001227983 */ /* 0x000ee40000300800 */
[----:B------:R-:W-:Y:S02]  /*2fed0*/  IMAD.X R33, R6, 0x1, R33, P3 ;  /* 0x0000000106217824 */ /* 0x000fe400018e0621 */
[----:B------:R-:W-:Y:S01]  /*2fee0*/  STL [R1+0x8e8], R32 ;  /* 0x0008e82001007387 */ /* 0x000fe20000100800 */
[----:B-1----:R-:W-:Y:S02]  /*2fef0*/  @!P1 IMAD.MOV.U32 R10, RZ, RZ, R32 ;  /* 0x000000ffff0a9224 */ /* 0x002fe400078e0020 */
[----:B------:R-:W-:Y:S01]  /*2ff00*/  @!P1 IMAD.MOV.U32 R11, RZ, RZ, R33 ;  /* 0x000000ffff0b9224 */ /* 0x000fe200078e0021 */
[----:B------:R0:W-:Y:S04]  /*2ff10*/  STL [R1+0x8e4], R33 ;  /* 0x0008e42101007387 */ /* 0x0001e80000100800 */
[----:B0-----:R-:W2:Y:S04]  /*2ff20*/  LDL.LU R33, [R1+0x964] ;  /* 0x0009640001217983 */ /* 0x001ea80000300800 */
[----:B------:R-:W2:Y:S01]  /*2ff30*/  LDL.LU R32, [R1+0x968] ;  /* 0x0009680001207983 */ /* 0x000ea20000300800 */
[----:B------:R-:W-:-:S02]  /*2ff40*/  PRMT R24, RZ, 0x7610, R24 ;  /* 0x00007610ff187816 */ /* 0x000fc40000000018 */
[----:B------:R-:W-:-:S04]  /*2ff50*/  PRMT R23, RZ, 0x7610, R23 ;  /* 0x00007610ff177816 */ /* 0x000fc80000000017 */
[----:B------:R0:W2:Y:S01]  /*2ff60*/  @!P1 LDG.E.U8 R24, desc[UR18][R10.64] ;  /* 0x000000120a189981 */ /* 0x0000a2000c1e1100 */
[----:B---3--:R-:W-:-:S05]  /*2ff70*/  IADD3 R34, P3, PT, R5, R34, RZ ;  /* 0x0000002205227210 */ /* 0x008fca0007f7e0ff */
[----:B----4-:R-:W-:Y:S01]  /*2ff80*/  IMAD.X R35, R6, 0x1, R35, P3 ;  /* 0x0000000106237824 */ /* 0x010fe200018e0623 */
        /* <DEDUP_REMOVED lines=149> */
[----:B------:R0:W-:Y:S01]  /*308e0*/  STL [R1+0x4f0], R32 ;  /* 0x0004f02001007387 */ /* 0x0001e20000100800 */
[----:B-1----:R-:W-:-:S03]  /*308f0*/  @!P1 IMAD.MOV.U32 R10, RZ, RZ, R32 ;  /* 0x000000ffff0a9224 */ /* 0x002fc600078e0020 */
[----:B------:R1:W-:Y:S01]  /*30900*/  STL [R1+0x4ec], R33 ;  /* 0x0004ec2101007387 */ /* 0x0003e20000100800 */
[----:B------:R-:W-:-:S03]  /*30910*/  @!P1 IMAD.MOV.U32 R11, RZ, RZ, R33 ;  /* 0x000000ffff0b9224 */ /* 0x000fc600078e0021 */
[----:B0-----:R-:W2:Y:S04]  /*30920*/  LDL.LU R32, [R1+0x570] ;  /* 0x0005700001207983 */ /* 0x001ea80000300800 */
[----:B-1----:R-:W2:Y:S01]  /*30930*/  LDL.LU R33, [R1+0x56c] ;  /* 0x00056c0001217983 */ /* 0x002ea20000300800 */
[----:B------:R-:W-:Y:S02]  /*30940*/  PRMT R14, RZ, 0x7610, R14 ;  /* 0x00007610ff0e7816 */ /* 0x000fe4000000000e */
[----:B------:R-:W-:-:S04]  /*30950*/  PRMT R13, RZ, 0x7610, R13 ;  /* 0x00007610ff0d7816 */ /* 0x000fc8000000000d */
[----:B------:R0:W2:Y:S01]  /*30960*/  @!P1 LDG.E.U8 R14, desc[UR18][R10.64] ;  /* 0x000000120a0e9981 */ /* 0x0000a2000c1e1100 */
[----:B---3--:R-:W-:-:S05]  /*30970*/  IADD3 R34, P3, PT, R5, R34, RZ ;  /* 0x0000002205227210 */ /* 0x008fca0007f7e0ff */
[----:B----4-:R-:W-:Y:S01]  /*30980*/  IMAD.X R35, R6, 0x1, R35, P3 ;  /* 0x0000000106237824 */ /* 0x010fe200018e0623 */
[----:B------:R1:W-:Y:S01]  /*30990*/  STL [R1+0x530], R34 ;  /* 0x0005302201007387 */ /* 0x0003e20000100800 */
[----:B--2---:R-:W-:-:S03]  /*309a0*/  IADD3 R32, P3, PT, R5, R32, RZ ;  /* 0x0000002005207210 */ /* 0x004fc60007f7e0ff */
[----:B------:R2:W-:Y:S02]  /*309b0*/  STL [R1+0x52c], R35 ;  /* 0x00052c2301007387 */ /* 0x0005e40000100800 */
[----:B------:R-:W-:Y:S02]  /*309c0*/  IMAD.X R33, R6, 0x1, R33, P3 ;  /* 0x0000000106217824 */ /* 0x000fe400018e0621 */
[----:B------:R3:W-:Y:S01]  /*309d0*/  STL [R1+0x570], R32 ;  /* 0x0005702001007387 */ /* 0x0007e20000100800 */
[----:B0-----:R-:W-:Y:S02]  /*309e0*/  @!P1 IMAD.MOV.U32 R10, RZ, RZ, R34 ;  /* 0x000000ffff0a9224 */ /* 0x001fe400078e0022 */
[----:B------:R-:W-:Y:S01]  /*309f0*/  @!P1 IMAD.MOV.U32 R11, RZ, RZ, R35 ;  /* 0x000000ffff0b9224 */ /* 0x000fe200078e0023 */
[----:B------:R0:W-:Y:S04]  /*30a00*/  STL [R1+0x56c], R33 ;  /* 0x00056c2101007387 */ /* 0x0001e80000100800 */
[----:B-1----:R-:W4:Y:S04]  /*30a10*/  LDL.LU R34, [R1+0x5b0] ;  /* 0x0005b00001227983 */ /* 0x002f280000300800 */
[----:B------:R1:W4:Y:S04]  /*30a20*/  @!P1 LDG.E.U8 R13, desc[UR18][R10.64] ;  /* 0x000000120a0d9981 */ /* 0x000328000c1e1100 */
[----:B--2---:R-:W2:Y:S01]  /*30a30*/  LDL.LU R35, [R1+0x5ac] ;  /* 0x0005ac0001237983 */ /* 0x004ea20000300800 */
[----:B-1----:R-:W-:-:S03]  /*30a40*/  @!P1 IMAD.MOV.U32 R10, RZ, RZ, R32 ;  /* 0x000000ffff0a9224 */ /* 0x002fc600078e0020 */
[----:B---3--:R-:W3:Y:S01]  /*30a50*/  LDL.LU R32, [R1+0x5f0] ;  /* 0x0005f00001207983 */ /* 0x008ee20000300800 */
[----:B------:R-:W-:-:S03]  /*30a60*/  @!P1 IMAD.MOV.U32 R11, RZ, RZ, R33 ;  /* 0x000000ffff0b9224 */ /* 0x000fc600078e0021 */
[----:B0-----:R-:W3:Y:S01]  /*30a70*/  LDL.LU R33, [R1+0x5ec] ;  /* 0x0005ec0001217983 */ /* 0x001ee20000300800 */
[----:B------:R-:W-:Y:S01]  /*30a80*/  PRMT R12, RZ, 0x7610, R12 ;  /* 0x00007610ff0c7816 */ /* 0x000fe2000000000c */
[----:B------:R-:W-:Y:S02]  /*30a90*/  IMAD.MOV.U32 R37, RZ, RZ, R39 ;  /* 0x000000ffff257224 */ /* 0x000fe400078e0027 */
[----:B------:R-:W-:Y:S02]  /*30aa0*/  IMAD.MOV.U32 R39, RZ, RZ, R42 ;  /* 0x000000ffff277224 */ /* 0x000fe400078e002a */
[----:B------:R-:W-:Y:S01]  /*30ab0*/  IMAD.MOV.U32 R38, RZ, RZ, R78 ;  /* 0x000000ffff267224 */ /* 0x000fe200078e004e */
[----:B------:R0:W3:Y:S01]  /*30ac0*/  @!P1 LDG.E.U8 R12, desc[UR18][R10.64] ;  /* 0x000000120a0c9981 */ /* 0x0000e2000c1e1100 */
[----:B------:R-:W-:Y:S02]  /*30ad0*/  IMAD.MOV.U32 R78, RZ, RZ, R47 ;  /* 0x000000ffff4e7224 */ /* 0x000fe400078e002f */
[----:B------:R-:W-:Y:S01]  /*30ae0*/  IMAD.MOV.U32 R42, RZ, RZ, R46 ;  /* 0x000000ffff2a7224 */ /* 0x000fe200078e002e */
[----:B0-----:R-:W-:-:S02]  /*30af0*/  PRMT R11, RZ, 0x7610, R11 ;  /* 0x00007610ff0b7816 */ /* 0x001fc4000000000b */
[----:B----4-:R-:W-:-:S05]  /*30b00*/  IADD3 R34, P3, PT, R5, R34, RZ ;  /* 0x0000002205227210 */ /* 0x010fca0007f7e0ff */
[----:B--2---:R-:W-:Y:S01]  /*30b10*/  IMAD.X R35, R6, 0x1, R35, P3 ;  /* 0x0000000106237824 */ /* 0x004fe200018e0623 */
[----:B------:R0:W-:Y:S01]  /*30b20*/  STL [R1+0x5b0], R34 ;  /* 0x0005b02201007387 */ /* 0x0001e20000100800 */
[----:B---3--:R-:W-:-:S03]  /*30b30*/  IADD3 R32, P3, PT, R5, R32, RZ ;  /* 0x0000002005207210 */ /* 0x008fc60007f7e0ff */
[----:B------:R1:W-:Y:S02]  /*30b40*/  STL [R1+0x5ac], R35 ;  /* 0x0005ac2301007387 */ /* 0x0003e40000100800 */
[----:B------:R-:W-:Y:S02]  /*30b50*/  IMAD.X R33, R6, 0x1, R33, P3 ;  /* 0x0000000106217824 */ /* 0x000fe400018e0621 */
[----:B------:R2:W-:Y:S01]  /*30b60*/  STL [R1+0x5f0], R32 ;  /* 0x0005f02001007387 */ /* 0x0005e20000100800 */
[----:B------:R-:W-:Y:S02]  /*30b70*/  @!P1 IMAD.MOV.U32 R46, RZ, RZ, R34 ;  /* 0x000000ffff2e9224 */ /* 0x000fe400078e0022 */
[----:B------:R-:W-:Y:S01]  /*30b80*/  @!P1 IMAD.MOV.U32 R47, RZ, RZ, R35 ;  /* 0x000000ffff2f9224 */ /* 0x000fe200078e0023 */
[----:B------:R3:W-:Y:S04]  /*30b90*/  STL [R1+0x5ec], R33 ;  /* 0x0005ec2101007387 */ /* 0x0007e80000100800 */
[----:B0-----:R-:W4:Y:S04]  /*30ba0*/  LDL.LU R34, [R1+0x630] ;  /* 0x0006300001227983 */ /* 0x001f280000300800 */
[----:B------:R0:W4:Y:S04]  /*30bb0*/  @!P1 LDG.E.U8 R11, desc[UR18][R46.64] ;  /* 0x000000122e0b9981 */ /* 0x000128000c1e1100 */
[----:B-1----:R-:W4:Y:S01]  /*30bc0*/  LDL.LU R35, [R1+0x62c] ;  /* 0x00062c0001237983 */ /* 0x002f220000300800 */
[----:B0-----:R-:W-:-:S03]  /*30bd0*/  @!P1 IMAD.MOV.U32 R46, RZ, RZ, R32 ;  /* 0x000000ffff2e9224 */ /* 0x001fc600078e0020 */
[----:B--2---:R-:W2:Y:S01]  /*30be0*/  LDL.LU R32, [R1+0x670] ;  /* 0x0006700001207983 */ /* 0x004ea20000300800 */
[----:B------:R-:W-:-:S03]  /*30bf0*/  @!P1 IMAD.MOV.U32 R47, RZ, RZ, R33 ;  /* 0x000000ffff2f9224 */ /* 0x000fc600078e0021 */
[----:B---3--:R-:W3:Y:S01]  /*30c00*/  LDL.LU R33, [R1+0x66c] ;  /* 0x00066c0001217983 */ /* 0x008ee20000300800 */
[----:B------:R-:W-:Y:S02]  /*30c10*/  PRMT R10, RZ, 0x7610, R10 ;  /* 0x00007610ff0a7816 */ /* 0x000fe4000000000a */
[----:B------:R-:W-:-:S04]  /*30c20*/  PRMT R44, RZ, 0x7610, R44 ;  /* 0x00007610ff2c7816 */ /* 0x000fc8000000002c */
[----:B------:R0:W3:Y:S01]  /*30c30*/  @!P1 LDG.E.U8 R10, desc[UR18][R46.64] ;  /* 0x000000122e0a9981 */ /* 0x0000e2000c1e1100 */
[----:B----4-:R-:W-:-:S05]  /*30c40*/  IADD3 R34, P3, PT, R5, R34, RZ ;  /* 0x0000002205227210 */ /* 0x010fca0007f7e0ff */
[----:B------:R-:W-:Y:S01]  /*30c50*/  IMAD.X R35, R6, 0x1, R35, P3 ;  /* 0x0000000106237824 */ /* 0x000fe200018e0623 */
[----:B------:R1:W-:Y:S01]  /*30c60*/  STL [R1+0x630], R34 ;  /* 0x0006302201007387 */ /* 0x0003e20000100800 */
[----:B--2---:R-:W-:-:S03]  /*30c70*/  IADD3 R32, P3, PT, R5, R32, RZ ;  /* 0x0000002005207210 */ /* 0x004fc60007f7e0ff */
[----:B------:R2:W-:Y:S02]  /*30c80*/  STL [R1+0x62c], R35 ;  /* 0x00062c2301007387 */ /* 0x0005e40000100800 */
[----:B---3--:R-:W-:Y:S02]  /*30c90*/  IMAD.X R33, R6, 0x1, R33, P3 ;  /* 0x0000000106217824 */ /* 0x008fe400018e0621 */
        /* <DEDUP_REMOVED lines=11> */
[----:B------:R-:W-:Y:S02]  /*30d50*/  PRMT R48, RZ, 0x7610, R48 ;  /* 0x00007610ff307816 */ /* 0x000fe40000000030 */
[----:B------:R-:W-:-:S04]  /*30d60*/  PRMT R49, RZ, 0x7610, R49 ;  /* 0x00007610ff317816 */ /* 0x000fc80000000031 */
[----:B------:R0:W3:Y:S01]  /*30d70*/  @!P1 LDG.E.U8 R48, desc[UR18][R46.64] ;  /* 0x000000122e309981 */ /* 0x0000e2000c1e1100 */
[----:B----4-:R-:W-:-:S05]  /*30d80*/  IADD3 R34, P3, PT, R5, R34, RZ ;  /* 0x0000002205227210 */ /* 0x010fca0007f7e0ff */
[----:B--2---:R-:W-:Y:S01]  /*30d90*/  IMAD.X R35, R6, 0x1, R35, P3 ;  /* 0x0000000106237824 */ /* 0x004fe200018e0623 */
[----:B------:R1:W-:Y:S01]  /*30da0*/  STL [R1+0x6b0], R34 ;  /* 0x0006b02201007387 */ /* 0x0003e20000100800 */
[----:B---3--:R-:W-:-:S03]  /*30db0*/  IADD3 R32, P3, PT, R5, R32, RZ ;  /* 0x0000002005207210 */ /* 0x008fc60007f7e0ff */
        /* <DEDUP_REMOVED lines=153> */
[----:B------:R-:W-:-:S03]  /*31750*/  PRMT R79, RZ, 0x7610, R79 ;  /* 0x00007610ff4f7816 */ /* 0x000fc6000000004f */
[----:B------:R0:W-:Y:S04]  /*31760*/  STS.U8 [R0+UR9+0x14000], R54 ;  /* 0x0140003600007988 */ /* 0x0001e80008000009 */
[----:B------:R1:W3:Y:S01]  /*31770*/  @!P1 LDG.E.U8 R79, desc[UR18][R46.64] ;  /* 0x000000122e4f9981 */ /* 0x0002e2000c1e1100 */
[----:B0-----:R-:W-:Y:S02]  /*31780*/  PRMT R54, RZ, 0x7610, R54 ;  /* 0x00007610ff367816 */ /* 0x001fe40000000036 */
[----:B----4-:R-:W-:-:S05]  /*31790*/  IADD3 R34, P3, PT, R5, R34, RZ ;  /* 0x0000002205227210 */ /* 0x010fca0007f7e0ff */
[----:B--2---:R-:W-:Y:S01]  /*317a0*/  IMAD.X R35, R6, 0x1, R35, P3 ;  /* 0x0000000106237824 */ /* 0x004fe200018e0623 */
[----:B------:R0:W-:Y:S01]  /*317b0*/  STL [R1+0x298], R34 ;  /* 0x0002982201007387 */ /* 0x0001e20000100800 */
[----:B---3--:R-:W-:-:S03]  /*317c0*/  IADD3 R32, P3, PT, R5, R32, RZ ;  /* 0x0000002005207210 */ /* 0x008fc60007f7e0ff */
[----:B------:R2:W-:Y:S02]  /*317d0*/  STL [R1+0x294], R35 ;  /* 0x0002942301007387 */ /* 0x0005e40000100800 */
[----:B------:R-:W-:Y:S02]  /*317e0*/  IMAD.X R33, R6, 0x1, R33, P3 ;  /* 0x0000000106217824 */ /* 0x000fe400018e0621 */
[----:B------:R3:W-:Y:S01]  /*317f0*/  STL [R1+0x2d8], R32 ;  /* 0x0002d82001007387 */ /* 0x0007e20000100800 */
[----:B-1----:R-:W-:Y:S02]  /*31800*/  @!P1 IMAD.MOV.U32 R46, RZ, RZ, R34 ;  /* 0x000000ffff2e9224 */ /* 0x002fe400078e0022 */
[----:B------:R-:W-:Y:S01]  /*31810*/  @!P1 IMAD.MOV.U32 R47, RZ, RZ, R35 ;  /* 0x000000ffff2f9224 */ /* 0x000fe200078e0023 */
[----:B------:R1:W-:Y:S04]  /*31820*/  STL [R1+0x2d4], R33 ;  /* 0x0002d42101007387 */ /* 0x0003e80000100800 */
[----:B0-----:R-:W4:Y:S04]  /*31830*/  LDL.LU R34, [R1+0x338] ;  /* 0x0003380001227983 */ /* 0x001f280000300800 */
[----:B------:R0:W4:Y:S04]  /*31840*/  @!P1 LDG.E.U8 R54, desc[UR18][R46.64] ;  /* 0x000000122e369981 */ /* 0x000128000c1e1100 */
[----:B--2---:R-:W2:Y:S01]  /*31850*/  LDL.LU R35, [R1+0x334] ;  /* 0x0003340001237983 */ /* 0x004ea20000300800 */
[----:B0-----:R-:W-:-:S03]  /*31860*/  @!P1 IMAD.MOV.U32 R46, RZ, RZ, R32 ;  /* 0x000000ffff2e9224 */ /* 0x001fc600078e0020 */
[----:B---3--:R-:W3:Y:S01]  /*31870*/  LDL.LU R32, [R1+0x378] ;  /* 0x0003780001207983 */ /* 0x008ee20000300800 */
[----:B------:R-:W-:-:S03]  /*31880*/  @!P1 IMAD.MOV.U32 R47, RZ, RZ, R33 ;  /* 0x000000ffff2f9224 */ /* 0x000fc600078e0021 */
[----:B-1----:R-:W3:Y:S04]  /*31890*/  LDL.LU R33, [R1+0x374] ;  /* 0x0003740001217983 */ /* 0x002ee80000300800 */
[----:B------:R0:W-:Y:S04]  /*318a0*/  STS.U8 [R0+UR9+0x14400], R51 ;  /* 0x0144003300007988 */ /* 0x0001e80008000009 */
[----:B------:R1:W-:Y:S01]  /*318b0*/  STS.U8 [R0+UR9+0x14800], R50 ;  /* 0x0148003200007988 */ /* 0x0003e20008000009 */
[----:B0-----:R-:W-:Y:S02]  /*318c0*/  PRMT R51, RZ, 0x7610, R51 ;  /* 0x00007610ff337816 */ /* 0x001fe40000000033 */
[----:B-1----:R-:W-:-:S04]  /*318d0*/  PRMT R50, RZ, 0x7610, R50 ;  /* 0x00007610ff327816 */ /* 0x002fc80000000032 */
        /* <DEDUP_REMOVED lines=17> */
[----:B0-----:R-:W3:Y:S04]  /*319f0*/  LDL.LU R33, [R1+0x3f4] ;  /* 0x0003f40001217983 */ /* 0x001ee80000300800 */
[----:B------:R0:W-:Y:S04]  /*31a00*/  STS.U8 [R0+UR9+0x14c00], R45 ;  /* 0x014c002d00007988 */ /* 0x0001e80008000009 */
[----:B------:R1:W-:Y:S01]  /*31a10*/  STS.U8 [R0+UR9+0x15000], R7 ;  /* 0x0150000700007988 */ /* 0x0003e20008000009 */
[----:B0-----:R-:W-:-:S03]  /*31a20*/  PRMT R45, RZ, 0x7610, R45 ;  /* 0x00007610ff2d7816 */ /* 0x001fc6000000002d */
[----:B------:R0:W-:Y:S01]  /*31a30*/  STS.U8 [R0+UR9+0x15400], R8 ;  /* 0x0154000800007988 */ /* 0x0001e20008000009 */
[----:B-1----:R-:W-:-:S03]  /*31a40*/  PRMT R7, RZ, 0x7610, R7 ;  /* 0x00007610ff077816 */ /* 0x002fc60000000007 */
[----:B------:R1:W3:Y:S01]  /*31a50*/  @!P1 LDG.E.U8 R45, desc[UR18][R46.64] ;  /* 0x000000122e2d9981 */ /* 0x0002e2000c1e1100 */
[----:B----4-:R-:W-:-:S05]  /*31a60*/  IADD3 R34, P3, PT, R5, R34, RZ ;  /* 0x0000002205227210 */ /* 0x010fca0007f7e0ff */
[----:B--2---:R-:W-:Y:S01]  /*31a70*/  IMAD.X R35, R6, 0x1, R35, P3 ;  /* 0x0000000106237824 */ /* 0x004fe200018e0623 */
[----:B------:R-:W-:Y:S01]  /*31a80*/  STL [R1+0x3b8], R34 ;  /* 0x0003b82201007387 */ /* 0x000fe20000100800 */
[----:B---3--:R-:W-:-:S03]  /*31a90*/  IADD3 R32, P3, PT, R5, R32, RZ ;  /* 0x0000002005207210 */ /* 0x008fc60007f7e0ff */
[----:B------:R-:W-:Y:S02]  /*31aa0*/  STL [R1+0x3b4], R35 ;  /* 0x0003b42301007387 */ /* 0x000fe40000100800 */
[----:B------:R-:W-:Y:S02]  /*31ab0*/  IMAD.X R33, R6, 0x1, R33, P3 ;  /* 0x0000000106217824 */ /* 0x000fe400018e0621 */
[----:B------:R2:W-:Y:S01]  /*31ac0*/  STL [R1+0x3f8], R32 ;  /* 0x0003f82001007387 */ /* 0x0005e20000100800 */
[----:B-1----:R-:W-:Y:S02]  /*31ad0*/  @!P1 IMAD.MOV.U32 R46, RZ, RZ, R34 ;  /* 0x000000ffff2e9224 */ /* 0x002fe400078e0022 */
[----:B------:R-:W-:Y:S01]  /*31ae0*/  @!P1 IMAD.MOV.U32 R47, RZ, RZ, R35 ;  /* 0x000000ffff2f9224 */ /* 0x000fe200078e0023 */
[----:B------:R-:W-:Y:S04]  /*31af0*/  STL [R1+0x3f4], R33 ;  /* 0x0003f42101007387 */ /* 0x000fe80000100800 */
[----:B0-----:R-:W3:Y:S04]  /*31b00*/  LDL.LU R8, [R1+0x438] ;  /* 0x0004380001087983 */ /* 0x001ee80000300800 */
[----:B------:R0:W4:Y:S02]  /*31b10*/  @!P1 LDG.E.U8 R7, desc[UR18][R46.64] ;  /* 0x000000122e079981 */ /* 0x000124000c1e1100 */
[----:B0-----:R-:W-:-:S02]  /*31b20*/  @!P1 IMAD.MOV.U32 R46, RZ, RZ, R32 ;  /* 0x000000ffff2e9224 */ /* 0x001fc400078e0020 */
[----:B--2---:R-:W2:Y:S01]  /*31b30*/  LDL.LU R32, [R1+0x434] ;  /* 0x0004340001207983 */ /* 0x004ea20000300800 */
[----:B------:R-:W-:Y:S01]  /*31b40*/  @!P1 IMAD.MOV.U32 R47, RZ, RZ, R33 ;  /* 0x000000ffff2f9224 */ /* 0x000fe200078e0021 */
[----:B------:R-:W-:-:S04]  /*31b50*/  PRMT R92, RZ, 0x7610, R92 ;  /* 0x00007610ff5c7816 */ /* 0x000fc8000000005c */
[----:B------:R-:W-:Y:S04]  /*31b60*/  STL [R1+0x1328], R47 ;  /* 0x0013282f01007387 */ /* 0x000fe80000100800 */
[----:B------:R-:W-:Y:S04]  /*31b70*/  STL [R1+0x1330], R47 ;  /* 0x0013302f01007387 */ /* 0x000fe80000100800 */
[----:B------:R-:W-:Y:S04]  /*31b80*/  STL [R1+0x1390], R47 ;  /* 0x0013902f01007387 */ /* 0x000fe80000100800 */
[----:B------:R-:W-:Y:S04]  /*31b90*/  STL [R1+0x1398], R47 ;  /* 0x0013982f01007387 */ /* 0x000fe80000100800 */
[----:B------:R-:W-:Y:S04]  /*31ba0*/  STL [R1+0x13c0], R47 ;  /* 0x0013c02f01007387 */ /* 0x000fe80000100800 */
[----:B------:R-:W-:Y:S04]  /*31bb0*/  STS.U8 [R0+UR9+0x15800], R9 ;  /* 0x0158000900007988 */ /* 0x000fe80008000009 */
[----:B------:R-:W-:Y:S04]  /*31bc0*/  STL [R1+0x13c8], R47 ;  /* 0x0013c82f01007387 */ /* 0x000fe80000100800 */
[----:B------:R-:W-:Y:S04]  /*31bd0*/  STS.U8 [R0+UR9+0x15c00], R37 ;  /* 0x015c002500007988 */ /* 0x000fe80008000009 */
[----:B------:R0:W4:Y:S04]  /*31be0*/  @!P1 LDG.E.U8 R92, desc[UR18][R46.64] ;  /* 0x000000122e5c9981 */ /* 0x000128000c1e1100 */
[----:B------:R-:W-:Y:S04]  /*31bf0*/  STL [R1+0x13f0], R47 ;  /* 0x0013f02f01007387 */ /* 0x000fe80000100800 */
[----:B------:R1:W-:Y:S01]  /*31c00*/  STS.U8 [R0+UR9+0x16000], R38 ;  /* 0x0160002600007988 */ /* 0x0003e20008000009 */
[----:B0-----:R-:W-:Y:S01]  /*31c10*/  PRMT R46, RZ, 0x7610, R46 ;  /* 0x00007610ff2e7816 */ /* 0x001fe2000000002e */
[----:B-1----:R-:W-:-:S02]  /*31c20*/  IMAD.MOV.U32 R38, RZ, RZ, R43 ;  /* 0x000000ffff267224 */ /* 0x002fc400078e002b */
[----:B------:R-:W-:Y:S01]  /*31c30*/  IMAD.MOV.U32 R43, RZ, RZ, R3 ;  /* 0x000000ffff2b7224 */ /* 0x000fe200078e0003 */
[----:B------:R0:W-:Y:S04]  /*31c40*/  STS.U8 [R0+UR9+0x16400], R39 ;  /* 0x0164002700007988 */ /* 0x0001e80008000009 */
[----:B------:R-:W-:Y:S01]  /*31c50*/  STS.U8 [R0+UR9+0x16800], R40 ;  /* 0x0168002800007988 */ /* 0x000fe20008000009 */
[----:B------:R-:W-:-:S03]  /*31c60*/  IMAD.MOV.U32 R37, RZ, RZ, R42 ;  /* 0x000000ffff257224 */ /* 0x000fc600078e002a */
[----:B------:R1:W-:Y:S01]  /*31c70*/  STS.U8 [R0+UR9+0x16c00], R41 ;  /* 0x016c002900007988 */ /* 0x0003e20008000009 */
[----:B0-----:R-:W-:Y:S02]  /*31c80*/  IMAD.MOV.U32 R39, RZ, RZ, R62 ;  /* 0x000000ffff277224 */ /* 0x001fe400078e003e */
[----:B------:R-:W-:Y:S01]  /*31c90*/  IMAD.MOV.U32 R62, RZ, RZ, R2 ;  /* 0x000000ffff3e7224 */ /* 0x000fe200078e0002 */
[----:B------:R-:W-:Y:S01]  /*31ca0*/  STS.U8 [R0+UR9+0x17000], R78 ;  /* 0x0170004e00007988 */ /* 0x000fe20008000009 */
[----:B------:R-:W-:Y:S02]  /*31cb0*/  IMAD.MOV.U32 R42, RZ, RZ, R74 ;  /* 0x000000ffff2a7224 */ /* 0x000fe400078e004a */
[----:B-1----:R-:W-:Y:S01]  /*31cc0*/  IMAD.MOV.U32 R41, RZ, RZ, R70 ;  /* 0x000000ffff297224 */ /* 0x002fe200078e0046 */
[----:B------:R-:W-:Y:S01]  /*31cd0*/  STS.U8 [R0+UR9+0x17400], R80 ;  /* 0x0174005000007988 */ /* 0x000fe20008000009 */
[----:B------:R-:W-:Y:S02]  /*31ce0*/  IMAD.MOV.U32 R40, RZ, RZ, R66 ;  /* 0x000000ffff287224 */ /* 0x000fe400078e0042 */
[----:B------:R-:W-:Y:S01]  /*31cf0*/  IMAD.MOV.U32 R66, RZ, RZ, R4 ;  /* 0x000000ffff427224 */ /* 0x000fe200078e0004 */
[----:B------:R-:W-:Y:S04]  /*31d00*/  STS.U8 [R0+UR9+0x17800], R81 ;  /* 0x0178005100007988 */ /* 0x000fe80008000009 */
[----:B------:R-:W-:Y:S01]  /*31d10*/  STS.U8 [R0+UR9+0x17c00], R87 ;  /* 0x017c005700007988 */ /* 0x000fe20008000009 */
[----:B---3--:R-:W-:-:S05]  /*31d20*/  IADD3 R8, P3, PT, R5, R8, RZ ;  /* 0x0000000805087210 */ /* 0x008fca0007f7e0ff */
[----:B------:R0:W-:Y:S01]  /*31d30*/  STL [R1+0x438], R8 ;  /* 0x0004380801007387 */ /* 0x0001e20000100800 */
[----:B--2---:R-:W-:-:S04]  /*31d40*/  IMAD.X R32, R6, 0x1, R32, P3 ;  /* 0x0000000106207824 */ /* 0x004fc800018e0620 */
[----:B------:R-:W-:Y:S01]  /*31d50*/  @!P1 IMAD.MOV.U32 R9, RZ, RZ, R32 ;  /* 0x000000ffff099224 */ /* 0x000fe200078e0020 */
[----:B------:R-:W-:Y:S04]  /*31d60*/  STL [R1+0x434], R32 ;  /* 0x0004342001007387 */ /* 0x000fe80000100800 */
[----:B------:R-:W2:Y:S04]  /*31d70*/  LDL.LU R3, [R1+0x64] ;  /* 0x0000640001037983 */ /* 0x000ea80000300800 */
[----:B------:R0:W3:Y:S04]  /*31d80*/  @!P1 LDG.E.U8 R46, desc[UR18][R8.64] ;  /* 0x00000012082e9981 */ /* 0x0000e8000c1e1100 */
[----:B------:R-:W3:Y:S01]  /*31d90*/  LDL.LU R70, [R1+0x4] ;  /* 0x0000040001467983 */ /* 0x000ee20000300800 */
[----:B0-----:R-:W0:Y:S03]  /*31da0*/  S2R R8, SR_TID.X ;  /* 0x0000000000087919 */ /* 0x001e260000002100 */
[----:B------:R-:W-:Y:S04]  /*31db0*/  STL [R1+0x1334], R87 ;  /* 0x0013345701007387 */ /* 0x000fe80000100800 */
[----:B------:R-:W-:Y:S04]  /*31dc0*/  STL [R1+0x133c], R87 ;  /* 0x00133c5701007387 */ /* 0x000fe80000100800 */
[----:B------:R-:W4:Y:S04]  /*31dd0*/  LDL.LU R74, [R1+0x1a8] ;  /* 0x0001a800014a7983 */ /* 0x000f280000300800 */
[----:B------:R-:W4:Y:S04]  /*31de0*/  LDL.LU R78, [R1+0x18c] ;  /* 0x00018c00014e7983 */ /* 0x000f280000300800 */
[----:B------:R-:W4:Y:S04]  /*31df0*/  LDL.LU R4, [R1+0x170] ;  /* 0x0001700001047983 */ /* 0x000f280000300800 */
[----:B------:R-:W4:Y:S04]  /*31e00*/  LDL.LU R80, [R1+0x154] ;  /* 0x0001540001507983 */ /* 0x000f280000300800 */
[----:B------:R-:W4:Y:S01]  /*31e10*/  LDL.LU R81, [R1+0x138] ;  /* 0x0001380001517983 */ /* 0x000f220000300800 */
[----:B0-----:R-:W-:-:S04]  /*31e20*/  LOP3.LUT R8, R8, 0x7f, RZ, 0xc0, !PT ;  /* 0x0000007f08087812 */ /* 0x001fc800078ec0ff */
[----:B------:R-:W-:-:S05]  /*31e30*/  LOP3.LUT R2, R8, 0x10, RZ, 0x3c, !PT ;  /* 0x0000001008027812 */ /* 0x000fca00078e3cff */
[----:B------:R0:W-:Y:S04]  /*31e40*/  STS.U8 [R2+UR9+0x14080], R88 ;  /* 0x0140805802007988 */ /* 0x0001e80008000009 */
[----:B------:R1:W-:Y:S04]  /*31e50*/  STS.U8 [R2+UR9+0x14480], R89 ;  /* 0x0144805902007988 */ /* 0x0003e80008000009 */
[----:B------:R1:W-:Y:S04]  /*31e60*/  STS.U8 [R2+UR9+0x14880], R91 ;  /* 0x0148805b02007988 */ /* 0x0003e80008000009 */
[----:B0-----:R-:W4:Y:S04]  /*31e70*/  LDL.LU R88, [R1+0x11c] ;  /* 0x00011c0001587983 */ /* 0x001f280000300800 */
[----:B-1----:R-:W4:Y:S04]  /*31e80*/  LDL.LU R89, [R1+0x100] ;  /* 0x0001000001597983 */ /* 0x002f280000300800 */
[----:B------:R-:W4:Y:S04]  /*31e90*/  LDL.LU R91, [R1+0xe0] ;  /* 0x0000e000015b7983 */ /* 0x000f280000300800 */
[----:B------:R-:W4:Y:S04]  /*31ea0*/  LDL.LU R35, [R1+0xc0] ;  /* 0x0000c00001237983 */ /* 0x000f280000300800 */
[----:B------:R0:W-:Y:S04]  /*31eb0*/  STS.U8 [R2+UR9+0x14c80], R37 ;  /* 0x014c802502007988 */ /* 0x0001e80008000009 */
[----:B------:R-:W4:Y:S04]  /*31ec0*/  LDL.LU R36, [R1+0xa0] ;  /* 0x0000a00001247983 */ /* 0x000f280000300800 */
[----:B------:R1:W-:Y:S04]  /*31ed0*/  STS.U8 [R2+UR9+0x15080], R38 ;  /* 0x0150802602007988 */ /* 0x0003e80008000009 */
[----:B0-----:R-:W4:Y:S04]  /*31ee0*/  LDL.LU R37, [R1+0x80] ;  /* 0x0000800001257983 */ /* 0x001f280000300800 */
[----:B------:R0:W-:Y:S04]  /*31ef0*/  STS.U8 [R2+UR9+0x15480], R39 ;  /* 0x0154802702007988 */ /* 0x0001e80008000009 */
[----:B-1----:R-:W4:Y:S04]  /*31f00*/  LDL.LU R38, [R1+0x60] ;  /* 0x0000600001267983 */ /* 0x002f280000300800 */
[----:B------:R1:W-:Y:S04]  /*31f10*/  STS.U8 [R2+UR9+0x15880], R40 ;  /* 0x0158802802007988 */ /* 0x0003e80008000009 */
[----:B0-----:R-:W4:Y:S04]  /*31f20*/  LDL.LU R39, [R1+0x40] ;  /* 0x0000400001277983 */ /* 0x001f280000300800 */
[----:B------:R0:W-:Y:S04]  /*31f30*/  STS.U8 [R2+UR9+0x15c80], R41 ;  /* 0x015c802902007988 */ /* 0x0001e80008000009 */
[----:B-1----:R-:W4:Y:S04]  /*31f40*/  LDL.LU R40, [R1+0x20] ;  /* 0x0000200001287983 */ /* 0x002f280000300800 */
[----:B0-----:R-:W4:Y:S04]  /*31f50*/  LDL.LU R41, [R1] ;  /* 0x0000000001297983 */ /* 0x001f280000300800 */
[----:B------:R0:W-:Y:S04]  /*31f60*/  STS.U8 [R2+UR9+0x16080], R42 ;  /* 0x0160802a02007988 */ /* 0x0001e80008000009 */
[----:B------:R1:W-:Y:S04]  /*31f70*/  STS.U8 [R2+UR9+0x16480], R43 ;  /* 0x0164802b02007988 */ /* 0x0003e80008000009 */
[----:B------:R0:W-:Y:S04]  /*31f80*/  STS.U8 [R2+UR9+0x16880], R58 ;  /* 0x0168803a02007988 */ /* 0x0001e80008000009 */
[----:B------:R-:W-:Y:S04]  /*31f90*/  STL [R1+0x1358], R86 ;  /* 0x0013585601007387 */ /* 0x000fe80000100800 */
[----:B------:R-:W-:Y:S04]  /*31fa0*/  STL [R1+0x1360], R86 ;  /* 0x0013605601007387 */ /* 0x000fe80000100800 */
[----:B0-----:R-:W4:Y:S04]  /*31fb0*/  LDL.LU R42, [R1+0x1a4] ;  /* 0x0001a400012a7983 */ /* 0x001f280000300800 */
[----:B-1----:R-:W4:Y:S04]  /*31fc0*/  LDL.LU R43, [R1+0x188] ;  /* 0x00018800012b7983 */ /* 0x002f280000300800 */
[----:B------:R-:W4:Y:S04]  /*31fd0*/  LDL.LU R58, [R1+0x16c] ;  /* 0x00016c00013a7983 */ /* 0x000f280000300800 */
[----:B--2---:R0:W-:Y:S02]  /*31fe0*/  STS.U8 [R2+UR9+0x16c80], R3 ;  /* 0x016c800302007988 */ /* 0x0041e40008000009 */
[----:B0-----:R-:W0:Y:S02]  /*31ff0*/  S2R R3, SR_TID.X ;  /* 0x0000000000037919 */ /* 0x001e240000002100 */
[----:B------:R1:W-:Y:S04]  /*32000*/  STS.U8 [R2+UR9+0x17080], R62 ;  /* 0x0170803e02007988 */ /* 0x0003e80008000009 */
[----:B------:R2:W-:Y:S04]  /*32010*/  STS.U8 [R2+UR9+0x17480], R66 ;  /* 0x0174804202007988 */ /* 0x0005e80008000009 */
[----:B---3--:R3:W-:Y:S04]  /*32020*/  STS.U8 [R2+UR9+0x17880], R70 ;  /* 0x0178804602007988 */ /* 0x0087e80008000009 */
[----:B-1----:R-:W4:Y:S04]  /*32030*/  LDL.LU R62, [R1+0x150] ;  /* 0x00015000013e7983 */ /* 0x002f280000300800 */
[----:B------:R-:W-:Y:S04]  /*32040*/  STS.U8 [R2+UR9+0x17c80], R86 ;  /* 0x017c805602007988 */ /* 0x000fe80008000009 */
[----:B--2---:R-:W2:Y:S04]  /*32050*/  LDL.LU R66, [R1+0x134] ;  /* 0x0001340001427983 */ /* 0x004ea80000300800 */
[----:B---3--:R-:W3:Y:S01]  /*32060*/  LDL.LU R70, [R1+0x118] ;  /* 0x0001180001467983 */ /* 0x008ee20000300800 */
[----:B0-----:R-:W-:-:S04]  /*32070*/  LOP3.LUT R3, R3, 0x7f, RZ, 0xc0, !PT ;  /* 0x0000007f03037812 */ /* 0x001fc800078ec0ff */
[----:B------:R-:W-:-:S05]  /*32080*/  LOP3.LUT R3, R3, 0x20, RZ, 0x3c, !PT ;  /* 0x0000002003037812 */ /* 0x000fca00078e3cff */
[----:B----4-:R0:W-:Y:S04]  /*32090*/  STS.U8 [R3+UR9+0x14100], R74 ;  /* 0x0141004a03007988 */ /* 0x0101e80008000009 */
[----:B------:R1:W-:Y:S04]  /*320a0*/  STS.U8 [R3+UR9+0x14500], R78 ;  /* 0x0145004e03007988 */ /* 0x0003e80008000009 */
[----:B------:R4:W-:Y:S04]  /*320b0*/  STS.U8 [R3+UR9+0x14900], R4 ;  /* 0x0149000403007988 */ /* 0x0009e80008000009 */
[----:B0-----:R-:W3:Y:S04]  /*320c0*/  LDL.LU R74, [R1+0xfc] ;  /* 0x0000fc00014a7983 */ /* 0x001ee80000300800 */
[----:B-1----:R-:W3:Y:S04]  /*320d0*/  LDL.LU R78, [R1+0xdc] ;  /* 0x0000dc00014e7983 */ /* 0x002ee80000300800 */
[----:B------:R0:W-:Y:S04]  /*320e0*/  STS.U8 [R3+UR9+0x14d00], R80 ;  /* 0x014d005003007988 */ /* 0x0001e80008000009 */
[----:B----4-:R-:W4:Y:S04]  /*320f0*/  LDL.LU R4, [R1+0xbc] ;  /* 0x0000bc0001047983 */ /* 0x010f280000300800 */
        /* <DEDUP_REMOVED lines=8> */
[----:B0-----:R-:W4:Y:S04]  /*32180*/  LDL.LU R91, [R1+0x1c] ;  /* 0x00001c00015b7983 */ /* 0x001f280000300800 */
        /* <DEDUP_REMOVED lines=8> */
[----:B0-----:R-:W0:Y:S02]  /*32210*/  S2R R3, SR_TID.X ;  /* 0x0000000000037919 */ /* 0x001e240000002100 */
[----:B------:R-:W-:Y:S04]  /*32220*/  STL [R1+0x1364], R85 ;  /* 0x0013645501007387 */ /* 0x000fe80000100800 */
[----:B------:R-:W-:Y:S04]  /*32230*/  STL [R1+0x136c], R85 ;  /* 0x00136c5501007387 */ /* 0x000fe80000100800 */
[----:B------:R-:W-:Y:S01]  /*32240*/  STL [R1+0x1384], R85 ;  /* 0x0013845501007387 */ /* 0x000fe20000100800 */
[----:B0-----:R-:W-:-:S04]  /*32250*/  LOP3.LUT R3, R3, 0x7f, RZ, 0xc0, !PT ;  /* 0x0000007f03037812 */ /* 0x001fc800078ec0ff */
[----:B------:R-:W-:-:S05]  /*32260*/  LOP3.LUT R3, R3, 0x30, RZ, 0x3c, !PT ;  /* 0x0000003003037812 */ /* 0x000fca00078e3cff */
[----:B------:R-:W-:Y:S04]  /*32270*/  STS.U8 [R3+UR9+0x14180], R42 ;  /* 0x0141802a03007988 */ /* 0x000fe80008000009 */
[----:B------:R-:W-:Y:S04]  /*32280*/  STS.U8 [R3+UR9+0x14580], R43 ;  /* 0x0145802b03007988 */ /* 0x000fe80008000009 */
[----:B------:R-:W-:Y:S04]  /*32290*/  STS.U8 [R3+UR9+0x14980], R58 ;  /* 0x0149803a03007988 */ /* 0x000fe80008000009 */
[----:B------:R-:W-:Y:S04]  /*322a0*/  STL [R1+0x138c], R85 ;  /* 0x00138c5501007387 */ /* 0x000fe80000100800 */
[----:B------:R-:W-:Y:S04]  /*322b0*/  STL [R1+0x13b4], R85 ;  /* 0x0013b45501007387 */ /* 0x000fe80000100800 */
[----:B------:R-:W-:Y:S04]  /*322c0*/  STL [R1+0x13bc], R85 ;  /* 0x0013bc5501007387 */ /* 0x000fe80000100800 */
[----:B------:R-:W-:Y:S04]  /*322d0*/  STL [R1+0x13e4], R85 ;  /* 0x0013e45501007387 */ /* 0x000fe80000100800 */
[----:B------:R-:W-:Y:S04]  /*322e0*/  STL [R1+0x13ec], R85 ;  /* 0x0013ec5501007387 */ /* 0x000fe80000100800 */
[----:B------:R-:W-:Y:S04]  /*322f0*/  STS.U8 [R3+UR9+0x14d80], R62 ;  /* 0x014d803e03007988 */ /* 0x000fe80008000009 */
[----:B--2---:R-:W-:Y:S04]  /*32300*/  STS.U8 [R3+UR9+0x15180], R66 ;  /* 0x0151804203007988 */ /* 0x004fe80008000009 */
[----:B---3--:R-:W-:Y:S04]  /*32310*/  STS.U8 [R3+UR9+0x15580], R70 ;  /* 0x0155804603007988 */ /* 0x008fe80008000009 */
[----:B------:R-:W-:Y:S04]  /*32320*/  STS.U8 [R3+UR9+0x15980], R74 ;  /* 0x0159804a03007988 */ /* 0x000fe80008000009 */
[----:B------:R-:W-:Y:S04]  /*32330*/  STS.U8 [R3+UR9+0x15d80], R78 ;  /* 0x015d804e03007988 */ /* 0x000fe80008000009 */
[----:B----4-:R-:W-:Y:S04]  /*32340*/  STS.U8 [R3+UR9+0x16180], R4 ;  /* 0x0161800403007988 */ /* 0x010fe80008000009 */
[----:B------:R-:W-:Y:S04]  /*32350*/  STS.U8 [R3+UR9+0x16580], R80 ;  /* 0x0165805003007988 */ /* 0x000fe80008000009 */
[----:B------:R-:W-:Y:S04]  /*32360*/  STS.U8 [R3+UR9+0x16980], R81 ;  /* 0x0169805103007988 */ /* 0x000fe80008000009 */
[----:B------:R-:W-:Y:S04]  /*32370*/  STS.U8 [R3+UR9+0x16d80], R88 ;  /* 0x016d805803007988 */ /* 0x000fe80008000009 */
[----:B------:R-:W-:Y:S04]  /*32380*/  STS.U8 [R3+UR9+0x17180], R89 ;  /* 0x0171805903007988 */ /* 0x000fe80008000009 */
[----:B------:R0:W-:Y:S04]  /*32390*/  STS.U8 [R3+UR9+0x17580], R91 ;  /* 0x0175805b03007988 */ /* 0x0001e80008000009 */
[----:B0-----:R-:W2:Y:S04]  /*323a0*/  LDL.LU R91, [R1+0x1a0] ;  /* 0x0001a000015b7983 */ /* 0x001ea80000300800 */
[----:B------:R-:W-:Y:S04]  /*323b0*/  STS.U8 [R3+UR9+0x17980], R93 ;  /* 0x0179805d03007988 */ /* 0x000fe80008000009 */
[----:B------:R0:W-:Y:S04]  /*323c0*/  STS.U8 [R3+UR9+0x17d80], R84 ;  /* 0x017d805403007988 */ /* 0x0001e80008000009 */
[----:B------:R-:W3:Y:S04]  /*323d0*/  LDL.LU R85, [R1+0x168] ;  /* 0x0001680001557983 */ /* 0x000ee80000300800 */
[----:B------:R-:W4:Y:S01]  /*323e0*/  LDL.LU R86, [R1+0x14c] ;  /* 0x00014c0001567983 */ /* 0x000f220000300800 */
[----:B0-----:R-:W0:Y:S03]  /*323f0*/  S2R R3, SR_TID.X ;  /* 0x0000000000037919 */ /* 0x001e260000002100 */
[----:B------:R-:W3:Y:S04]  /*32400*/  LDL.LU R87, [R1+0x130] ;  /* 0x0001300001577983 */ /* 0x000ee80000300800 */
        /* <DEDUP_REMOVED lines=9> */
[----:B------:R1:W-:Y:S01]  /*324a0*/  STL [R1+0x1370], R93 ;  /* 0x0013705d01007387 */ /* 0x0003e20000100800 */
[----:B0-----:R-:W-:-:S03]  /*324b0*/  LOP3.LUT R3, R3, 0x7f, RZ, 0xc0, !PT ;  /* 0x0000007f03037812 */ /* 0x001fc600078ec0ff */
[----:B-1----:R-:W3:Y:S04]  /*324c0*/  LDL.LU R93, [R1+0x184] ;  /* 0x00018400015d7983 */ /* 0x002ee80000300800 */
[----:B------:R-:W4:Y:S04]  /*324d0*/  LDL.LU R41, [R1+0x19c] ;  /* 0x00019c0001297983 */ /* 0x000f280000300800 */
[----:B------:R-:W4:Y:S04]  /*324e0*/  LDL.LU R42, [R1+0x180] ;  /* 0x00018000012a7983 */ /* 0x000f280000300800 */
[----:B------:R-:W4:Y:S04]  /*324f0*/  LDL.LU R43, [R1+0x164] ;  /* 0x00016400012b7983 */ /* 0x000f280000300800 */
[----:B------:R-:W4:Y:S04]  /*32500*/  LDL.LU R58, [R1+0x148] ;  /* 0x00014800013a7983 */ /* 0x000f280000300800 */
[----:B------:R-:W4:Y:S01]  /*32510*/  LDL.LU R62, [R1+0x12c] ;  /* 0x00012c00013e7983 */ /* 0x000f220000300800 */
[----:B------:R-:W-:-:S03]  /*32520*/  LOP3.LUT R9, R3, 0x40, RZ, 0x3c, !PT ;  /* 0x0000004003097812 */ /* 0x000fc600078e3cff */
        /* <DEDUP_REMOVED lines=9> */
[----:B--2---:R0:W-:Y:S04]  /*325c0*/  STS.U8 [R9+UR9+0x14200], R91 ;  /* 0x0142005b09007988 */ /* 0x0041e80008000009 */
[----:B0-----:R-:W2:Y:S01]  /*325d0*/  LDL.LU R91, [R1+0x1458] ;  /* 0x00145800015b7983 */ /* 0x001ea20000300800 */
[----:B------:R-:W-:-:S03]  /*325e0*/  LOP3.LUT R3, R3, 0x50, RZ, 0x3c, !PT ;  /* 0x0000005003037812 */ /* 0x000fc600078e3cff */
[----:B---3--:R-:W-:Y:S04]  /*325f0*/  STS.U8 [R9+UR9+0x14600], R93 ;  /* 0x0146005d09007988 */ /* 0x008fe80008000009 */
[----:B------:R-:W-:Y:S04]  /*32600*/  STS.U8 [R9+UR9+0x14a00], R85 ;  /* 0x014a005509007988 */ /* 0x000fe80008000009 */
[----:B----4-:R-:W-:Y:S04]  /*32610*/  STS.U8 [R9+UR9+0x14e00], R86 ;  /* 0x014e005609007988 */ /* 0x010fe80008000009 */
[----:B------:R-:W-:Y:S04]  /*32620*/  STS.U8 [R9+UR9+0x15200], R87 ;  /* 0x0152005709007988 */ /* 0x000fe80008000009 */
        /* <DEDUP_REMOVED lines=9> */
[----:B0-----:R-:W2:Y:S04]  /*326c0*/  LDL.LU R32, [R1+0x198] ;  /* 0x0001980001207983 */ /* 0x001ea80000300800 */
[----:B-1----:R-:W2:Y:S04]  /*326d0*/  LDL.LU R33, [R1+0x17c] ;  /* 0x00017c0001217983 */ /* 0x002ea80000300800 */
[----:B---3--:R-:W3:Y:S04]  /*326e0*/  LDL.LU R34, [R1+0x160] ;  /* 0x0001600001227983 */ /* 0x008ee80000300800 */
[----:B----4-:R-:W4:Y:S04]  /*326f0*/  LDL.LU R35, [R1+0x144] ;  /* 0x0001440001237983 */ /* 0x010f280000300800 */
[----:B------:R-:W3:Y:S04]  /*32700*/  LDL.LU R36, [R1+0x128] ;  /* 0x0001280001247983 */ /* 0x000ee80000300800 */
[----:B------:R-:W3:Y:S04]  /*32710*/  LDL.LU R37, [R1+0x10c] ;  /* 0x00010c0001257983 */ /* 0x000ee80000300800 */
[----:B------:R-:W3:Y:S04]  /*32720*/  LDL.LU R38, [R1+0xf0] ;  /* 0x0000f00001267983 */ /* 0x000ee80000300800 */
[----:B------:R-:W3:Y:S04]  /*32730*/  LDL.LU R39, [R1+0xd0] ;  /* 0x0000d00001277983 */ /* 0x000ee80000300800 */
[----:B------:R-:W3:Y:S04]  /*32740*/  LDL.LU R40, [R1+0xb0] ;  /* 0x0000b00001287983 */ /* 0x000ee80000300800 */
[----:B--2---:R-:W-:Y:S04]  /*32750*/  STS.U8 [R9+UR9+0x17a00], R91 ;  /* 0x017a005b09007988 */ /* 0x004fe80008000009 */
[----:B------:R-:W-:Y:S04]  /*32760*/  STS.U8 [R9+UR9+0x17e00], R83 ;  /* 0x017e005309007988 */ /* 0x000fe80008000009 */
        /* <DEDUP_REMOVED lines=13> */
[----:B-1----:R-:W4:Y:S04]  /*32840*/  LDL.LU R42, [R1+0x70] ;  /* 0x00007000012a7983 */ /* 0x002f280000300800 */
[----:B------:R-:W-:Y:S04]  /*32850*/  STS.U8 [R3+UR9+0x17280], R88 ;  /* 0x0172805803007988 */ /* 0x000fe80008000009 */
[----:B--2---:R-:W2:Y:S04]  /*32860*/  LDL.LU R43, [R1+0x50] ;  /* 0x00005000012b7983 */ /* 0x004ea80000300800 */
[----:B------:R1:W-:Y:S04]  /*32870*/  STS.U8 [R3+UR9+0x17680], R89 ;  /* 0x0176805903007988 */ /* 0x0003e80008000009 */
[----:B0-----:R-:W2:Y:S04]  /*32880*/  LDL.LU R81, [R1+0x30] ;  /* 0x0000300001517983 */ /* 0x001ea80000300800 */
[----:B-1----:R-:W2:Y:S04]  /*32890*/  LDL.LU R89, [R1+0x10] ;  /* 0x0000100001597983 */ /* 0x002ea80000300800 */
[----:B------:R-:W2:Y:S04]  /*328a0*/  LDL.LU R62, [R1+0x194] ;  /* 0x00019400013e7983 */ /* 0x000ea80000300800 */
[----:B------:R-:W2:Y:S04]  /*328b0*/  LDL.LU R66, [R1+0x178] ;  /* 0x0001780001427983 */ /* 0x000ea80000300800 */
[----:B------:R-:W2:Y:S04]  /*328c0*/  LDL.LU R70, [R1+0x15c] ;  /* 0x00015c0001467983 */ /* 0x000ea80000300800 */
[----:B------:R-:W-:Y:S04]  /*328d0*/  STS.U8 [R3+UR9+0x17a80], R90 ;  /* 0x017a805a03007988 */ /* 0x000fe80008000009 */
[----:B------:R-:W2:Y:S04]  /*328e0*/  LDL.LU R74, [R1+0x140] ;  /* 0x00014000014a7983 */ /* 0x000ea80000300800 */
[----:B------:R0:W-:Y:S04]  /*328f0*/  STS.U8 [R3+UR9+0x17e80], R82 ;  /* 0x017e805203007988 */ /* 0x0001e80008000009 */
[----:B------:R-:W2:Y:S01]  /*32900*/  LDL.LU R78, [R1+0x124] ;  /* 0x00012400014e7983 */ /* 0x000ea20000300800 */
[----:B------:R-:W-:-:S03]  /*32910*/  LOP3.LUT R58, R8, 0x60, RZ, 0x3c, !PT ;  /* 0x00000060083a7812 */ /* 0x000fc600078e3cff */
        /* <DEDUP_REMOVED lines=11> */
[----:B---3--:R3:W-:Y:S04]  /*329d0*/  STS.U8 [R58+UR9+0x14b00], R34 ;  /* 0x014b00223a007988 */ /* 0x0087e80008000009 */
[----:B0-----:R-:W2:Y:S04]  /*329e0*/  LDL.LU R32, [R1+0x1454] ;  /* 0x0014540001207983 */ /* 0x001ea80000300800 */
[----:B-1----:R-:W2:Y:S04]  /*329f0*/  LDL.LU R33, [R1+0x1450] ;  /* 0x0014500001217983 */ /* 0x002ea80000300800 */
[----:B---3--:R-:W3:Y:S04]  /*32a00*/  LDL.LU R34, [R1+0x144c] ;  /* 0x00144c0001227983 */ /* 0x008ee80000300800 */
[----:B----4-:R0:W-:Y:S04]  /*32a10*/  STS.U8 [R58+UR9+0x14f00], R35 ;  /* 0x014f00233a007988 */ /* 0x0101e80008000009 */
[----:B------:R1:W-:Y:S04]  /*32a20*/  STS.U8 [R58+UR9+0x15300], R36 ;  /* 0x015300243a007988 */ /* 0x0003e80008000009 */
[----:B------:R4:W-:Y:S04]  /*32a30*/  STS.U8 [R58+UR9+0x15700], R37 ;  /* 0x015700253a007988 */ /* 0x0009e80008000009 */
[----:B0-----:R-:W3:Y:S04]  /*32a40*/  LDL.LU R35, [R1+0x1448] ;  /* 0x0014480001237983 */ /* 0x001ee80000300800 */
[----:B-1----:R-:W3:Y:S04]  /*32a50*/  LDL.LU R36, [R1+0x1444] ;  /* 0x0014440001247983 */ /* 0x002ee80000300800 */
[----:B----4-:R-:W4:Y:S04]  /*32a60*/  LDL.LU R37, [R1+0x1440] ;  /* 0x0014400001257983 */ /* 0x010f280000300800 */
[----:B------:R0:W-:Y:S04]  /*32a70*/  STS.U8 [R58+UR9+0x15b00], R38 ;  /* 0x015b00263a007988 */ /* 0x0001e80008000009 */
[----:B------:R1:W-:Y:S04]  /*32a80*/  STS.U8 [R58+UR9+0x15f00], R39 ;  /* 0x015f00273a007988 */ /* 0x0003e80008000009 */
[----:B------:R1:W-:Y:S04]  /*32a90*/  STS.U8 [R58+UR9+0x16300], R40 ;  /* 0x016300283a007988 */ /* 0x0003e80008000009 */
[----:B0-----:R-:W3:Y:S04]  /*32aa0*/  LDL.LU R38, [R1+0x143c] ;  /* 0x00143c0001267983 */ /* 0x001ee80000300800 */
[----:B-1----:R-:W3:Y:S04]  /*32ab0*/  LDL.LU R39, [R1+0x1438] ;  /* 0x0014380001277983 */ /* 0x002ee80000300800 */
[----:B------:R-:W3:Y:S04]  /*32ac0*/  LDL.LU R40, [R1+0x1434] ;  /* 0x0014340001287983 */ /* 0x000ee80000300800 */
[----:B------:R0:W-:Y:S04]  /*32ad0*/  STS.U8 [R58+UR9+0x16700], R41 ;  /* 0x016700293a007988 */ /* 0x0001e80008000009 */
[----:B------:R1:W-:Y:S04]  /*32ae0*/  STS.U8 [R58+UR9+0x16b00], R42 ;  /* 0x016b002a3a007988 */ /* 0x0003e80008000009 */
[----:B0-----:R-:W3:Y:S04]  /*32af0*/  LDL.LU R41, [R1+0x1430] ;  /* 0x0014300001297983 */ /* 0x001ee80000300800 */
[----:B--2---:R0:W-:Y:S04]  /*32b00*/  STS.U8 [R58+UR9+0x16f00], R43 ;  /* 0x016f002b3a007988 */ /* 0x0041e80008000009 */
[----:B-1----:R-:W2:Y:S04]  /*32b10*/  LDL.LU R42, [R1+0x142c] ;  /* 0x00142c00012a7983 */ /* 0x002ea80000300800 */
[----:B------:R1:W-:Y:S04]  /*32b20*/  STS.U8 [R58+UR9+0x17300], R81 ;  /* 0x017300513a007988 */ /* 0x0003e80008000009 */
[----:B0-----:R-:W2:Y:S04]  /*32b30*/  LDL.LU R43, [R1+0x1428] ;  /* 0x00142800012b7983 */ /* 0x001ea80000300800 */
[----:B------:R0:W-:Y:S04]  /*32b40*/  STS.U8 [R58+UR9+0x17700], R89 ;  /* 0x017700593a007988 */ /* 0x0001e80008000009 */
[----:B-1----:R-:W2:Y:S04]  /*32b50*/  LDL.LU R81, [R1+0x1424] ;  /* 0x0014240001517983 */ /* 0x002ea80000300800 */
[----:B0-----:R-:W2:Y:S01]  /*32b60*/  LDL.LU R89, [R1+0x1420] ;  /* 0x0014200001597983 */ /* 0x001ea20000300800 */
[----:B------:R-:W-:-:S03]  /*32b70*/  LOP3.LUT R8, R8, 0x70, RZ, 0x3c, !PT ;  /* 0x0000007008087812 */ /* 0x000fc600078e3cff */
[----:B--2---:R-:W-:Y:S04]  /*32b80*/  STS.U8 [R58+UR9+0x17b00], R89 ;  /* 0x017b00593a007988 */ /* 0x004fe80008000009 */
[----:B------:R0:W-:Y:S04]  /*32b90*/  STS.U8 [R58+UR9+0x17f00], R81 ;  /* 0x017f00513a007988 */ /* 0x0001e80008000009 */
[----:B------:R1:W-:Y:S04]  /*32ba0*/  STS.U8 [R8+UR9+0x14380], R62 ;  /* 0x0143803e08007988 */ /* 0x0003e80008000009 */
[----:B------:R2:W-:Y:S04]  /*32bb0*/  STS.U8 [R8+UR9+0x14780], R66 ;  /* 0x0147804208007988 */ /* 0x0005e80008000009 */
[----:B0-----:R-:W3:Y:S04]  /*32bc0*/  LDL.LU R58, [R1+0x141c] ;  /* 0x00141c00013a7983 */ /* 0x001ee80000300800 */
[----:B-1----:R-:W3:Y:S04]  /*32bd0*/  LDL.LU R62, [R1+0x1418] ;  /* 0x00141800013e7983 */ /* 0x002ee80000300800 */
[----:B--2---:R-:W2:Y:S04]  /*32be0*/  LDL.LU R66, [R1+0x1414] ;  /* 0x0014140001427983 */ /* 0x004ea80000300800 */
[----:B------:R0:W-:Y:S04]  /*32bf0*/  STS.U8 [R8+UR9+0x14b80], R70 ;  /* 0x014b804608007988 */ /* 0x0001e80008000009 */
[----:B------:R1:W-:Y:S04]  /*32c00*/  STS.U8 [R8+UR9+0x14f80], R74 ;  /* 0x014f804a08007988 */ /* 0x0003e80008000009 */
[----:B------:R4:W-:Y:S04]  /*32c10*/  STS.U8 [R8+UR9+0x15380], R78 ;  /* 0x0153804e08007988 */ /* 0x0009e80008000009 */
[----:B0-----:R-:W2:Y:S04]  /*32c20*/  LDL.LU R70, [R1+0x1410] ;  /* 0x0014100001467983 */ /* 0x001ea80000300800 */
[----:B-1----:R-:W2:Y:S04]  /*32c30*/  LDL.LU R74, [R1+0x140c] ;  /* 0x00140c00014a7983 */ /* 0x002ea80000300800 */
[----:B----4-:R-:W4:Y:S04]  /*32c40*/  LDL.LU R78, [R1+0x1408] ;  /* 0x00140800014e7983 */ /* 0x010f280000300800 */
[----:B------:R0:W-:Y:S04]  /*32c50*/  STS.U8 [R8+UR9+0x15780], R3 ;  /* 0x0157800308007988 */ /* 0x0001e80008000009 */
[----:B------:R1:W-:Y:S04]  /*32c60*/  STS.U8 [R8+UR9+0x15b80], R4 ;  /* 0x015b800408007988 */ /* 0x0003e80008000009 */
[----:B------:R1:W-:Y:S04]  /*32c70*/  STS.U8 [R8+UR9+0x15f80], R80 ;  /* 0x015f805008007988 */ /* 0x0003e80008000009 */
[----:B0-----:R-:W2:Y:S04]  /*32c80*/  LDL.LU R3, [R1+0x1404] ;  /* 0x0014040001037983 */ /* 0x001ea80000300800 */
[----:B-1----:R-:W2:Y:S04]  /*32c90*/  LDL.LU R4, [R1+0x1400] ;  /* 0x0014000001047983 */ /* 0x002ea80000300800 */
[----:B------:R-:W2:Y:S04]  /*32ca0*/  LDL.LU R80, [R1+0x13fc] ;  /* 0x0013fc0001507983 */ /* 0x000ea80000300800 */
[----:B------:R0:W-:Y:S04]  /*32cb0*/  STS.U8 [R8+UR9+0x16380], R88 ;  /* 0x0163805808007988 */ /* 0x0001e80008000009 */
[----:B0-----:R-:W2:Y:S04]  /*32cc0*/  LDL.LU R88, [R1+0x13f8] ;  /* 0x0013f80001587983 */ /* 0x001ea80000300800 */
[----:B------:R-:W-:Y:S04]  /*32cd0*/  STS.U8 [R8+UR9+0x16780], R93 ;  /* 0x0167805d08007988 */ /* 0x000fe80008000009 */
[----:B------:R-:W-:Y:S04]  /*32ce0*/  STS.U8 [R8+UR9+0x16b80], R85 ;  /* 0x016b805508007988 */ /* 0x000fe80008000009 */
[----:B------:R-:W-:Y:S04]  /*32cf0*/  STS.U8 [R8+UR9+0x16f80], R86 ;  /* 0x016f805608007988 */ /* 0x000fe80008000009 */
[----:B------:R-:W-:Y:S04]  /*32d00*/  STS.U8 [R8+UR9+0x17380], R87 ;  /* 0x0173805708007988 */ /* 0x000fe80008000009 */
[----:B------:R0:W-:Y:S04]  /*32d10*/  STS.U8 [R8+UR9+0x17780], R9 ;  /* 0x0177800908007988 */ /* 0x0001e80008000009 */
[----:B0-----:R-:W3:Y:S04]  /*32d20*/  LDL.LU R9, [R1+0x29c] ;  /* 0x00029c0001097983 */ /* 0x001ee80000300800 */
[----:B--2---:R-:W-:Y:S04]  /*32d30*/  STS.U8 [R8+UR9+0x17b80], R88 ;  /* 0x017b805808007988 */ /* 0x004fe80008000009 */
[----:B------:R0:W-:Y:S04]  /*32d40*/  STS.U8 [R8+UR9+0x17f80], R80 ;  /* 0x017f805008007988 */ /* 0x0001e80008000009 */
[----:B0-----:R-:W2:Y:S04]  /*32d50*/  LDL.LU R8, [R1+0x2a0] ;  /* 0x0002a00001087983 */ /* 0x001ea80000300800 */
[----:B------:R-:W2:Y:S01]  /*32d60*/  LDL.LU R86, [R1+0x2a8] ;  /* 0x0002a80001567983 */ /* 0x000ea20000300800 */
[----:B------:R-:W-:-:S03]  /*32d70*/  PRMT R4, RZ, 0x7610, R4 ;  /* 0x00007610ff047816 */ /* 0x000fc60000000004 */
[----:B------:R-:W2:Y:S04]  /*32d80*/  LDL.LU R87, [R1+0x2a4] ;  /* 0x0002a40001577983 */ /* 0x000ea80000300800 */
[----:B----4-:R-:W-:Y:S04]  /*32d90*/  STS.U8 [R0+UR9+0x8000], R78 ;  /* 0x0080004e00007988 */ /* 0x010fe80008000009 */
[----:B------:R-:W-:Y:S04]  /*32da0*/  STS.U8 [R0+UR9+0x8400], R74 ;  /* 0x0084004a00007988 */ /* 0x000fe80008000009 */
[----:B------:R-:W-:Y:S04]  /*32db0*/  STS.U8 [R0+UR9+0x8800], R70 ;  /* 0x0088004600007988 */ /* 0x000fe80008000009 */
[----:B------:R-:W-:Y:S04]  /*32dc0*/  STS.U8 [R0+UR9+0x8c00], R66 ;  /* 0x008c004200007988 */ /* 0x000fe80008000009 */
[----:B---3--:R-:W-:Y:S04]  /*32dd0*/  STS.U8 [R0+UR9+0x9000], R62 ;  /* 0x0090003e00007988 */ /* 0x008fe80008000009 */
[----:B------:R-:W-:Y:S04]  /*32de0*/  STS.U8 [R0+UR9+0x9400], R58 ;  /* 0x0094003a00007988 */ /* 0x000fe80008000009 */
[----:B------:R-:W-:Y:S04]  /*32df0*/  STS.U8 [R0+UR9+0x9800], R43 ;  /* 0x0098002b00007988 */ /* 0x000fe80008000009 */
[----:B------:R-:W-:Y:S04]  /*32e00*/  STS.U8 [R0+UR9+0x9c00], R42 ;  /* 0x009c002a00007988 */ /* 0x000fe80008000009 */
[----:B------:R-:W-:Y:S04]  /*32e10*/  STS.U8 [R0+UR9+0xa000], R41 ;  /* 0x00a0002900007988 */ /* 0x000fe80008000009 */
[----:B------:R-:W-:Y:S04]  /*32e20*/  STS.U8 [R0+UR9+0xa400], R40 ;  /* 0x00a4002800007988 */ /* 0x000fe80008000009 */
[----:B------:R-:W-:Y:S01]  /*32e30*/  STS.U8 [R0+UR9+0xa800], R39 ;  /* 0x00a8002700007988 */ /* 0x000fe20008000009 */
[----:B--2---:R-:W-:-:S05]  /*32e40*/  IADD3 R8, P4, PT, R5, R8, RZ ;  /* 0x0000000805087210 */ /* 0x004fca0007f9e0ff */
[----:B------:R-:W-:-:S05]  /*32e50*/  IMAD.X R9, R6, 0x1, R9, P4 ;  /* 0x0000000106097824 */ /* 0x000fca00020e0609 */
[----:B------:R0:W2:Y:S04]  /*32e60*/  @!P1 LDG.E.U8 R4, desc[UR18][R8.64] ;  /* 0x0000001208049981 */ /* 0x0000a8000c1e1100 */
        /* <DEDUP_REMOVED lines=44> */
[----:B------:R-:W-:Y:S01]  /*33130*/  STS.U8 [R2+UR9+0xdc80], R63 ;  /* 0x00dc803f02007988 */ /* 0x000fe20008000009 */
[----:B------:R-:W-:-:S03]  /*33140*/  LOP3.LUT R85, R0, 0x20, RZ, 0x3c, !PT ;  /* 0x0000002000557812 */ /* 0x000fc600078e3cff */
[----:B------:R-:W-:Y:S04]  /*33150*/  STS.U8 [R2+UR9+0xe080], R65 ;  /* 0x00e0804102007988 */ /* 0x000fe80008000009 */
[----:B------:R-:W-:Y:S01]  /*33160*/  STS.U8 [R2+UR9+0xe480], R67 ;  /* 0x00e4804302007988 */ /* 0x000fe20008000009 */
[----:B------:R-:W-:-:S03]  /*33170*/  IADD3 R86, P3, PT, R5, R86, RZ ;  /* 0x0000005605567210 */ /* 0x000fc60007f7e0ff */
[----:B------:R-:W-:Y:S04]  /*33180*/  STS.U8 [R2+UR9+0xe880], R69 ;  /* 0x00e8804502007988 */ /* 0x000fe80008000009 */
[----:B------:R-:W-:Y:S04]  /*33190*/  STS.U8 [R2+UR9+0xec80], R71 ;  /* 0x00ec804702007988 */ /* 0x000fe80008000009 */
[----:B------:R-:W-:Y:S04]  /*331a0*/  STS.U8 [R2+UR9+0xf080], R73 ;  /* 0x00f0804902007988 */ /* 0x000fe80008000009 */
[----:B------:R-:W-:Y:S04]  /*331b0*/  STS.U8 [R2+UR9+0xf480], R75 ;  /* 0x00f4804b02007988 */ /* 0x000fe80008000009 */
[----:B------:R-:W-:Y:S01]  /*331c0*/  STS.U8 [R2+UR9+0xf880], R77 ;  /* 0x00f8804d02007988 */ /* 0x000fe20008000009 */
[----:B------:R-:W-:-:S03]  /*331d0*/  IMAD.X R87, R6, 0x1, R87, P3 ;  /* 0x0000000106577824 */ /* 0x000fc600018e0657 */
[----:B------:R3:W-:Y:S04]  /*331e0*/  STS.U8 [R2+UR9+0xfc80], R79 ;  /* 0x00fc804f02007988 */ /* 0x0007e80008000009 */
[----:B-1----:R-:W4:Y:S04]  /*331f0*/  LDL.LU R0, [R1+0x2b0] ;  /* 0x0002b00001007983 */ /* 0x002f280000300800 */
[----:B------:R-:W-:Y:S04]  /*33200*/  STS.U8 [R85+UR9+0x8100], R54 ;  /* 0x0081003655007988 */ /* 0x000fe80008000009 */
[----:B---3--:R-:W3:Y:S04]  /*33210*/  LDL.LU R2, [R1+0x2b8] ;  /* 0x0002b80001027983 */ /* 0x008ee80000300800 */
[----:B------:R-:W-:Y:S01]  /*33220*/  STS.U8 [R85+UR9+0x8500], R51 ;  /* 0x0085003355007988 */ /* 0x000fe20008000009 */
[----:B------:R-:W-:-:S03]  /*33230*/  PRMT R3, RZ, 0x7610, R3 ;  /* 0x00007610ff037816 */ /* 0x000fc60000000003 */
[----:B------:R-:W3:Y:S04]  /*33240*/  LDL.LU R93, [R1+0x2c0] ;  /* 0x0002c000015d7983 */ /* 0x000ee80000300800 */
[----:B------:R-:W-:Y:S04]  /*33250*/  STS.U8 [R85+UR9+0x8900], R50 ;  /* 0x0089003255007988 */ /* 0x000fe80008000009 */
[----:B------:R-:W-:Y:S04]  /*33260*/  STS.U8 [R85+UR9+0x8d00], R45 ;  /* 0x008d002d55007988 */ /* 0x000fe80008000009 */
[----:B------:R0:W-:Y:S04]  /*33270*/  STL [R1+0x2a0], R8 ;  /* 0x0002a00801007387 */ /* 0x0001e80000100800 */
[----:B------:R-:W-:Y:S04]  /*33280*/  STS.U8 [R85+UR9+0x9100], R7 ;  /* 0x0091000755007988 */ /* 0x000fe80008000009 */
[----:B------:R-:W-:Y:S01]  /*33290*/  STL [R1+0x2a8], R86 ;  /* 0x0002a85601007387 */ /* 0x000fe20000100800 */
[----:B0-----:R-:W-:-:S03]  /*332a0*/  @!P1 IMAD.MOV.U32 R8, RZ, RZ, R86 ;  /* 0x000000ffff089224 */ /* 0x001fc600078e0056 */
[----:B------:R-:W-:Y:S04]  /*332b0*/  STS.U8 [R85+UR9+0x9500], R92 ;  /* 0x0095005c55007988 */ /* 0x000fe80008000009 */
[----:B------:R0:W-:Y:S04]  /*332c0*/  STL [R1+0x29c], R9 ;  /* 0x00029c0901007387 */ /* 0x0001e80000100800 */
[----:B------:R1:W-:Y:S01]  /*332d0*/  STS.U8 [R85+UR9+0x9900], R46 ;  /* 0x0099002e55007988 */ /* 0x0003e20008000009 */
[----:B0-----:R-:W-:-:S03]  /*332e0*/  IMAD.MOV.U32 R9, RZ, RZ, R87 ;  /* 0x000000ffff097224 */ /* 0x001fc600078e0057 */
[----:B-1----:R-:W3:Y:S04]  /*332f0*/  LDL.LU R85, [R1+0x2b4] ;  /* 0x0002b40001557983 */ /* 0x002ee80000300800 */
[----:B------:R0:W3:Y:S04]  /*33300*/  @!P1 LDG.E.U8 R3, desc[UR18][R8.64] ;  /* 0x0000001208039981 */ /* 0x0000e8000c1e1100 */
[----:B--2---:R1:W-:Y:S04]  /*33310*/  STL [R1+0x18c], R4 ;  /* 0x00018c0401007387 */ /* 0x0043e80000100800 */
[----:B-1----:R-:W2:Y:S04]  /*33320*/  LDL.LU R4, [R1+0x13f4] ;  /* 0x0013f40001047983 */ /* 0x002ea80000300800 */
[----:B------:R1:W-:Y:S04]  /*33330*/  STL [R1+0x2a4], R87 ;  /* 0x0002a45701007387 */ /* 0x0003e80000100800 */
[----:B-1----:R-:W2:Y:S04]  /*33340*/  LDL.LU R87, [R1+0x2bc] ;  /* 0x0002bc0001577983 */ /* 0x002ea80000300800 */
[----:B------:R-:W2:Y:S01]  /*33350*/  LDL.LU R8, [R1+0x2ac] ;  /* 0x0002ac0001087983 */ /* 0x000ea20000300800 */
[----:B------:R-:W-:-:S02]  /*33360*/  PRMT R47, RZ, 0x7610, R47 ;  /* 0x00007610ff2f7816 */ /* 0x000fc4000000002f */
[----:B----4-:R-:W-:-:S05]  /*33370*/  IADD3 R0, P3, PT, R5, R0, RZ ;  /* 0x0000000005007210 */ /* 0x010fca0007f7e0ff */
[----:B0-----:R-:W-:Y:S01]  /*33380*/  IMAD.MOV.U32 R9, RZ, RZ, R0 ;  /* 0x000000ffff097224 */ /* 0x001fe200078e0000 */
[----:B------:R0:W-:Y:S01]  /*33390*/  STL [R1+0x2b0], R0 ;  /* 0x0002b00001007387 */ /* 0x0001e20000100800 */
[----:B---3--:R-:W-:-:S03]  /*333a0*/  IADD3 R2, P4, PT, R5, R2, RZ ;  /* 0x0000000205027210 */ /* 0x008fc60007f9e0ff */
[----:B0-----:R-:W3:Y:S04]  /*333b0*/  LDL.LU R0, [R1+0x2e0] ;  /* 0x0002e00001007983 */ /* 0x001ee80000300800 */
[----:B------:R0:W-:Y:S04]  /*333c0*/  STL [R1+0x188], R3 ;  /* 0x0001880301007387 */ /* 0x0001e80000100800 */
[----:B0-----:R-:W4:Y:S04]  /*333d0*/  LDL.LU R3, [R1+0x2e8] ;  /* 0x0002e80001037983 */ /* 0x001f280000300800 */
[----:B------:R-:W3:Y:S04]  /*333e0*/  LDL.LU R86, [R1+0x2f0] ;  /* 0x0002f00001567983 */ /* 0x000ee80000300800 */
[----:B------:R-:W-:Y:S01]  /*333f0*/  STL [R1+0x2b8], R2 ;  /* 0x0002b80201007387 */ /* 0x000fe20000100800 */
[----:B--2---:R-:W-:-:S05]  /*33400*/  IMAD.X R8, R6, 0x1, R8, P3 ;  /* 0x0000000106087824 */ /* 0x004fca00018e0608 */
[-C--:B------:R-:W-:Y:S01]  /*33410*/  @!P1 LOP3.LUT R9, R9, R8.reuse, RZ, 0x3c, !PT ;  /* 0x0000000809099212 */ /* 0x080fe200078e3cff */
[----:B------:R0:W-:Y:S03]  /*33420*/  STL [R1+0x2ac], R8 ;  /* 0x0002ac0801007387 */ /* 0x0001e60000100800 */
[----:B0-----:R-:W-:-:S04]  /*33430*/  @!P1 LOP3.LUT R8, R9, R8, RZ, 0x3c, !PT ;  /* 0x0000000809089212 */ /* 0x001fc800078e3cff */
[----:B------:R-:W-:-:S05]  /*33440*/  @!P1 LOP3.LUT R9, R9, R8, RZ, 0x3c, !PT ;  /* 0x0000000809099212 */ /* 0x000fca00078e3cff */
[----:B------:R0:W2:Y:S01]  /*33450*/  @!P1 LDG.E.U8 R47, desc[UR18][R8.64] ;  /* 0x00000012082f9981 */ /* 0x0000a2000c1e1100 */
[----:B------:R-:W-:Y:S01]  /*33460*/  IMAD.X R85, R6, 0x1, R85, P4 ;  /* 0x0000000106557824 */ /* 0x000fe200020e0655 */
[----:B------:R-:W-:-:S03]  /*33470*/  IADD3 R93, P3, PT, R5, R93, RZ ;  /* 0x0000005d055d7210 */ /* 0x000fc60007f7e0ff */
[----:B0-----:R-:W-:Y:S02]  /*33480*/  IMAD.MOV.U32 R8, RZ, RZ, R85 ;  /* 0x000000ffff087224 */ /* 0x001fe400078e0055 */
[----:B------:R-:W-:-:S05]  /*33490*/  IMAD.MOV.U32 R9, RZ, RZ, R2 ;  /* 0x000000ffff097224 */ /* 0x000fca00078e0002 */
[----:B------:R-:W-:-:S04]  /*334a0*/  @!P1 LOP3.LUT R9, R9, R8, RZ, 0x3c, !PT ;  /* 0x0000000809099212 */ /* 0x000fc800078e3cff */
[C---:B------:R-:W-:Y:S01]  /*334b0*/  @!P1 LOP3.LUT R8, R9.reuse, R8, RZ, 0x3c, !PT ;  /* 0x0000000809089212 */ /* 0x040fe200078e3cff */
[----:B------:R-:W-:Y:S01]  /*334c0*/  STL [R1+0x2c0], R93 ;  /* 0x0002c05d01007387 */ /* 0x000fe20000100800 */
[----:B------:R-:W-:Y:S02]  /*334d0*/  PRMT R4, RZ, 0x7610, R4 ;  /* 0x00007610ff047816 */ /* 0x000fe40000000004 */
[----:B------:R-:W-:-:S05]  /*334e0*/  @!P1 LOP3.LUT R9, R9, R8, RZ, 0x3c, !PT ;  /* 0x0000000809099212 */ /* 0x000fca00078e3cff */
[----:B------:R0:W3:Y:S04]  /*334f0*/  @!P1 LDG.E.U8 R4, desc[UR18][R8.64] ;  /* 0x0000001208049981 */ /* 0x0000e8000c1e1100 */
[----:B--2---:R1:W-:Y:S04]  /*33500*/  STL [R1+0x184], R47 ;  /* 0x0001842f01007387 */ /* 0x0043e80000100800 */
[----:B-1----:R-:W2:Y:S01]  /*33510*/  LDL.LU R47, [R1+0x13f0] ;  /* 0x0013f000012f7983 */ /* 0x002ea20000300800 */
[----:B------:R-:W-:Y:S02]  /*33520*/  IMAD.X R87, R6, 0x1, R87, P3 ;  /* 0x0000000106577824 */ /* 0x000fe400018e0657 */
[----:B0-----:R-:W-:Y:S01]  /*33530*/  @!P1 IMAD.MOV.U32 R8, RZ, RZ, R93 ;  /* 0x000000ffff089224 */ /* 0x001fe200078e005d */
[----:B------:R0:W-:Y:S01]  /*33540*/  STL [R1+0x2b4], R85 ;  /* 0x0002b45501007387 */ /* 0x0001e20000100800 */
[----:B------:R-:W-:-:S03]  /*33550*/  IMAD.MOV.U32 R9, RZ, RZ, R87 ;  /* 0x000000ffff097224 */ /* 0x000fc600078e0057 */
[----:B0-----:R-:W4:Y:S04]  /*33560*/  LDL.LU R85, [R1+0x13ec] ;  /* 0x0013ec0001557983 */ /* 0x001f280000300800 */
[----:B------:R-:W4:Y:S04]  /*33570*/  LDL.LU R2, [R1+0x2e4] ;  /* 0x0002e40001027983 */ /* 0x000f280000300800 */
[----:B---3--:R0:W-:Y:S04]  /*33580*/  STL [R1+0x180], R4 ;  /* 0x0001800401007387 */ /* 0x0081e80000100800 */
[----:B0-----:R-:W3:Y:S04]  /*33590*/  LDL.LU R4, [R1+0x13e8] ;  /* 0x0013e80001047983 */ /* 0x001ee80000300800 */
[----:B------:R0:W-:Y:S04]  /*335a0*/  STL [R1+0x2bc], R87 ;  /* 0x0002bc5701007387 */ /* 0x0001e80000100800 */
[----:B0-----:R-:W3:Y:S01]  /*335b0*/  LDL.LU R87, [R1+0x2ec] ;  /* 0x0002ec0001577983 */ /* 0x001ee20000300800 */
[----:B--2---:R-:W-:-:S06]  /*335c0*/  PRMT R47, RZ, 0x7610, R47 ;  /* 0x00007610ff2f7816 */ /* 0x004fcc000000002f */
[----:B------:R0:W2:Y:S04]  /*335d0*/  @!P1 LDG.E.U8 R47, desc[UR18][R8.64] ;  /* 0x00000012082f9981 */ /* 0x0000a8000c1e1100 */
[----:B------:R-:W3:Y:S01]  /*335e0*/  LDL.LU R8, [R1+0x2dc] ;  /* 0x0002dc0001087983 */ /* 0x000ee20000300800 */
[C---:B------:R-:W-:Y:S02]  /*335f0*/  IADD3 R0, P3, PT, R5.reuse, R0, RZ ;  /* 0x0000000005007210 */ /* 0x040fe40007f7e0ff */
[----:B----4-:R-:W-:-:S03]  /*33600*/  IADD3 R3, P4, PT, R5, R3, RZ ;  /* 0x0000000305037210 */ /* 0x010fc60007f9e0ff */
[----:B0-----:R-:W-:Y:S01]  /*33610*/  IMAD.MOV.U32 R9, RZ, RZ, R0 ;  /* 0x000000ffff097224 */ /* 0x001fe200078e0000 */
[----:B------:R0:W-:Y:S01]  /*33620*/  STL [R1+0x2e0], R0 ;  /* 0x0002e00001007387 */ /* 0x0001e20000100800 */
[----:B------:R-:W-:-:S03]  /*33630*/  PRMT R85, RZ, 0x7610, R85 ;  /* 0x00007610ff557816 */ /* 0x000fc60000000055 */
[----:B0-----:R-:W4:Y:S04]  /*33640*/  LDL.LU R0, [R1+0x2f8] ;  /* 0x0002f80001007983 */ /* 0x001f280000300800 */
[----:B--2---:R0:W-:Y:S01]  /*33650*/  STL [R1+0x17c], R47 ;  /* 0x00017c2f01007387 */ /* 0x0041e20000100800 */
[----:B---3--:R-:W-:-:S03]  /*33660*/  IMAD.X R8, R6, 0x1, R8, P3 ;  /* 0x0000000106087824 */ /* 0x008fc600018e0608 */
[----:B0-----:R-:W2:Y:S02]  /*33670*/  LDL.LU R47, [R1+0x300] ;  /* 0x00030000012f7983 */ /* 0x001ea40000300800 */
[-C--:B------:R-:W-:Y:S02]  /*33680*/  @!P1 LOP3.LUT R9, R9, R8.reuse, RZ, 0x3c, !PT ;  /* 0x0000000809099212 */ /* 0x080fe400078e3cff */
[----:B------:R-:W3:Y:S04]  /*33690*/  LDL.LU R93, [R1+0x340] ;  /* 0x00034000015d7983 */ /* 0x000ee80000300800 */
[----:B------:R-:W-:Y:S04]  /*336a0*/  STL [R1+0x2e8], R3 ;  /* 0x0002e80301007387 */ /* 0x000fe80000100800 */
[----:B------:R0:W-:Y:S02]  /*336b0*/  STL [R1+0x2dc], R8 ;  /* 0x0002dc0801007387 */ /* 0x0001e40000100800 */
        /* <DEDUP_REMOVED lines=28> */
[C---:B----4-:R-:W-:Y:S02]  /*33880*/  IADD3 R0, P3, PT, R5.reuse, R0, RZ ;  /* 0x0000000005007210 */ /* 0x050fe40007f7e0ff */
[----:B------:R-:W-:-:S03]  /*33890*/  IADD3 R47, P4, PT, R5, R47, RZ ;  /* 0x0000002f052f7210 */ /* 0x000fc60007f9e0ff */
        /* <DEDUP_REMOVED lines=247> */
[----:B------:R-:W-:Y:S01]  /*34810*/  STL [R1+0x408], R0 ;  /* 0x0004080001007387 */ /* 0x000fe20000100800 */
[----:B------:R-:W-:-:S03]  /*34820*/  PRMT R47, RZ, 0x7610, R47 ;  /* 0x00007610ff2f7816 */ /* 0x000fc6000000002f */
[----:B--2---:R0:W-:Y:S01]  /*34830*/  STL [R1+0x128], R3 ;  /* 0x0001280301007387 */ /* 0x0041e20000100800 */
[----:B---3--:R-:W-:-:S03]  /*34840*/  IMAD.X R8, R6, 0x1, R8, P3 ;  /* 0x0000000106087824 */ /* 0x008fc600018e0608 */
[----:B0-----:R-:W2:Y:S04]  /*34850*/  LDL.LU R3, [R1+0x420] ;  /* 0x0004200001037983 */ /* 0x001ea80000300800 */
[----:B------:R-:W3:Y:S01]  /*34860*/  LDL.LU R0, [R1+0x440] ;  /* 0x0004400001007983 */ /* 0x000ee20000300800 */
[----:B------:R-:W-:-:S03]  /*34870*/  @!P1 LOP3.LUT R9, R9, R8, RZ, 0x3c, !PT ;  /* 0x0000000809099212 */ /* 0x000fc600078e3cff */
[----:B------:R-:W4:Y:S04]  /*34880*/  LDL.LU R86, [R1+0x448] ;  /* 0x0004480001567983 */ /* 0x000f280000300800 */
        /* <DEDUP_REMOVED lines=31> */
[----:B------:R-:W-:-:S03]  /*34a80*/  IADD3 R0, P4, PT, R5, R0, RZ ;  /* 0x0000000005007210 */ /* 0x000fc60007f9e0ff */
[----:B0-----:R-:W-:Y:S01]  /*34a90*/  IMAD.MOV.U32 R9, RZ, RZ, R3 ;  /* 0x000000ffff097224 */ /* 0x001fe200078e0003 */
[----:B------:R-:W-:Y:S01]  /*34aa0*/  STL [R1+0x420], R3 ;  /* 0x0004200301007387 */ /* 0x000fe20000100800 */
[----:B----4-:R-:W-:-:S03]  /*34ab0*/  PRMT R85, RZ, 0x7610, R85 ;  /* 0x00007610ff557816 */ /* 0x010fc60000000055 */
        /* <DEDUP_REMOVED lines=35> */
[----:B------:R-:W2:Y:S01]  /*34cf0*/  LDL.LU R8, [R1+0x44c] ;  /* 0x00044c0001087983 */ /* 0x000ea20000300800 */
[C---:B------:R-:W-:Y:S02]  /*34d00*/  IADD3 R47, P3, PT, R5.reuse, R47, RZ ;  /* 0x0000002f052f7210 */ /* 0x040fe40007f7e0ff */
[----:B------:R-:W-:-:S03]  /*34d10*/  IADD3 R93, P4, PT, R5, R93, RZ ;  /* 0x0000005d055d7210 */ /* 0x000fc60007f9e0ff */
[----:B0-----:R-:W-:Y:S01]  /*34d20*/  IMAD.MOV.U32 R9, RZ, RZ, R47 ;  /* 0x000000ffff097224 */ /* 0x001fe200078e002f */
[----:B------:R-:W-:Y:S04]  /*34d30*/  STL [R1+0x450], R47 ;  /* 0x0004502f01007387 */ /* 0x000fe80000100800 */
[----:B------:R-:W2:Y:S01]  /*34d40*/  LDL.LU R86, [R1+0x478] ;  /* 0x0004780001567983 */ /* 0x000ea20000300800 */
[C---:B----4-:R-:W-:Y:S01]  /*34d50*/  IMAD.X R0, R6.reuse, 0x1, R0, P4 ;  /* 0x0000000106007824 */ /* 0x050fe200020e0600 */
[----:B---3--:R-:W-:Y:S02]  /*34d60*/  PRMT R4, RZ, 0x7610, R4 ;  /* 0x00007610ff047816 */ /* 0x008fe40000000004 */
[----:B------:R-:W-:Y:S01]  /*34d70*/  PRMT R30, RZ, 0x7610, R30 ;  /* 0x00007610ff1e7816 */ /* 0x000fe2000000001e */
[----:B--2---:R0:W-:Y:S01]  /*34d80*/  STL [R1+0x110], R85 ;  /* 0x0001105501007387 */ /* 0x0041e20000100800 */
[----:B------:R-:W-:-:S03]  /*34d90*/  IMAD.X R8, R6, 0x1, R8, P3 ;  /* 0x0000000106087824 */ /* 0x000fc600018e0608 */
[----:B0-----:R-:W2:Y:S02]  /*34da0*/  LDL.LU R85, [R1+0x480] ;  /* 0x0004800001557983 */ /* 0x001ea40000300800 */
[-C--:B------:R-:W-:Y:S02]  /*34db0*/  @!P1 LOP3.LUT R9, R9, R8.reuse, RZ, 0x3c, !PT ;  /* 0x0000000809099212 */ /* 0x080fe400078e3cff */
[----:B------:R-:W3:Y:S04]  /*34dc0*/  LDL.LU R47, [R1+0x488] ;  /* 0x00048800012f7983 */ /* 0x000ee80000300800 */
[----:B------:R-:W-:Y:S04]  /*34dd0*/  STL [R1+0x458], R93 ;  /* 0x0004585d01007387 */ /* 0x000fe80000100800 */
[----:B------:R0:W-:Y:S02]  /*34de0*/  STL [R1+0x44c], R8 ;  /* 0x00044c0801007387 */ /* 0x0001e40000100800 */
[----:B0-----:R-:W-:-:S04]  /*34df0*/  @!P1 LOP3.LUT R8, R9, R8, RZ, 0x3c, !PT ;  /* 0x0000000809089212 */ /* 0x001fc800078e3cff */
[----:B------:R-:W-:-:S05]  /*34e00*/  @!P1 LOP3.LUT R9, R9, R8, RZ, 0x3c, !PT ;  /* 0x0000000809099212 */ /* 0x000fca00078e3cff */
[----:B------:R0:W4:Y:S02]  /*34e10*/  @!P1 LDG.E.U8 R4, desc[UR18][R8.64] ;  /* 0x0000001208049981 */ /* 0x000124000c1e1100 */
[----:B0-----:R-:W-:Y:S02]  /*34e20*/  IMAD.MOV.U32 R8, RZ, RZ, R0 ;  /* 0x000000ffff087224 */ /* 0x001fe400078e0000 */
[----:B------:R-:W-:-:S05]  /*34e30*/  IMAD.MOV.U32 R9, RZ, RZ, R93 ;  /* 0x000000ffff097224 */ /* 0x000fca00078e005d */
[----:B------:R-:W-:-:S04]  /*34e40*/  @!P1 LOP3.LUT R9, R9, R8, RZ, 0x3c, !PT ;  /* 0x0000000809099212 */ /* 0x000fc800078e3cff */
[----:B------:R-:W-:-:S04]  /*34e50*/  @!P1 LOP3.LUT R8, R9, R8, RZ, 0x3c, !PT ;  /* 0x0000000809089212 */ /* 0x000fc800078e3cff */
[----:B------:R-:W-:-:S05]  /*34e60*/  @!P1 LOP3.LUT R9, R9, R8, RZ, 0x3c, !PT ;  /* 0x0000000809099212 */ /* 0x000fca00078e3cff */
[----:B------:R0:W2:Y:S01]  /*34e70*/  @!P1 LDG.E.U8 R30, desc[UR18][R8.64] ;  /* 0x00000012081e9981 */ /* 0x0000a2000c1e1100 */
[----:B------:R-:W-:Y:S02]  /*34e80*/  IADD3 R3, P3, PT, R5, R3, RZ ;  /* 0x0000000305037210 */ /* 0x000fe40007f7e0ff */
[----:B------:R-:W-:-:S03]  /*34e90*/  PRMT R2, RZ, 0x7610, R2 ;  /* 0x00007610ff027816 */ /* 0x000fc60000000002 */
[----:B------:R-:W-:Y:S01]  /*34ea0*/  IMAD.X R87, R6, 0x1, R87, P3 ;  /* 0x0000000106577824 */ /* 0x000fe200018e0657 */
[----:B------:R-:W-:Y:S01]  /*34eb0*/  STL [R1+0x460], R3 ;  /* 0x0004600301007387 */ /* 0x000fe20000100800 */
[----:B0-----:R-:W-:Y:S02]  /*34ec0*/  @!P1 IMAD.MOV.U32 R8, RZ, RZ, R3 ;  /* 0x000000ffff089224 */ /* 0x001fe400078e0003 */
[----:B------:R-:W-:-:S05]  /*34ed0*/  @!P1 IMAD.MOV.U32 R9, RZ, RZ, R87 ;  /* 0x000000ffff099224 */ /* 0x000fca00078e0057 */
[----:B------:R-:W3:Y:S04]  /*34ee0*/  @!P1 LDG.E.U8 R2, desc[UR18][R8.64] ;  /* 0x0000001208029981 */ /* 0x000ee8000c1e1100 */
[----:B----4-:R0:W-:Y:S04]  /*34ef0*/  STL [R1+0x10c], R4 ;  /* 0x00010c0401007387 */ /* 0x0101e80000100800 */
[----:B0-----:R-:W4:Y:S04]  /*34f00*/  LDL.LU R4, [R1+0x1378] ;  /* 0x0013780001047983 */ /* 0x001f280000300800 */
[----:B------:R0:W-:Y:S04]  /*34f10*/  STL [R1+0x454], R0 ;  /* 0x0004540001007387 */ /* 0x0001e80000100800 */
[----:B0-----:R-:W4:Y:S04]  /*34f20*/  LDL.LU R0, [R1+0x1374] ;  /* 0x0013740001007983 */ /* 0x001f280000300800 */
[----:B------:R-:W4:Y:S04]  /*34f30*/  LDL.LU R93, [R1+0x47c] ;  /* 0x00047c00015d7983 */ /* 0x000f280000300800 */
[----:B------:R-:W-:Y:S04]  /*34f40*/  STL [R1+0x45c], R87 ;  /* 0x00045c5701007387 */ /* 0x000fe80000100800 */
[----:B--2---:R0:W-:Y:S04]  /*34f50*/  STL [R1+0x108], R30 ;  /* 0x0001081e01007387 */ /* 0x0041e80000100800 */
[----:B0-----:R-:W2:Y:S04]  /*34f60*/  LDL.LU R30, [R1+0x484] ;  /* 0x00048400011e7983 */ /* 0x001ea80000300800 */
[----:B------:R-:W2:Y:S01]  /*34f70*/  LDL.LU R9, [R1+0x474] ;  /* 0x0004740001097983 */ /* 0x000ea20000300800 */
[----:B------:R-:W-:-:S02]  /*34f80*/  IADD3 R86, P3, PT, R5, R86, RZ ;  /* 0x0000005605567210 */ /* 0x000fc40007f7e0ff */
[----:B------:R-:W-:Y:S01]  /*34f90*/  IADD3 R85, P4, PT, R5, R85, RZ ;  /* 0x0000005505557210 */ /* 0x000fe20007f9e0ff */
[----:B---3--:R0:W-:Y:S01]  /*34fa0*/  STL [R1+0x104], R2 ;  /* 0x0001040201007387 */ /* 0x0081e20000100800 */
[----:B------:R-:W-:Y:S01]  /*34fb0*/  PRMT R45, RZ, 0x7610, R45 ;  /* 0x00007610ff2d7816 */ /* 0x000fe2000000002d */
[----:B------:R-:W-:Y:S02]  /*34fc0*/  @!P1 IMAD.MOV.U32 R8, RZ, RZ, R86 ;  /* 0x000000ffff089224 */ /* 0x000fe400078e0056 */
[----:B0-----:R-:W3:Y:S04]  /*34fd0*/  LDL.LU R2, [R1+0x490] ;  /* 0x0004900001027983 */ /* 0x001ee80000300800 */
[----:B------:R-:W-:Y:S04]  /*34fe0*/  STL [R1+0x478], R86 ;  /* 0x0004785601007387 */ /* 0x000fe80000100800 */
[----:B------:R-:W3:Y:S04]  /*34ff0*/  LDL.LU R3, [R1+0x498] ;  /* 0x0004980001037983 */ /* 0x000ee80000300800 */
[----:B------:R-:W3:Y:S04]  /*35000*/  LDL.LU R87, [R1+0x4a0] ;  /* 0x0004a00001577983 */ /* 0x000ee80000300800 */
[----:B------:R-:W-:Y:S01]  /*35010*/  STL [R1+0x480], R85 ;  /* 0x0004805501007387 */ /* 0x000fe20000100800 */
[C---:B----4-:R-:W-:Y:S01]  /*35020*/  IMAD.X R93, R6.reuse, 0x1, R93, P4 ;  /* 0x00000001065d7824 */ /* 0x050fe200020e065d */
[----:B------:R-:W-:Y:S01]  /*35030*/  PRMT R0, RZ, 0x7610, R0 ;  /* 0x00007610ff007816 */ /* 0x000fe20000000000 */
[----:B--2---:R-:W-:-:S05]  /*35040*/  IMAD.X R9, R6, 0x1, R9, P3 ;  /* 0x0000000106097824 */ /* 0x004fca00018e0609 */
[----:B------:R0:W-:Y:S04]  /*35050*/  STL [R1+0x474], R9 ;  /* 0x0004740901007387 */ /* 0x0001e80000100800 */
[----:B------:R1:W2:Y:S02]  /*35060*/  @!P1 LDG.E.U8 R45, desc[UR18][R8.64] ;  /* 0x00000012082d9981 */ /* 0x0002a4000c1e1100 */
[----:B-1----:R-:W-:Y:S02]  /*35070*/  IMAD.MOV.U32 R8, RZ, RZ, R93 ;  /* 0x000000ffff087224 */ /* 0x002fe400078e005d */
[----:B0-----:R-:W-:-:S05]  /*35080*/  IMAD.MOV.U32 R9, RZ, RZ, R85 ;  /* 0x000000ffff097224 */ /* 0x001fca00078e0055 */
[----:B------:R-:W-:-:S04]  /*35090*/  @!P1 LOP3.LUT R9, R9, R8, RZ, 0x3c, !PT ;  /* 0x0000000809099212 */ /* 0x000fc800078e3cff */
[----:B------:R-:W-:-:S04]  /*350a0*/  @!P1 LOP3.LUT R8, R9, R8, RZ, 0x3c, !PT ;  /* 0x0000000809089212 */ /* 0x000fc800078e3cff */
[----:B------:R-:W-:-:S05]  /*350b0*/  @!P1 LOP3.LUT R9, R9, R8, RZ, 0x3c, !PT ;  /* 0x0000000809099212 */ /* 0x000fca00078e3cff */
[----:B------:R0:W4:Y:S01]  /*350c0*/  @!P1 LDG.E.U8 R0, desc[UR18][R8.64] ;  /* 0x0000001208009981 */ /* 0x000122000c1e1100 */
[----:B------:R-:W-:Y:S02]  /*350d0*/  IADD3 R47, P3, PT, R5, R47, RZ ;  /* 0x0000002f052f7210 */ /* 0x000fe40007f7e0ff */
[----:B------:R-:W-:-:S03]  /*350e0*/  PRMT R4, RZ, 0x7610, R4 ;  /* 0x00007610ff047816 */ /* 0x000fc60000000004 */
[----:B------:R-:W-:Y:S01]  /*350f0*/  IMAD.X R30, R6, 0x1, R30, P3 ;  /* 0x00000001061e7824 */ /* 0x000fe200018e061e */
[----:B------:R-:W-:Y:S04]  /*35100*/  STL [R1+0x488], R47 ;  /* 0x0004882f01007387 */ /* 0x000fe80000100800 */
[----:B------:R-:W2:Y:S01]  /*35110*/  LDL.LU R86, [R1+0x494] ;  /* 0x0004940001567983 */ /* 0x000ea20000300800 */
[----:B0-----:R-:W-:Y:S02]  /*35120*/  IMAD.MOV.U32 R9, RZ, RZ, R30 ;  /* 0x000000ffff097224 */ /* 0x001fe400078e001e */
[----:B------:R-:W-:Y:S01]  /*35130*/  @!P1 IMAD.MOV.U32 R8, RZ, RZ, R47 ;  /* 0x000000ffff089224 */ /* 0x000fe200078e002f */
[----:B------:R0:W-:Y:S04]  /*35140*/  STL [R1+0x47c], R93 ;  /* 0x00047c5d01007387 */ /* 0x0001e80000100800 */
[----:B------:R1:W2:Y:S04]  /*35150*/  @!P1 LDG.E.U8 R4, desc[UR18][R8.64] ;  /* 0x0000001208049981 */ /* 0x0002a8000c1e1100 */
[----:B0-----:R-:W2:Y:S04]  /*35160*/  LDL.LU R93, [R1+0x1370] ;  /* 0x00137000015d7983 */ /* 0x001ea80000300800 */
[----:B------:R-:W2:Y:S04]  /*35170*/  LDL.LU R85, [R1+0x136c] ;  /* 0x00136c0001557983 */ /* 0x000ea80000300800 */
[----:B----4-:R0:W-:Y:S04]  /*35180*/  STL [R1+0xfc], R0 ;  /* 0x0000fc0001007387 */ /* 0x0101e80000100800 */
[----:B0-----:R-:W4:Y:S04]  /*35190*/  LDL.LU R0, [R1+0x1368] ;  /* 0x0013680001007983 */ /* 0x001f280000300800 */
[----:B------:R0:W-:Y:S04]  /*351a0*/  STL [R1+0x484], R30 ;  /* 0x0004841e01007387 */ /* 0x0001e80000100800 */
[----:B0-----:R-:W4:Y:S04]  /*351b0*/  LDL.LU R30, [R1+0x49c] ;  /* 0x00049c00011e7983 */ /* 0x001f280000300800 */
[----:B------:R-:W4:Y:S01]  /*351c0*/  LDL.LU R8, [R1+0x48c] ;  /* 0x00048c0001087983 */ /* 0x000f220000300800 */
[----:B---3--:R-:W-:-:S02]  /*351d0*/  IADD3 R2, P3, PT, R5, R2, RZ ;  /* 0x0000000205027210 */ /* 0x008fc40007f7e0ff */
[----:B------:R-:W-:-:S03]  /*351e0*/  IADD3 R3, P4, PT, R5, R3, RZ ;  /* 0x0000000305037210 */ /* 0x000fc60007f9e0ff */
[----:B-1----:R-:W-:Y:S01]  /*351f0*/  IMAD.MOV.U32 R9, RZ, RZ, R2 ;  /* 0x000000ffff097224 */ /* 0x002fe200078e0002 */
[----:B------:R0:W-:Y:S01]  /*35200*/  STL [R1+0x490], R2 ;  /* 0x0004900201007387 */ /* 0x0001e20000100800 */
[----:B--2---:R-:W-:-:S03]  /*35210*/  PRMT R85, RZ, 0x7610, R85 ;  /* 0x00007610ff557816 */ /* 0x004fc60000000055 */
[----:B0-----:R-:W2:Y:S04]  /*35220*/  LDL.LU R2, [R1+0x4b8] ;  /* 0x0004b80001027983 */ /* 0x001ea80000300800 */
[----:B------:R0:W-:Y:S04]  /*35230*/  STL [R1+0xf8], R4 ;  /* 0x0000f80401007387 */ /* 0x0001e80000100800 */
[----:B0-----:R-:W3:Y:S04]  /*35240*/  LDL.LU R4, [R1+0x4c0] ;  /* 0x0004c00001047983 */ /* 0x001ee80000300800 */
[----:B------:R-:W2:Y:S04]  /*35250*/  LDL.LU R47, [R1+0x4c8] ;  /* 0x0004c800012f7983 */ /* 0x000ea80000300800 */
[----:B------:R-:W-:Y:S01]  /*35260*/  STL [R1+0x498], R3 ;  /* 0x0004980301007387 */ /* 0x000fe20000100800 */
[----:B------:R-:W-:-:S02]  /*35270*/  IMAD.X R86, R6, 0x1, R86, P4 ;  /* 0x0000000106567824 */ /* 0x000fc400020e0656 */
[----:B----4-:R-:W-:-:S05]  /*35280*/  IMAD.X R8, R6, 0x1, R8, P3 ;  /* 0x0000000106087824 */ /* 0x010fca00018e0608 */
[-C--:B------:R-:W-:Y:S01]  /*35290*/  @!P1 LOP3.LUT R9, R9, R8.reuse, RZ, 0x3c, !PT ;  /* 0x0000000809099212 */ /* 0x080fe200078e3cff */
[----:B------:R0:W-:Y:S03]  /*352a0*/  STL [R1+0x48c], R8 ;  /* 0x00048c0801007387 */ /* 0x0001e60000100800 */
[----:B0-----:R-:W-:-:S04]  /*352b0*/  @!P1 LOP3.LUT R8, R9, R8, RZ, 0x3c, !PT ;  /* 0x0000000809089212 */ /* 0x001fc800078e3cff */
[----:B------:R-:W-:-:S05]  /*352c0*/  @!P1 LOP3.LUT R9, R9, R8, RZ, 0x3c, !PT ;  /* 0x0000000809099212 */ /* 0x000fca00078e3cff */
[----:B------:R0:W4:Y:S02]  /*352d0*/  @!P1 LDG.E.U8 R85, desc[UR18][R8.64] ;  /* 0x0000001208559981 */ /* 0x000124000c1e1100 */
[----:B0-----:R-:W-:Y:S02]  /*352e0*/  IMAD.MOV.U32 R8, RZ, RZ, R86 ;  /* 0x000000ffff087224 */ /* 0x001fe400078e0056 */
[----:B------:R-:W-:-:S05]  /*352f0*/  IMAD.MOV.U32 R9, RZ, RZ, R3 ;  /* 0x000000ffff097224 */ /* 0x000fca00078e0003 */
[----:B------:R-:W-:-:S04]  /*35300*/  @!P1 LOP3.LUT R9, R9, R8, RZ, 0x3c, !PT ;  /* 0x0000000809099212 */ /* 0x000fc800078e3cff */
[C---:B------:R-:W-:Y:S02]  /*35310*/  @!P1 LOP3.LUT R8, R9.reuse, R8, RZ, 0x3c, !PT ;  /* 0x0000000809089212 */ /* 0x040fe400078e3cff */
[----:B------:R-:W-:Y:S02]  /*35320*/  PRMT R0, RZ, 0x7610, R0 ;  /* 0x00007610ff007816 */ /* 0x000fe40000000000 */
[----:B------:R-:W-:-:S05]  /*35330*/  @!P1 LOP3.LUT R9, R9, R8, RZ, 0x3c, !PT ;  /* 0x0000000809099212 */ /* 0x000fca00078e3cff */
[----:B------:R0:W2:Y:S01]  /*35340*/  @!P1 LDG.E.U8 R0, desc[UR18][R8.64] ;  /* 0x0000001208009981 */ /* 0x0000a2000c1e1100 */
[----:B------:R-:W-:Y:S02]  /*35350*/  IADD3 R87, P3, PT, R5, R87, RZ ;  /* 0x0000005705577210 */ /* 0x000fe40007f7e0ff */
[----:B------:R-:W-:-:S03]  /*35360*/  PRMT R42, RZ, 0x7610, R42 ;  /* 0x00007610ff2a7816 */ /* 0x000fc6000000002a */
[----:B------:R-:W-:Y:S01]  /*35370*/  STL [R1+0x4a0], R87 ;  /* 0x0004a05701007387 */ /* 0x000fe20000100800 */
[----:B------:R-:W-:Y:S02]  /*35380*/  IMAD.X R30, R6, 0x1, R30, P3 ;  /* 0x00000001061e7824 */ /* 0x000fe400018e061e */
[----:B0-----:R-:W-:Y:S02]  /*35390*/  @!P1 IMAD.MOV.U32 R8, RZ, RZ, R87 ;  /* 0x000000ffff089224 */ /* 0x001fe400078e0057 */
[----:B------:R-:W-:-:S05]  /*353a0*/  IMAD.MOV.U32 R9, RZ, RZ, R30 ;  /* 0x000000ffff097224 */ /* 0x000fca00078e001e */
[----:B------:R0:W3:Y:S04]  /*353b0*/  @!P1 LDG.E.U8 R42, desc[UR18][R8.64] ;  /* 0x00000012082a9981 */ /* 0x0000e8000c1e1100 */
[----:B----4-:R1:W-:Y:S04]  /*353c0*/  STL [R1+0xf4], R85 ;  /* 0x0000f45501007387 */ /* 0x0103e80000100800 */
[----:B-1----:R-:W4:Y:S04]  /*353d0*/  LDL.LU R85, [R1+0x1364] ;  /* 0x0013640001557983 */ /* 0x002f280000300800 */
[----:B------:R1:W-:Y:S04]  /*353e0*/  STL [R1+0x494], R86 ;  /* 0x0004945601007387 */ /* 0x0003e80000100800 */
[----:B-1----:R-:W4:Y:S04]  /*353f0*/  LDL.LU R86, [R1+0x1360] ;  /* 0x0013600001567983 */ /* 0x002f280000300800 */
[----:B------:R-:W4:Y:S04]  /*35400*/  LDL.LU R3, [R1+0x4bc] ;  /* 0x0004bc0001037983 */ /* 0x000f280000300800 */
[----:B--2---:R1:W-:Y:S04]  /*35410*/  STL [R1+0xf0], R0 ;  /* 0x0000f00001007387 */ /* 0x0043e80000100800 */
[----:B-1----:R-:W2:Y:S04]  /*35420*/  LDL.LU R0, [R1+0x135c] ;  /* 0x00135c0001007983 */ /* 0x002ea80000300800 */
[----:B------:R1:W-:Y:S04]  /*35430*/  STL [R1+0x49c], R30 ;  /* 0x00049c1e01007387 */ /* 0x0003e80000100800 */
[----:B-1----:R-:W2:Y:S04]  /*35440*/  LDL.LU R30, [R1+0x4c4] ;  /* 0x0004c400011e7983 */ /* 0x002ea80000300800 */
[----:B------:R-:W2:Y:S01]  /*35450*/  LDL.LU R8, [R1+0x4b4] ;  /* 0x0004b40001087983 */ /* 0x000ea20000300800 */
[----:B------:R-:W-:-:S02]  /*35460*/  IADD3 R2, P3, PT, R5, R2, RZ ;  /* 0x0000000205027210 */ /* 0x000fc40007f7e0ff */
[----:B---3--:R-:W-:-:S03]  /*35470*/  IADD3 R4, P4, PT, R5, R4, RZ ;  /* 0x0000000405047210 */ /* 0x008fc60007f9e0ff */
[----:B0-----:R-:W-:Y:S01]  /*35480*/  IMAD.MOV.U32 R9, RZ, RZ, R2 ;  /* 0x000000ffff097224 */ /* 0x001fe200078e0002 */
[----:B------:R0:W-:Y:S04]  /*35490*/  STL [R1+0x4b8], R2 ;  /* 0x0004b80201007387 */ /* 0x0001e80000100800 */
[----:B0-----:R-:W3:Y:S04]  /*354a0*/  LDL.LU R2, [R1+0x4d0] ;  /* 0x0004d00001027983 */ /* 0x001ee80000300800 */
[----:B------:R-:W3:Y:S04]  /*354b0*/  LDL.LU R87, [R1+0x4d8] ;  /* 0x0004d80001577983 */ /* 0x000ee80000300800 */
[----:B------:R0:W-:Y:S04]  /*354c0*/  STL [R1+0xec], R42 ;  /* 0x0000ec2a01007387 */ /* 0x0001e80000100800 */
[----:B0-----:R-:W3:Y:S04]  /*354d0*/  LDL.LU R42, [R1+0x4e0] ;  /* 0x0004e000012a7983 */ /* 0x001ee80000300800 */
[----:B------:R-:W-:Y:S01]  /*354e0*/  STL [R1+0x4c0], R4 ;  /* 0x0004c00401007387 */ /* 0x000fe20000100800 */
[----:B----4-:R-:W-:Y:S01]  /*354f0*/  PRMT R86, RZ, 0x7610, R86 ;  /* 0x00007610ff567816 */ /* 0x010fe20000000056 */
[----:B------:R-:W-:-:S02]  /*35500*/  IMAD.X R3, R6, 0x1, R3, P4 ;  /* 0x0000000106037824 */ /* 0x000fc400020e0603 */
[----:B--2---:R-:W-:-:S05]  /*35510*/  IMAD.X R8, R6, 0x1, R8, P3 ;  /* 0x0000000106087824 */ /* 0x004fca00018e0608 */
[-C--:B------:R-:W-:Y:S01]  /*35520*/  @!P1 LOP3.LUT R9, R9, R8.reuse, RZ, 0x3c, !PT ;  /* 0x0000000809099212 */ /* 0x080fe200078e3cff */
[----:B------:R0:W-:Y:S03]  /*35530*/  STL [R1+0x4b4], R8 ;  /* 0x0004b40801007387 */ /* 0x0001e60000100800 */
[----:B0-----:R-:W-:-:S04]  /*35540*/  @!P1 LOP3.LUT R8, R9, R8, RZ, 0x3c, !PT ;  /* 0x0000000809089212 */ /* 0x001fc800078e3cff */
[----:B------:R-:W-:-:S05]  /*35550*/  @!P1 LOP3.LUT R9, R9, R8, RZ, 0x3c, !PT ;  /* 0x0000000809099212 */ /* 0x000fca00078e3cff */
[----:B------:R0:W2:Y:S02]  /*35560*/  @!P1 LDG.E.U8 R86, desc[UR18][R8.64] ;  /* 0x0000001208569981 */ /* 0x0000a4000c1e1100 */
[----:B0-----:R-:W-:Y:S02]  /*35570*/  IMAD.MOV.U32 R8, RZ, RZ, R3 ;  /* 0x000000ffff087224 */ /* 0x001fe400078e0003 */
[----:B------:R-:W-:-:S05]  /*35580*/  IMAD.MOV.U32 R9, RZ, RZ, R4 ;  /* 0x000000ffff097224 */ /* 0x000fca00078e0004 */
[----:B------:R-:W-:-:S04]  /*35590*/  @!P1 LOP3.LUT R9, R9, R8, RZ, 0x3c, !PT ;  /* 0x0000000809099212 */ /* 0x000fc800078e3cff */
[C---:B------:R-:W-:Y:S02]  /*355a0*/  @!P1 LOP3.LUT R8, R9.reuse, R8, RZ, 0x3c, !PT ;  /* 0x0000000809089212 */ /* 0x040fe400078e3cff */
[----:B------:R-:W-:Y:S02]  /*355b0*/  PRMT R0, RZ, 0x7610, R0 ;  /* 0x00007610ff007816 */ /* 0x000fe40000000000 */
[----:B------:R-:W-:-:S05]  /*355c0*/  @!P1 LOP3.LUT R9, R9, R8, RZ, 0x3c, !PT ;  /* 0x0000000809099212 */ /* 0x000fca00078e3cff */
[----:B------:R0:W4:Y:S01]  /*355d0*/  @!P1 LDG.E.U8 R0, desc[UR18][R8.64] ;  /* 0x0000001208009981 */ /* 0x000122000c1e1100 */
[----:B------:R-:W-:Y:S02]  /*355e0*/  IADD3 R47, P3, PT, R5, R47, RZ ;  /* 0x0000002f052f7210 */ /* 0x000fe40007f7e0ff */
[----:B------:R-:W-:-:S03]  /*355f0*/  PRMT R46, RZ, 0x7610, R46 ;  /* 0x00007610ff2e7816 */ /* 0x000fc6000000002e */
[----:B------:R-:W-:Y:S01]  /*35600*/  STL [R1+0x4c8], R47 ;  /* 0x0004c82f01007387 */ /* 0x000fe20000100800 */
[----:B------:R-:W-:Y:S02]  /*35610*/  IMAD.X R30, R6, 0x1, R30, P3 ;  /* 0x00000001061e7824 */ /* 0x000fe400018e061e */
[----:B0-----:R-:W-:Y:S02]  /*35620*/  @!P1 IMAD.MOV.U32 R8, RZ, RZ, R47 ;  /* 0x000000ffff089224 */ /* 0x001fe400078e002f */
[----:B------:R-:W-:-:S05]  /*35630*/  IMAD.MOV.U32 R9, RZ, RZ, R30 ;  /* 0x000000ffff097224 */ /* 0x000fca00078e001e */
[----:B------:R0:W3:Y:S04]  /*35640*/  @!P1 LDG.E.U8 R46, desc[UR18][R8.64] ;  /* 0x00000012082e9981 */ /* 0x0000e8000c1e1100 */
[----:B--2---:R1:W-:Y:S04]  /*35650*/  STL [R1+0xe8], R86 ;  /* 0x0000e85601007387 */ /* 0x0043e80000100800 */
[----:B-1----:R-:W2:Y:S04]  /*35660*/  LDL.LU R86, [R1+0x1358] ;  /* 0x0013580001567983 */ /* 0x002ea80000300800 */
[----:B------:R1:W-:Y:S04]  /*35670*/  STL [R1+0x4bc], R3 ;  /* 0x0004bc0301007387 */ /* 0x0003e80000100800 */
[----:B-1----:R-:W2:Y:S04]  /*35680*/  LDL.LU R3, [R1+0x1354] ;  /* 0x0013540001037983 */ /* 0x002ea80000300800 */
[----:B------:R-:W2:Y:S04]  /*35690*/  LDL.LU R4, [R1+0x4d4] ;  /* 0x0004d40001047983 */ /* 0x000ea80000300800 */
[----:B----4-:R1:W-:Y:S04]  /*356a0*/  STL [R1+0xe4], R0 ;  /* 0x0000e40001007387 */ /* 0x0103e80000100800 */
[----:B-1----:R-:W4:Y:S04]  /*356b0*/  LDL.LU R0, [R1+0x1350] ;  /* 0x0013500001007983 */ /* 0x002f280000300800 */
[----:B------:R1:W-:Y:S04]  /*356c0*/  STL [R1+0x4c4], R30 ;  /* 0x0004c41e01007387 */ /* 0x0003e80000100800 */
[----:B-1----:R-:W4:Y:S04]  /*356d0*/  LDL.LU R30, [R1+0x4dc] ;  /* 0x0004dc00011e7983 */ /* 0x002f280000300800 */
[----:B------:R-:W4:Y:S01]  /*356e0*/  LDL.LU R8, [R1+0x4cc] ;  /* 0x0004cc0001087983 */ /* 0x000f220000300800 */
[----:B---3--:R-:W-:-:S02]  /*356f0*/  IADD3 R2, P3, PT, R5, R2, RZ ;  /* 0x0000000205027210 */ /* 0x008fc40007f7e0ff */
[----:B------:R-:W-:-:S03]  /*35700*/  IADD3 R87, P4, PT, R5, R87, RZ ;  /* 0x0000005705577210 */ /* 0x000fc60007f9e0ff */
[----:B0-----:R-:W-:Y:S01]  /*35710*/  IMAD.MOV.U32 R9, RZ, RZ, R2 ;  /* 0x000000ffff097224 */ /* 0x001fe200078e0002 */
[----:B------:R0:W-:Y:S04]  /*35720*/  STL [R1+0x4d0], R2 ;  /* 0x0004d00201007387 */ /* 0x0001e80000100800 */
[----:B0-----:R-:W3:Y:S04]  /*35730*/  LDL.LU R2, [R1+0x4f8] ;  /* 0x0004f80001027983 */ /* 0x001ee80000300800 */
[----:B------:R-:W3:Y:S04]  /*35740*/  LDL.LU R47, [R1+0x500] ;  /* 0x00050000012f7983 */ /* 0x000ee80000300800 */
[----:B------:R0:W-:Y:S04]  /*35750*/  STL [R1+0xe0], R46 ;  /* 0x0000e02e01007387 */ /* 0x0001e80000100800 */
[----:B0-----:R-:W3:Y:S04]  /*35760*/  LDL.LU R46, [R1+0x508] ;  /* 0x00050800012e7983 */ /* 0x001ee80000300800 */
[----:B------:R-:W-:Y:S01]  /*35770*/  STL [R1+0x4d8], R87 ;  /* 0x0004d85701007387 */ /* 0x000fe20000100800 */
[----:B--2---:R-:W-:Y:S01]  /*35780*/  PRMT R3, RZ, 0x7610, R3 ;  /* 0x00007610ff037816 */ /* 0x004fe20000000003 */
[----:B----4-:R-:W-:-:S05]  /*35790*/  IMAD.X R8, R6, 0x1, R8, P3 ;  /* 0x0000000106087824 */ /* 0x010fca00018e0608 */
        /* <DEDUP_REMOVED lines=14> */
[----:B------:R0:W4:Y:S04]  /*35880*/  @!P1 LDG.E.U8 R0, desc[UR18][R8.64] ;  /* 0x0000001208009981 */ /* 0x000128000c1e1100 */
[----:B--2---:R1:W-:Y:S04]  /*35890*/  STL [R1+0xdc], R3 ;  /* 0x0000dc0301007387 */ /* 0x0043e80000100800 */
[----:B-1----:R-:W2:Y:S01]  /*358a0*/  LDL.LU R3, [R1+0x134c] ;  /* 0x00134c0001037983 */ /* 0x002ea20000300800 */
[----:B------:R-:W-:Y:S02]  /*358b0*/  IMAD.X R30, R6, 0x1, R30, P3 ;  /* 0x00000001061e7824 */ /* 0x000fe400018e061e */
[----:B0-----:R-:W-:Y:S01]  /*358c0*/  @!P1 IMAD.MOV.U32 R8, RZ, RZ, R42 ;  /* 0x000000ffff089224 */ /* 0x001fe200078e002a */
[----:B------:R0:W-:Y:S01]  /*358d0*/  STL [R1+0x4d4], R4 ;  /* 0x0004d40401007387 */ /* 0x0001e20000100800 */
[----:B------:R-:W-:-:S03]  /*358e0*/  IMAD.MOV.U32 R9, RZ, RZ, R30 ;  /* 0x000000ffff097224 */ /* 0x000fc600078e001e */
[----:B0-----:R-:W3:Y:S04]  /*358f0*/  LDL.LU R4, [R1+0x1348] ;  /* 0x0013480001047983 */ /* 0x001ee80000300800 */
[----:B------:R-:W3:Y:S04]  /*35900*/  LDL.LU R87, [R1+0x4fc] ;  /* 0x0004fc0001577983 */ /* 0x000ee80000300800 */
[----:B----4-:R0:W-:Y:S04]  /*35910*/  STL [R1+0xd8], R0 ;  /* 0x0000d80001007387 */ /* 0x0101e80000100800 */
[----:B0-----:R-:W4:Y:S04]  /*35920*/  LDL.LU R0, [R1+0x1344] ;  /* 0x0013440001007983 */ /* 0x001f280000300800 */
[----:B------:R0:W-:Y:S04]  /*35930*/  STL [R1+0x4dc], R30 ;  /* 0x0004dc1e01007387 */ /* 0x0001e80000100800 */
[----:B0-----:R-:W4:Y:S01]  /*35940*/  LDL.LU R30, [R1+0x504] ;  /* 0x00050400011e7983 */ /* 0x001f220000300800 */
[----:B--2---:R-:W-:-:S06]  /*35950*/  PRMT R3, RZ, 0x7610, R3 ;  /* 0x00007610ff037816 */ /* 0x004fcc0000000003 */
[----:B------:R0:W2:Y:S04]  /*35960*/  @!P1 LDG.E.U8 R3, desc[UR18][R8.64] ;  /* 0x0000001208039981 */ /* 0x0000a8000c1e1100 */
[----:B------:R-:W4:Y:S01]  /*35970*/  LDL.LU R8, [R1+0x4f4] ;  /* 0x0004f40001087983 */ /* 0x000f220000300800 */
[C---:B---3--:R-:W-:Y:S02]  /*35980*/  IADD3 R2, P3, PT, R5.reuse, R2, RZ ;  /* 0x0000000205027210 */ /* 0x048fe40007f7e0ff */
[----:B------:R-:W-:-:S03]  /*35990*/  IADD3 R47, P4, PT, R5, R47, RZ ;  /* 0x0000002f052f7210 */ /* 0x000fc60007f9e0ff */
[----:B0-----:R-:W-:Y:S01]  /*359a0*/  IMAD.MOV.U32 R9, RZ, RZ, R2 ;  /* 0x000000ffff097224 */ /* 0x001fe200078e0002 */
[----:B------:R0:W-:Y:S01]  /*359b0*/  STL [R1+0x4f8], R2 ;  /* 0x0004f80201007387 */ /* 0x0001e20000100800 */
[----:B------:R-:W-:-:S03]  /*359c0*/  PRMT R4, RZ, 0x7610, R4 ;  /* 0x00007610ff047816 */ /* 0x000fc60000000004 */
[----:B0-----:R-:W3:Y:S04]  /*359d0*/  LDL.LU R2, [R1+0x510] ;  /* 0x0005100001027983 */ /* 0x001ee80000300800 */
[----:B--2---:R0:W-:Y:S01]  /*359e0*/  STL [R1+0xd4], R3 ;  /* 0x0000d40301007387 */ /* 0x0041e20000100800 */
[----:B----4-:R-:W-:-:S03]  /*359f0*/  IMAD.X R8, R6, 0x1, R8, P3 ;  /* 0x0000000106087824 */ /* 0x010fc600018e0608 */
[----:B0-----:R-:W2:Y:S02]  /*35a00*/  LDL.LU R3, [R1+0x518] ;  /* 0x0005180001037983 */ /* 0x001ea40000300800 */
[-C--:B------:R-:W-:Y:S02]  /*35a10*/  @!P1 LOP3.LUT R9, R9, R8.reuse, RZ, 0x3c, !PT ;  /* 0x0000000809099212 */ /* 0x080fe400078e3cff */
        /* <DEDUP_REMOVED lines=34> */
[----:B------:R-:W-:Y:S01]  /*35c40*/  STL [R1+0x510], R2 ;  /* 0x0005100201007387 */ /* 0x000fe20000100800 */
[----:B----4-:R-:W-:Y:S01]  /*35c50*/  PRMT R87, RZ, 0x7610, R87 ;  /* 0x00007610ff577816 */ /* 0x010fe20000000057 */
[C---:B------:R-:W-:Y:S01]  /*35c60*/  IMAD.X R47, R6.reuse, 0x1, R47, P4 ;  /* 0x00000001062f7824 */ /* 0x040fe200020e062f */
[----:B---3--:R-:W-:Y:S01]  /*35c70*/  PRMT R0, RZ, 0x7610, R0 ;  /* 0x00007610ff007816 */ /* 0x008fe20000000000 */
[----:B--2---:R0:W-:Y:S01]  /*35c80*/  STL [R1+0xc8], R4 ;  /* 0x0000c80401007387 */ /* 0x0041e20000100800 */
[----:B------:R-:W-:-:S03]  /*35c90*/  IMAD.X R8, R6, 0x1, R8, P3 ;  /* 0x0000000106087824 */ /* 0x000fc600018e0608 */
        /* <DEDUP_REMOVED lines=8> */
[----:B------:R0:W2:Y:S02]  /*35d20*/  @!P1 LDG.E.U8 R87, desc[UR18][R8.64] ;  /* 0x0000001208579981 */ /* 0x0000a4000c1e1100 */
[----:B0-----:R-:W-:Y:S02]  /*35d30*/  IMAD.MOV.U32 R8, RZ, RZ, R47 ;  /* 0x000000ffff087224 */ /* 0x001fe400078e002f */
[----:B------:R-:W-:-:S05]  /*35d40*/  IMAD.MOV.U32 R9, RZ, RZ, R3 ;  /* 0x000000ffff097224 */ /* 0x000fca00078e0003 */
[----:B------:R-:W-:-:S04]  /*35d50*/  @!P1 LOP3.LUT R9, R9, R8, RZ, 0x3c, !PT ;  /* 0x0000000809099212 */ /* 0x000fc800078e3cff */
[----:B------:R-:W-:-:S04]  /*35d60*/  @!P1 LOP3.LUT R8, R9, R8, RZ, 0x3c, !PT ;  /* 0x0000000809089212 */ /* 0x000fc800078e3cff */
[----:B------:R-:W-:-:S05]  /*35d70*/  @!P1 LOP3.LUT R9, R9, R8, RZ, 0x3c, !PT ;  /* 0x0000000809099212 */ /* 0x000fca00078e3cff */
[----:B------:R0:W3:Y:S01]  /*35d80*/  @!P1 LDG.E.U8 R0, desc[UR18][R8.64] ;  /* 0x0000001208009981 */ /* 0x0000e2000c1e1100 */
[----:B------:R-:W-:Y:S02]  /*35d90*/  IADD3 R42, P3, PT, R5, R42, RZ ;  /* 0x0000002a052a7210 */ /* 0x000fe40007f7e0ff */
[----:B------:R-:W-:-:S03]  /*35da0*/  PRMT R17, RZ, 0x7610, R17 ;  /* 0x00007610ff117816 */ /* 0x000fc60000000011 */
[----:B------:R-:W-:Y:S01]  /*35db0*/  STL [R1+0x520], R42 ;  /* 0x0005202a01007387 */ /* 0x000fe20000100800 */
[----:B------:R-:W-:Y:S02]  /*35dc0*/  IMAD.X R30, R6, 0x1, R30, P3 ;  /* 0x00000001061e7824 */ /* 0x000fe400018e061e */
[----:B0-----:R-:W-:Y:S02]  /*35dd0*/  @!P1 IMAD.MOV.U32 R8, RZ, RZ, R42 ;  /* 0x000000ffff089224 */ /* 0x001fe400078e002a */
[----:B------:R-:W-:-:S05]  /*35de0*/  IMAD.MOV.U32 R9, RZ, RZ, R30 ;  /* 0x000000ffff097224 */ /* 0x000fca00078e001e */
[----:B------:R0:W4:Y:S04]  /*35df0*/  @!P1 LDG.E.U8 R17, desc[UR18][R8.64] ;  /* 0x0000001208119981 */ /* 0x000128000c1e1100 */
[----:B--2---:R1:W-:Y:S04]  /*35e00*/  STL [R1+0xc4], R87 ;  /* 0x0000c45701007387 */ /* 0x0043e80000100800 */
[----:B-1----:R-:W2:Y:S04]  /*35e10*/  LDL.LU R87, [R1+0x1334] ;  /* 0x0013340001577983 */ /* 0x002ea80000300800 */
[----:B------:R1:W-:Y:S04]  /*35e20*/  STL [R1+0x514], R47 ;  /* 0x0005142f01007387 */ /* 0x0003e80000100800 */
[----:B-1----:R-:W2:Y:S04]  /*35e30*/  LDL.LU R47, [R1+0x1330] ;  /* 0x00133000012f7983 */ /* 0x002ea80000300800 */
[----:B------:R-:W2:Y:S04]  /*35e40*/  LDL.LU R3, [R1+0x53c] ;  /* 0x00053c0001037983 */ /* 0x000ea80000300800 */
[----:B---3--:R1:W-:Y:S04]  /*35e50*/  STL [R1+0xc0], R0 ;  /* 0x0000c00001007387 */ /* 0x0083e80000100800 */
[----:B-1----:R-:W3:Y:S04]  /*35e60*/  LDL.LU R0, [R1+0x132c] ;  /* 0x00132c0001007983 */ /* 0x002ee80000300800 */
[----:B------:R1:W-:Y:S04]  /*35e70*/  STL [R1+0x51c], R30 ;  /* 0x00051c1e01007387 */ /* 0x0003e80000100800 */
[----:B-1----:R-:W3:Y:S04]  /*35e80*/  LDL.LU R30, [R1+0x544] ;  /* 0x00054400011e7983 */ /* 0x002ee80000300800 */
[----:B------:R-:W3:Y:S01]  /*35e90*/  LDL.LU R8, [R1+0x534] ;  /* 0x0005340001087983 */ /* 0x000ee20000300800 */
[----:B------:R-:W-:-:S02]  /*35ea0*/  IADD3 R4, P3, PT, R5, R4, RZ ;  /* 0x0000000405047210 */ /* 0x000fc40007f7e0ff */
[----:B------:R-:W-:-:S03]  /*35eb0*/  IADD3 R2, P4, PT, R5, R2, RZ ;  /* 0x0000000205027210 */ /* 0x000fc60007f9e0ff */
[----:B0-----:R-:W-:Y:S01]  /*35ec0*/  IMAD.MOV.U32 R9, RZ, RZ, R4 ;  /* 0x000000ffff097224 */ /* 0x001fe200078e0004 */
[----:B------:R-:W-:Y:S04]  /*35ed0*/  STL [R1+0x538], R4 ;  /* 0x0005380401007387 */ /* 0x000fe80000100800 */
[----:B----4-:R0:W-:Y:S04]  /*35ee0*/  STL [R1+0xbc], R17 ;  /* 0x0000bc1101007387 */ /* 0x0101e80000100800 */
[----:B0-----:R-:W4:Y:S04]  /*35ef0*/  LDL.LU R17, [R1+0x550] ;  /* 0x0005500001117983 */ /* 0x001f280000300800 */
[----:B------:R-:W4:Y:S04]  /*35f00*/  LDL.LU R4, [R1+0x558] ;  /* 0x0005580001047983 */ /* 0x000f280000300800 */
[----:B------:R-:W4:Y:S04]  /*35f10*/  LDL.LU R42, [R1+0x560] ;  /* 0x00056000012a7983 */ /* 0x000f280000300800 */
[----:B------:R-:W-:Y:S01]  /*35f20*/  STL [R1+0x540], R2 ;  /* 0x0005400201007387 */ /* 0x000fe20000100800 */
[----:B--2---:R-:W-:Y:S01]  /*35f30*/  PRMT R47, RZ, 0x7610, R47 ;  /* 0x00007610ff2f7816 */ /* 0x004fe2000000002f */
[----:B------:R-:W-:-:S02]  /*35f40*/  IMAD.X R3, R6, 0x1, R3, P4 ;  /* 0x0000000106037824 */ /* 0x000fc400020e0603 */
[----:B---3--:R-:W-:-:S05]  /*35f50*/  IMAD.X R8, R6, 0x1, R8, P3 ;  /* 0x0000000106087824 */ /* 0x008fca00018e0608 */
        /* <DEDUP_REMOVED lines=29> */
[----:B----4-:R-:W-:-:S02]  /*36130*/  IADD3 R17, P3, PT, R5, R17, RZ ;  /* 0x0000001105117210 */ /* 0x010fc40007f7e0ff */
[----:B------:R-:W-:-:S03]  /*36140*/  IADD3 R4, P4, PT, R5, R4, RZ ;  /* 0x0000000405047210 */ /* 0x000fc60007f9e0ff */
[----:B0-----:R-:W-:Y:S01]  /*36150*/  IMAD.MOV.U32 R9, RZ, RZ, R17 ;  /* 0x000000ffff097224 */ /* 0x001fe200078e0011 */
[----:B------:R0:W-:Y:S04]  /*36160*/  STL [R1+0x550], R17 ;  /* 0x0005501101007387 */ /* 0x0001e80000100800 */
[----:B0-----:R-:W4:Y:S04]  /*36170*/  LDL.LU R17, [R1+0x578] ;  /* 0x0005780001117983 */ /* 0x001f280000300800 */
[----:B------:R0:W-:Y:S04]  /*36180*/  STL [R1+0xb0], R44 ;  /* 0x0000b02c01007387 */ /* 0x0001e80000100800 */
[----:B0-----:R-:W4:Y:S04]  /*36190*/  LDL.LU R44, [R1+0x580] ;  /* 0x00058000012c7983 */ /* 0x001f280000300800 */
        /* <DEDUP_REMOVED lines=37> */
[----:B------:R-:W-:Y:S04]  /*363f0*/  STL [R1+0x578], R17 ;  /* 0x0005781101007387 */ /* 0x000fe80000100800 */
[----:B------:R0:W-:Y:S04]  /*36400*/  STL [R1+0xa4], R33 ;  /* 0x0000a42101007387 */ /* 0x0001e80000100800 */
        /* <DEDUP_REMOVED lines=34> */
[----:B-1----:R-:W2:Y:S04]  /*36630*/  LDL.LU R30, [R1+0x59c] ;  /* 0x00059c00011e7983 */ /* 0x002ea80000300800 */
[----:B------:R-:W2:Y:S01]  /*36640*/  LDL.LU R9, [R1+0x58c] ;  /* 0x00058c0001097983 */ /* 0x000ea20000300800 */
[----:B----4-:R-:W-:-:S02]  /*36650*/  IADD3 R33, P3, PT, R5, R33, RZ ;  /* 0x0000002105217210 */ /* 0x010fc40007f7e0ff */
[----:B------:R-:W-:Y:S01]  /*36660*/  PRMT R47, RZ, 0x7610, R47 ;  /* 0x00007610ff2f7816 */ /* 0x000fe2000000002f */
[----:B------:R-:W4:Y:S02]  /*36670*/  LDL.LU R46, [R1+0x5b8] ;  /* 0x0005b800012e7983 */ /* 0x000f240000300800 */
[----:B0-----:R-:W-:Y:S02]  /*36680*/  @!P1 IMAD.MOV.U32 R8, RZ, RZ, R33 ;  /* 0x000000ffff089224 */ /* 0x001fe400078e0021 */
[----:B--2---:R-:W-:-:S05]  /*36690*/  IMAD.X R9, R6, 0x1, R9, P3 ;  /* 0x0000000106097824 */ /* 0x004fca00018e0609 */
[----:B------:R0:W2:Y:S01]  /*366a0*/  @!P1 LDG.E.U8 R47, desc[UR18][R8.64] ;  /* 0x00000012082f9981 */ /* 0x0000a2000c1e1100 */
[C---:B------:R-:W-:Y:S02]  /*366b0*/  IADD3 R42, P4, PT, R5.reuse, R42, RZ ;  /* 0x0000002a052a7210 */ /* 0x040fe40007f9e0ff */
[----:B------:R-:W-:Y:S01]  /*366c0*/  IADD3 R17, P3, PT, R5, R17, RZ ;  /* 0x0000001105117210 */ /* 0x000fe20007f7e0ff */
[----:B------:R-:W-:Y:S02]  /*366d0*/  STL [R1+0x590], R33 ;  /* 0x0005902101007387 */ /* 0x000fe40000100800 */
[----:B------:R-:W-:Y:S02]  /*366e0*/  IMAD.X R44, R6, 0x1, R44, P4 ;  /* 0x00000001062c7824 */ /* 0x000fe400020e062c */
[----:B------:R1:W-:Y:S04]  /*366f0*/  STL [R1+0x98], R43 ;  /* 0x0000982b01007387 */ /* 0x0003e80000100800 */
[----:B-1----:R-:W3:Y:S04]  /*36700*/  LDL.LU R43, [R1+0x5c0] ;  /* 0x0005c000012b7983 */ /* 0x002ee80000300800 */
[----:B------:R-:W-:Y:S04]  /*36710*/  STL [R1+0x598], R42 ;  /* 0x0005982a01007387 */ /* 0x000fe80000100800 */
[----:B------:R1:W-:Y:S04]  /*36720*/  STL [R1+0x58c], R9 ;  /* 0x00058c0901007387 */ /* 0x0003e80000100800 */
[----:B------:R-:W-:Y:S04]  /*36730*/  STL [R1+0x5a0], R17 ;  /* 0x0005a01101007387 */ /* 0x000fe80000100800 */
[----:B------:R-:W3:Y:S04]  /*36740*/  LDL.LU R33, [R1+0x5c8] ;  /* 0x0005c80001217983 */ /* 0x000ee80000300800 */
[----:B------:R-:W-:Y:S01]  /*36750*/  STL [R1+0x594], R44 ;  /* 0x0005942c01007387 */ /* 0x000fe20000100800 */
[----:B------:R-:W-:Y:S01]  /*36760*/  PRMT R41, RZ, 0x7610, R41 ;  /* 0x00007610ff297816 */ /* 0x000fe20000000029 */
[----:B0-----:R-:W-:-:S02]  /*36770*/  @!P1 IMAD.MOV.U32 R8, RZ, RZ, R42 ;  /* 0x000000ffff089224 */ /* 0x001fc400078e002a */
[----:B-1----:R-:W-:-:S05]  /*36780*/  @!P1 IMAD.MOV.U32 R9, RZ, RZ, R44 ;  /* 0x000000ffff099224 */ /* 0x002fca00078e002c */
[----:B------:R0:W3:Y:S04]  /*36790*/  @!P1 LDG.E.U8 R41, desc[UR18][R8.64] ;  /* 0x0000001208299981 */ /* 0x0000e8000c1e1100 */
[----:B--2---:R1:W-:Y:S04]  /*367a0*/  STL [R1+0x94], R47 ;  /* 0x0000942f01007387 */ /* 0x0043e80000100800 */
[----:B-1----:R-:W2:Y:S04]  /*367b0*/  LDL.LU R47, [R1+0x5b4] ;  /* 0x0005b400012f7983 */ /* 0x002ea80000300800 */
[----:B------:R-:W2:Y:S01]  /*367c0*/  LDL.LU R44, [R1+0x5bc] ;  /* 0x0005bc00012c7983 */ /* 0x000ea20000300800 */
[----:B------:R-:W-:Y:S01]  /*367d0*/  IMAD.X R30, R6, 0x1, R30, P3 ;  /* 0x00000001061e7824 */ /* 0x000fe200018e061e */
[----:B----4-:R-:W-:Y:S01]  /*367e0*/  IADD3 R46, P3, PT, R5, R46, RZ ;  /* 0x0000002e052e7210 */ /* 0x010fe20007f7e0ff */
[----:B0-----:R-:W-:Y:S01]  /*367f0*/  @!P1 IMAD.MOV.U32 R8, RZ, RZ, R17 ;  /* 0x000000ffff089224 */ /* 0x001fe200078e0011 */
[----:B------:R-:W-:Y:S01]  /*36800*/  PRMT R11, RZ, 0x7610, R11 ;  /* 0x00007610ff0b7816 */ /* 0x000fe2000000000b */
[----:B------:R-:W-:Y:S01]  /*36810*/  @!P1 IMAD.MOV.U32 R9, RZ, RZ, R30 ;  /* 0x000000ffff099224 */ /* 0x000fe200078e001e */
[----:B------:R-:W-:-:S02]  /*36820*/  PRMT R38, RZ, 0x7610, R38 ;  /* 0x00007610ff267816 */ /* 0x000fc40000000026 */
[----:B---3--:R-:W-:Y:S02]  /*36830*/  IADD3 R43, P4, PT, R5, R43, RZ ;  /* 0x0000002b052b7210 */ /* 0x008fe40007f9e0ff */
[----:B------:R0:W3:Y:S04]  /*36840*/  @!P1 LDG.E.U8 R11, desc[UR18][R8.64] ;  /* 0x00000012080b9981 */ /* 0x0000e8000c1e1100 */
[----:B------:R-:W-:Y:S04]  /*36850*/  STL [R1+0x59c], R30 ;  /* 0x00059c1e01007387 */ /* 0x000fe80000100800 */
[----:B------:R-:W4:Y:S01]  /*36860*/  LDL.LU R42, [R1+0x5c4] ;  /* 0x0005c400012a7983 */ /* 0x000f220000300800 */
[----:B0-----:R-:W-:-:S03]  /*36870*/  @!P1 IMAD.MOV.U32 R8, RZ, RZ, R46 ;  /* 0x000000ffff089224 */ /* 0x001fc600078e002e */
[----:B------:R-:W-:Y:S01]  /*36880*/  STL [R1+0x5b8], R46 ;  /* 0x0005b82e01007387 */ /* 0x000fe20000100800 */
[----:B------:R-:W-:-:S03]  /*36890*/  PRMT R18, RZ, 0x7610, R18 ;  /* 0x00007610ff127816 */ /* 0x000fc60000000012 */
[----:B------:R0:W-:Y:S04]  /*368a0*/  STL [R1+0x90], R41 ;  /* 0x0000902901007387 */ /* 0x0001e80000100800 */
[----:B0-----:R-:W4:Y:S04]  /*368b0*/  LDL.LU R41, [R1+0x5cc] ;  /* 0x0005cc0001297983 */ /* 0x001f280000300800 */
[----:B------:R-:W4:Y:S04]  /*368c0*/  LDL.LU R17, [R1+0x5d0] ;  /* 0x0005d00001117983 */ /* 0x000f280000300800 */
[----:B------:R-:W4:Y:S01]  /*368d0*/  LDL.LU R30, [R1+0x5d8] ;  /* 0x0005d800011e7983 */ /* 0x000f220000300800 */
[----:B--2---:R-:W-:-:S04]  /*368e0*/  IMAD.X R47, R6, 0x1, R47, P3 ;  /* 0x00000001062f7824 */ /* 0x004fc800018e062f */
[----:B------:R-:W-:Y:S02]  /*368f0*/  @!P1 IMAD.MOV.U32 R9, RZ, RZ, R47 ;  /* 0x000000ffff099224 */ /* 0x000fe400078e002f */
[----:B------:R-:W-:-:S03]  /*36900*/  IMAD.X R44, R6, 0x1, R44, P4 ;  /* 0x00000001062c7824 */ /* 0x000fc600020e062c */
[----:B------:R0:W2:Y:S02]  /*36910*/  @!P1 LDG.E.U8 R38, desc[UR18][R8.64] ;  /* 0x0000001208269981 */ /* 0x0000a4000c1e1100 */
[----:B0-----:R-:W-:Y:S02]  /*36920*/  @!P1 IMAD.MOV.U32 R8, RZ, RZ, R43 ;  /* 0x000000ffff089224 */ /* 0x001fe400078e002b */
[----:B------:R-:W-:-:S05]  /*36930*/  @!P1 IMAD.MOV.U32 R9, RZ, RZ, R44 ;  /* 0x000000ffff099224 */ /* 0x000fca00078e002c */
[----:B------:R0:W2:Y:S01]  /*36940*/  @!P1 LDG.E.U8 R18, desc[UR18][R8.64] ;  /* 0x0000001208129981 */ /* 0x0000a2000c1e1100 */
[----:B------:R-:W-:-:S03]  /*36950*/  IADD3 R33, P3, PT, R5, R33, RZ ;  /* 0x0000002105217210 */ /* 0x000fc60007f7e0ff */
[----:B---3--:R1:W-:Y:S02]  /*36960*/  STL [R1+0x8c], R11 ;  /* 0x00008c0b01007387 */ /* 0x0083e40000100800 */
[----:B----4-:R-:W-:Y:S02]  /*36970*/  IMAD.X R42, R6, 0x1, R42, P3 ;  /* 0x00000001062a7824 */ /* 0x010fe400018e062a */
[----:B-1----:R-:W3:Y:S04]  /*36980*/  LDL.LU R11, [R1+0x5e0] ;  /* 0x0005e000010b7983 */ /* 0x002ee80000300800 */
[----:B------:R-:W-:Y:S04]  /*36990*/  STL [R1+0x5c0], R43 ;  /* 0x0005c02b01007387 */ /* 0x000fe80000100800 */
[----:B------:R-:W-:Y:S04]  /*369a0*/  STL [R1+0x5b4], R47 ;  /* 0x0005b42f01007387 */ /* 0x000fe80000100800 */
[----:B------:R-:W-:Y:S04]  /*369b0*/  STL [R1+0x5c8], R33 ;  /* 0x0005c82101007387 */ /* 0x000fe80000100800 */
[----:B------:R-:W-:Y:S01]  /*369c0*/  STL [R1+0x5bc], R44 ;  /* 0x0005bc2c01007387 */ /* 0x000fe20000100800 */
[----:B------:R-:W-:Y:S01]  /*369d0*/  IADD3 R17, P3, PT, R5, R17, RZ ;  /* 0x0000001105117210 */ /* 0x000fe20007f7e0ff */
[----:B0-----:R-:W-:Y:S01]  /*369e0*/  @!P1 IMAD.MOV.U32 R8, RZ, RZ, R33 ;  /* 0x000000ffff089224 */ /* 0x001fe200078e0021 */
[----:B------:R-:W-:Y:S01]  /*369f0*/  PRMT R13, RZ, 0x7610, R13 ;  /* 0x00007610ff0d7816 */ /* 0x000fe2000000000d */
[----:B------:R-:W-:-:S02]  /*36a00*/  @!P1 IMAD.MOV.U32 R9, RZ, RZ, R42 ;  /* 0x000000ffff099224 */ /* 0x000fc400078e002a */
[----:B------:R-:W-:Y:S01]  /*36a10*/  IMAD.X R41, R6, 0x1, R41, P3 ;  /* 0x0000000106297824 */ /* 0x000fe200018e0629 */
[----:B------:R-:W-:Y:S02]  /*36a20*/  PRMT R40, RZ, 0x7610, R40 ;  /* 0x00007610ff287816 */ /* 0x000fe40000000028 */
[----:B------:R0:W4:Y:S02]  /*36a30*/  @!P1 LDG.E.U8 R13, desc[UR18][R8.64] ;  /* 0x00000012080d9981 */ /* 0x000124000c1e1100 */
[----:B0-----:R-:W-:Y:S02]  /*36a40*/  @!P1 IMAD.MOV.U32 R8, RZ, RZ, R17 ;  /* 0x000000ffff089224 */ /* 0x001fe400078e0011 */
[----:B------:R-:W-:-:S05]  /*36a50*/  @!P1 IMAD.MOV.U32 R9, RZ, RZ, R41 ;  /* 0x000000ffff099224 */ /* 0x000fca00078e0029 */
[----:B------:R0:W4:Y:S04]  /*36a60*/  @!P1 LDG.E.U8 R40, desc[UR18][R8.64] ;  /* 0x0000001208289981 */ /* 0x000128000c1e1100 */
[----:B--2---:R1:W-:Y:S04]  /*36a70*/  STL [R1+0x88], R38 ;  /* 0x0000882601007387 */ /* 0x0043e80000100800 */
[----:B-1----:R-:W2:Y:S04]  /*36a80*/  LDL.LU R38, [R1+0x5d4] ;  /* 0x0005d40001267983 */ /* 0x002ea80000300800 */
[----:B------:R-:W-:Y:S04]  /*36a90*/  STL [R1+0x5c4], R42 ;  /* 0x0005c42a01007387 */ /* 0x000fe80000100800 */
[----:B------:R1:W-:Y:S04]  /*36aa0*/  STL [R1+0x84], R18 ;  /* 0x0000841201007387 */ /* 0x0003e80000100800 */
[----:B-1----:R-:W2:Y:S01]  /*36ab0*/  LDL.LU R18, [R1+0x5dc] ;  /* 0x0005dc0001127983 */ /* 0x002ea20000300800 */
[----:B------:R-:W-:-:S02]  /*36ac0*/  IADD3 R30, P4, PT, R5, R30, RZ ;  /* 0x0000001e051e7210 */ /* 0x000fc40007f9e0ff */
[----:B------:R-:W-:Y:S01]  /*36ad0*/  PRMT R23, RZ, 0x7610, R23 ;  /* 0x00007610ff177816 */ /* 0x000fe20000000017 */
[----:B------:R-:W2:Y:S01]  /*36ae0*/  LDL.LU R33, [R1+0x5f8] ;  /* 0x0005f80001217983 */ /* 0x000ea20000300800 */
[----:B---3--:R-:W-:Y:S01]  /*36af0*/  IADD3 R11, P3, PT, R5, R11, RZ ;  /* 0x0000000b050b7210 */ /* 0x008fe20007f7e0ff */
[----:B0-----:R-:W-:Y:S02]  /*36b00*/  @!P1 IMAD.MOV.U32 R8, RZ, RZ, R30 ;  /* 0x000000ffff089224 */ /* 0x001fe400078e001e */
[----:B------:R-:W-:Y:S01]  /*36b10*/  STL [R1+0x5d0], R17 ;  /* 0x0005d01101007387 */ /* 0x000fe20000100800 */
[----:B------:R-:W-:-:S03]  /*36b20*/  PRMT R10, RZ, 0x7610, R10 ;  /* 0x00007610ff0a7816 */ /* 0x000fc6000000000a */
[----:B----4-:R0:W-:Y:S04]  /*36b30*/  STL [R1+0x80], R13 ;  /* 0x0000800d01007387 */ /* 0x0101e80000100800 */
[----:B0-----:R-:W3:Y:S04]  /*36b40*/  LDL.LU R13, [R1+0x600] ;  /* 0x00060000010d7983 */ /* 0x001ee80000300800 */
[----:B------:R-:W-:Y:S04]  /*36b50*/  STL [R1+0x5d8], R30 ;  /* 0x0005d81e01007387 */ /* 0x000fe80000100800 */
[----:B------:R-:W-:Y:S04]  /*36b60*/  STL [R1+0x5cc], R41 ;  /* 0x0005cc2901007387 */ /* 0x000fe80000100800 */
[----:B------:R-:W-:Y:S04]  /*36b70*/  STL [R1+0x5e0], R11 ;  /* 0x0005e00b01007387 */ /* 0x000fe80000100800 */
[----:B------:R-:W4:Y:S01]  /*36b80*/  LDL.LU R17, [R1+0x608] ;  /* 0x0006080001117983 */ /* 0x000f220000300800 */
[----:B--2---:R-:W-:-:S04]  /*36b90*/  IMAD.X R38, R6, 0x1, R38, P4 ;  /* 0x0000000106267824 */ /* 0x004fc800020e0626 */
[----:B------:R-:W-:-:S05]  /*36ba0*/  @!P1 IMAD.MOV.U32 R9, RZ, RZ, R38 ;  /* 0x000000ffff099224 */ /* 0x000fca00078e0026 */
[----:B------:R0:W2:Y:S04]  /*36bb0*/  @!P1 LDG.E.U8 R23, desc[UR18][R8.64] ;  /* 0x0000001208179981 */ /* 0x0000a8000c1e1100 */
[----:B------:R-:W-:Y:S01]  /*36bc0*/  STL [R1+0x5d4], R38 ;  /* 0x0005d42601007387 */ /* 0x000fe20000100800 */
[----:B------:R-:W-:Y:S02]  /*36bd0*/  IMAD.X R18, R6, 0x1, R18, P3 ;  /* 0x0000000106127824 */ /* 0x000fe400018e0612 */
[----:B0-----:R-:W-:Y:S02]  /*36be0*/  @!P1 IMAD.MOV.U32 R8, RZ, RZ, R11 ;  /* 0x000000ffff089224 */ /* 0x001fe400078e000b */
[----:B------:R-:W-:Y:S01]  /*36bf0*/  @!P1 IMAD.MOV.U32 R9, RZ, RZ, R18 ;  /* 0x000000ffff099224 */ /* 0x000fe200078e0012 */
[----:B------:R0:W-:Y:S04]  /*36c00*/  STL [R1+0x7c], R40 ;  /* 0x00007c2801007387 */ /* 0x0001e80000100800 */
[----:B------:R1:W4:Y:S04]  /*36c10*/  @!P1 LDG.E.U8 R10, desc[UR18][R8.64] ;  /* 0x00000012080a9981 */ /* 0x000328000c1e1100 */
[----:B0-----:R-:W4:Y:S04]  /*36c20*/  LDL.LU R40, [R1+0x5f4] ;  /* 0x0005f40001287983 */ /* 0x001f280000300800 */
[----:B------:R-:W4:Y:S01]  /*36c30*/  LDL.LU R38, [R1+0x5fc] ;  /* 0x0005fc0001267983 */ /* 0x000f220000300800 */
[----:B------:R-:W-:-:S03]  /*36c40*/  IADD3 R33, P3, PT, R5, R33, RZ ;  /* 0x0000002105217210 */ /* 0x000fc60007f7e0ff */
[----:B------:R-:W-:Y:S01]  /*36c50*/  STL [R1+0x5dc], R18 ;  /* 0x0005dc1201007387 */ /* 0x000fe20000100800 */
[----:B------:R-:W-:Y:S01]  /*36c60*/  PRMT R39, RZ, 0x7610, R39 ;  /* 0x00007610ff277816 */ /* 0x000fe20000000027 */
[----:B-1----:R-:W-:Y:S01]  /*36c70*/  @!P1 IMAD.MOV.U32 R8, RZ, RZ, R33 ;  /* 0x000000ffff089224 */ /* 0x002fe200078e0021 */
[C---:B---3--:R-:W-:Y:S01]  /*36c80*/  IADD3 R13, P4, PT, R5.reuse, R13, RZ ;  /* 0x0000000d050d7210 */ /* 0x048fe20007f9e0ff */
[----:B--2---:R0:W-:Y:S04]  /*36c90*/  STL [R1+0x78], R23 ;  /* 0x0000781701007387 */ /* 0x0041e80000100800 */
[----:B0-----:R-:W2:Y:S04]  /*36ca0*/  LDL.LU R23, [R1+0x604] ;  /* 0x0006040001177983 */ /* 0x001ea80000300800 */
[----:B------:R-:W3:Y:S04]  /*36cb0*/  LDL.LU R30, [R1+0x60c] ;  /* 0x00060c00011e7983 */ /* 0x000ee80000300800 */
[----:B------:R-:W-:Y:S04]  /*36cc0*/  STL [R1+0x5f8], R33 ;  /* 0x0005f82101007387 */ /* 0x000fe80000100800 */
[----:B------:R-:W3:Y:S01]  /*36cd0*/  LDL.LU R11, [R1+0x610] ;  /* 0x00061000010b7983 */ /* 0x000ee20000300800 */
[----:B----4-:R-:W-:Y:S01]  /*36ce0*/  IMAD.X R40, R6, 0x1, R40, P3 ;  /* 0x0000000106287824 */ /* 0x010fe200018e0628 */
[----:B------:R-:W-:-:S02]  /*36cf0*/  IADD3 R17, P3, PT, R5, R17, RZ ;  /* 0x0000001105117210 */ /* 0x000fc40007f7e0ff */
[----:B------:R-:W4:Y:S04]  /*36d00*/  LDL.LU R18, [R1+0x618] ;  /* 0x0006180001127983 */ /* 0x000f280000300800 */
[----:B------:R0:W-:Y:S01]  /*36d10*/  STL [R1+0x74], R10 ;  /* 0x0000740a01007387 */ /* 0x0001e20000100800 */
[----:B------:R-:W-:Y:S02]  /*36d20*/  @!P1 IMAD.MOV.U32 R9, RZ, RZ, R40 ;  /* 0x000000ffff099224 */ /* 0x000fe400078e0028 */
[----:B------:R-:W-:-:S03]  /*36d30*/  IMAD.X R38, R6, 0x1, R38, P4 ;  /* 0x0000000106267824 */ /* 0x000fc600020e0626 */
[----:B------:R1:W4:Y:S04]  /*36d40*/  @!P1 LDG.E.U8 R39, desc[UR18][R8.64] ;  /* 0x0000001208279981 */ /* 0x000328000c1e1100 */
[----:B0-----:R-:W4:Y:S04]  /*36d50*/  LDL.LU R10, [R1+0x620] ;  /* 0x00062000010a7983 */ /* 0x001f280000300800 */
[----:B------:R0:W-:Y:S04]  /*36d60*/  STL [R1+0x600], R13 ;  /* 0x0006000d01007387 */ /* 0x0001e80000100800 */
[----:B------:R-:W-:Y:S04]  /*36d70*/  STL [R1+0x5f4], R40 ;  /* 0x0005f42801007387 */ /* 0x000fe80000100800 */
[----:B------:R-:W-:Y:S04]  /*36d80*/  STL [R1+0x608], R17 ;  /* 0x0006081101007387 */ /* 0x000fe80000100800 */
[----:B------:R-:W4:Y:S01]  /*36d90*/  LDL.LU R33, [R1+0x614] ;  /* 0x0006140001217983 */ /* 0x000f220000300800 */
[----:B-1----:R-:W-:-:S03]  /*36da0*/  @!P1 IMAD.MOV.U32 R8, RZ, RZ, R13 ;  /* 0x000000ffff089224 */ /* 0x002fc600078e000d */
[----:B------:R-:W-:Y:S04]  /*36db0*/  STL [R1+0x5fc], R38 ;  /* 0x0005fc2601007387 */ /* 0x000fe80000100800 */
[----:B0-----:R-:W4:Y:S01]  /*36dc0*/  LDL.LU R13, [R1+0x61c] ;  /* 0x00061c00010d7983 */ /* 0x001f220000300800 */
[----:B------:R-:W-:Y:S01]  /*36dd0*/  PRMT R37, RZ, 0x7610, R37 ;  /* 0x00007610ff257816 */ /* 0x000fe20000000025 */
[----:B------:R-:W-:Y:S01]  /*36de0*/  @!P1 IMAD.MOV.U32 R9, RZ, RZ, R38 ;  /* 0x000000ffff099224 */ /* 0x000fe200078e0026 */
[----:B------:R-:W-:-:S04]  /*36df0*/  PRMT R36, RZ, 0x7610, R36 ;  /* 0x00007610ff247816 */ /* 0x000fc80000000024 */
[----:B------:R0:W4:Y:S01]  /*36e00*/  @!P1 LDG.E.U8 R37, desc[UR18][R8.64] ;  /* 0x0000001208259981 */ /* 0x000122000c1e1100 */
[----:B------:R-:W-:Y:S01]  /*36e10*/  PRMT R35, RZ, 0x7610, R35 ;  /* 0x00007610ff237816 */ /* 0x000fe20000000023 */
[----:B0-----:R-:W-:Y:S01]  /*36e20*/  @!P1 IMAD.MOV.U32 R8, RZ, RZ, R17 ;  /* 0x000000ffff089224 */ /* 0x001fe200078e0011 */
[----:B------:R-:W-:Y:S02]  /*36e30*/  PRMT R16, RZ, 0x7610, R16 ;  /* 0x00007610ff107816 */ /* 0x000fe40000000010 */
[----:B------:R-:W-:Y:S01]  /*36e40*/  PRMT R2, RZ, 0x7610, R2 ;  /* 0x00007610ff027816 */ /* 0x000fe20000000002 */
[----:B--2---:R-:W-:-:S04]  /*36e50*/  IMAD.X R23, R6, 0x1, R23, P3 ;  /* 0x0000000106177824 */ /* 0x004fc800018e0617 */
[----:B------:R-:W-:-:S05]  /*36e60*/  @!P1 IMAD.MOV.U32 R9, RZ, RZ, R23 ;  /* 0x000000ffff099224 */ /* 0x000fca00078e0017 */
[----:B------:R0:W2:Y:S01]  /*36e70*/  @!P1 LDG.E.U8 R36, desc[UR18][R8.64] ;  /* 0x0000001208249981 */ /* 0x0000a2000c1e1100 */
[C---:B---3--:R-:W-:Y:S02]  /*36e80*/  IADD3 R11, P3, PT, R5.reuse, R11, RZ ;  /* 0x0000000b050b7210 */ /* 0x048fe40007f7e0ff */
[----:B----4-:R-:W-:-:S03]  /*36e90*/  IADD3 R18, P4, PT, R5, R18, RZ ;  /* 0x0000001205127210 */ /* 0x010fc60007f9e0ff */
[----:B------:R-:W-:Y:S02]  /*36ea0*/  IMAD.X R30, R6, 0x1, R30, P3 ;  /* 0x00000001061e7824 */ /* 0x000fe400018e061e */
[----:B0-----:R-:W-:Y:S02]  /*36eb0*/  @!P1 IMAD.MOV.U32 R8, RZ, RZ, R11 ;  /* 0x000000ffff089224 */ /* 0x001fe400078e000b */
[----:B------:R-:W-:Y:S01]  /*36ec0*/  @!P1 IMAD.MOV.U32 R9, RZ, RZ, R30 ;  /* 0x000000ffff099224 */ /* 0x000fe200078e001e */
[----:B------:R0:W-:Y:S04]  /*36ed0*/  STL [R1+0x604], R23 ;  /* 0x0006041701007387 */ /* 0x0001e80000100800 */
[----:B------:R1:W3:Y:S01]  /*36ee0*/  @!P1 LDG.E.U8 R35, desc[UR18][R8.64] ;  /* 0x0000001208239981 */ /* 0x0002e2000c1e1100 */
[----:B------:R-:W-:-:S03]  /*36ef0*/  IADD3 R10, P3, PT, R5, R10, RZ ;  /* 0x0000000a050a7210 */ /* 0x000fc60007f7e0ff */
[----:B0-----:R-:W4:Y:S01]  /*36f00*/  LDL.LU R23, [R1+0x638] ;  /* 0x0006380001177983 */ /* 0x001f220000300800 */
[----:B-1----:R-:W-:-:S03]  /*36f10*/  @!P1 IMAD.MOV.U32 R8, RZ, RZ, R18 ;  /* 0x000000ffff089224 */ /* 0x002fc600078e0012 */
[----:B------:R-:W2:Y:S01]  /*36f20*/  LDL.LU R17, [R1+0x640] ;  /* 0x0006400001117983 */ /* 0x000ea20000300800 */
[----:B------:R-:W-:-:S04]  /*36f30*/  IMAD.X R33, R6, 0x1, R33, P4 ;  /* 0x0000000106217824 */ /* 0x000fc800020e0621 */
[----:B------:R-:W-:Y:S01]  /*36f40*/  @!P1 IMAD.MOV.U32 R9, RZ, RZ, R33 ;  /* 0x000000ffff099224 */ /* 0x000fe200078e0021 */
[----:B------:R-:W-:Y:S01]  /*36f50*/  STL [R1+0x610], R11 ;  /* 0x0006100b01007387 */ /* 0x000fe20000100800 */
[----:B------:R-:W-:-:S03]  /*36f60*/  IMAD.X R13, R6, 0x1, R13, P3 ;  /* 0x00000001060d7824 */ /* 0x000fc600018e060d */
[----:B------:R-:W-:Y:S04]  /*36f70*/  STL [R1+0x618], R18 ;  /* 0x0006181201007387 */ /* 0x000fe80000100800 */
[----:B------:R0:W3:Y:S04]  /*36f80*/  @!P1 LDG.E.U8 R16, desc[UR18][R8.64] ;  /* 0x0000001208109981 */ /* 0x0000e8000c1e1100 */
[----:B------:R1:W-:Y:S04]  /*36f90*/  STL [R1+0x60c], R30 ;  /* 0x00060c1e01007387 */ /* 0x0003e80000100800 */
[----:B------:R-:W-:Y:S01]  /*36fa0*/  STL [R1+0x620], R10 ;  /* 0x0006200a01007387 */ /* 0x000fe20000100800 */
[----:B0-----:R-:W-:-:S02]  /*36fb0*/  @!P1 IMAD.MOV.U32 R8, RZ, RZ, R10 ;  /* 0x000000ffff089224 */ /* 0x001fc400078e000a */
[----:B------:R-:W-:Y:S01]  /*36fc0*/  @!P1 IMAD.MOV.U32 R9, RZ, RZ, R13 ;  /* 0x000000ffff099224 */ /* 0x000fe200078e000d */
[----:B-1----:R-:W3:Y:S04]  /*36fd0*/  LDL.LU R30, [R1+0x634] ;  /* 0x00063400011e7983 */ /* 0x002ee80000300800 */
[----:B------:R0:W-:Y:S04]  /*36fe0*/  STL [R1+0x614], R33 ;  /* 0x0006142101007387 */ /* 0x0001e80000100800 */
[----:B------:R-:W3:Y:S04]  /*36ff0*/  LDL.LU R11, [R1+0x648] ;  /* 0x00064800010b7983 */ /* 0x000ee80000300800 */
[----:B------:R1:W3:Y:S04]  /*37000*/  @!P1 LDG.E.U8 R2, desc[UR18][R8.64] ;  /* 0x0000001208029981 */ /* 0x0002e8000c1e1100 */
[----:B0-----:R-:W3:Y:S04]  /*37010*/  LDL.LU R33, [R1+0x63c] ;  /* 0x00063c0001217983 */ /* 0x001ee80000300800 */
[----:B------:R-:W-:Y:S04]  /*37020*/  STL [R1+0x61c], R13 ;  /* 0x00061c0d01007387 */ /* 0x000fe80000100800 */
[----:B------:R-:W-:Y:S04]  /*37030*/  STL [R1+0x70], R39 ;  /* 0x0000702701007387 */ /* 0x000fe80000100800 */
[----:B------:R-:W3:Y:S04]  /*37040*/  LDL.LU R18, [R1+0x644] ;  /* 0x0006440001127983 */ /* 0x000ee80000300800 */
[----:B------:R-:W3:Y:S01]  /*37050*/  LDL.LU R10, [R1+0x650] ;  /* 0x00065000010a7983 */ /* 0x000ee20000300800 */
[----:B------:R-:W-:-:S02]  /*37060*/  PRMT R34, RZ, 0x7610, R34 ;  /* 0x00007610ff227816 */ /* 0x000fc40000000022 */
[----:B------:R-:W-:Y:S02]  /*37070*/  PRMT R26, RZ, 0x7610, R26 ;  /* 0x00007610ff1a7816 */ /* 0x000fe4000000001a */
[----:B----4-:R-:W-:-:S05]  /*37080*/  IADD3 R23, P3, PT, R5, R23, RZ ;  /* 0x0000001705177210 */ /* 0x010fca0007f7e0ff */
[----:B------:R-:W-:Y:S01]  /*37090*/  STL [R1+0x638], R23 ;  /* 0x0006381701007387 */ /* 0x000fe20000100800 */
[----:B--2---:R-:W-:-:S03]  /*370a0*/  IADD3 R17, P4, PT, R5, R17, RZ ;  /* 0x0000001105117210 */ /* 0x004fc60007f9e0ff */
[----:B------:R-:W-:Y:S01]  /*370b0*/  STL [R1+0x6c], R37 ;  /* 0x00006c2501007387 */ /* 0x000fe20000100800 */
[----:B-1----:R-:W-:-:S03]  /*370c0*/  @!P1 IMAD.MOV.U32 R8, RZ, RZ, R23 ;  /* 0x000000ffff089224 */ /* 0x002fc600078e0017 */
[----:B---3--:R0:W-:Y:S04]  /*370d0*/  STL [R1+0x60], R16 ;  /* 0x0000601001007387 */ /* 0x0081e80000100800 */
[----:B0-----:R-:W2:Y:S01]  /*370e0*/  LDL.LU R16, [R1+0x658] ;  /* 0x0006580001107983 */ /* 0x001ea20000300800 */
[----:B------:R-:W-:-:S03]  /*370f0*/  IMAD.X R30, R6, 0x1, R30, P3 ;  /* 0x00000001061e7824 */ /* 0x000fc600018e061e */
[----:B------:R-:W3:Y:S01]  /*37100*/  LDL.LU R13, [R1+0x660] ;  /* 0x00066000010d7983 */ /* 0x000ee20000300800 */
[----:B------:R-:W-:Y:S01]  /*37110*/  @!P1 IMAD.MOV.U32 R9, RZ, RZ, R30 ;  /* 0x000000ffff099224 */ /* 0x000fe200078e001e */
[----:B------:R-:W-:-:S04]  /*37120*/  IADD3 R11, P3, PT, R5, R11, RZ ;  /* 0x0000000b050b7210 */ /* 0x000fc80007f7e0ff */
[----:B------:R0:W4:Y:S04]  /*37130*/  @!P1 LDG.E.U8 R34, desc[UR18][R8.64] ;  /* 0x0000001208229981 */ /* 0x000128000c1e1100 */
[----:B------:R-:W-:Y:S04]  /*37140*/  STL [R1+0x12cc], R2 ;  /* 0x0012cc0201007387 */ /* 0x000fe80000100800 */
[----:B------:R-:W-:Y:S01]  /*37150*/  STL [R1+0x68], R36 ;  /* 0x0000682401007387 */ /* 0x000fe20000100800 */
[----:B------:R-:W-:-:S03]  /*37160*/  IMAD.X R33, R6, 0x1, R33, P4 ;  /* 0x0000000106217824 */ /* 0x000fc600020e0621 */
[----:B------:R-:W-:Y:S04]  /*37170*/  STL [R1+0x640], R17 ;  /* 0x0006401101007387 */ /* 0x000fe80000100800 */
[----:B------:R1:W-:Y:S04]  /*37180*/  STL [R1+0x634], R30 ;  /* 0x0006341e01007387 */ /* 0x0003e80000100800 */
[----:B------:R-:W-:Y:S01]  /*37190*/  STL [R1+0x648], R11 ;  /* 0x0006480b01007387 */ /* 0x000fe20000100800 */
[----:B0-----:R-:W-:-:S03]  /*371a0*/  @!P1 IMAD.MOV.U32 R8, RZ, RZ, R17 ;  /* 0x000000ffff089224 */ /* 0x001fc600078e0011 */
[----:B------:R-:W3:Y:S01]  /*371b0*/  LDL.LU R23, [R1+0x64c] ;  /* 0x00064c0001177983 */ /* 0x000ee20000300800 */
[----:B------:R-:W-:-:S03]  /*371c0*/  @!P1 IMAD.MOV.U32 R9, RZ, RZ, R33 ;  /* 0x000000ffff099224 */ /* 0x000fc600078e0021 */
[----:B------:R-:W-:Y:S04]  /*371d0*/  STL [R1+0x63c], R33 ;  /* 0x00063c2101007387 */ /* 0x000fe80000100800 */
[----:B-1----:R-:W4:Y:S04]  /*371e0*/  LDL.LU R30, [R1+0x654] ;  /* 0x00065400011e7983 */ /* 0x002f280000300800 */
[----:B------:R0:W4:Y:S04]  /*371f0*/  @!P1 LDG.E.U8 R26, desc[UR18][R8.64] ;  /* 0x00000012081a9981 */ /* 0x000128000c1e1100 */
[----:B------:R-:W-:Y:S04]  /*37200*/  STL [R1+0x64], R35 ;  /* 0x0000642301007387 */ /* 0x000fe80000100800 */
[----:B------:R-:W4:Y:S01]  /*37210*/  LDL.LU R17, [R1+0x65c] ;  /* 0x00065c0001117983 */ /* 0x000f220000300800 */
[----:B------:R-:W-:Y:S01]  /*37220*/  IMAD.X R18, R6, 0x1, R18, P3 ;  /* 0x0000000106127824 */ /* 0x000fe200018e0612 */
[----:B------:R-:W-:Y:S01]  /*37230*/  IADD3 R10, P3, PT, R5, R10, RZ ;  /* 0x0000000a050a7210 */ /* 0x000fe20007f7e0ff */
[----:B0-----:R-:W-:Y:S01]  /*37240*/  @!P1 IMAD.MOV.U32 R8, RZ, RZ, R11 ;  /* 0x000000ffff089224 */ /* 0x001fe200078e000b */
[----:B------:R-:W-:Y:S01]  /*37250*/  PRMT R32, RZ, 0x7610, R32 ;  /* 0x00007610ff207816 */ /* 0x000fe20000000020 */
[----:B------:R-:W-:Y:S01]  /*37260*/  @!P1 IMAD.MOV.U32 R9, RZ, RZ, R18 ;  /* 0x000000ffff099224 */ /* 0x000fe200078e0012 */
[----:B------:R-:W-:-:S04]  /*37270*/  PRMT R31, RZ, 0x7610, R31 ;  /* 0x00007610ff1f7816 */ /* 0x000fc8000000001f */
[----:B------:R0:W4:Y:S01]  /*37280*/  @!P1 LDG.E.U8 R32, desc[UR18][R8.64] ;  /* 0x0000001208209981 */ /* 0x000122000c1e1100 */
[----:B------:R-:W-:-:S03]  /*37290*/  PRMT R24, RZ, 0x7610, R24 ;  /* 0x00007610ff187816 */ /* 0x000fc60000000018 */
[----:B------:R-:W-:Y:S01]  /*372a0*/  STL [R1+0x644], R18 ;  /* 0x0006441201007387 */ /* 0x000fe20000100800 */
[----:B0-----:R-:W-:Y:S01]  /*372b0*/  @!P1 IMAD.MOV.U32 R8, RZ, RZ, R10 ;  /* 0x000000ffff089224 */ /* 0x001fe200078e000a */
[----:B------:R-:W-:Y:S02]  /*372c0*/  PRMT R3, RZ, 0x7610, R3 ;  /* 0x00007610ff037816 */ /* 0x000fe40000000003 */
[C---:B--2---:R-:W-:Y:S01]  /*372d0*/  IADD3 R16, P4, PT, R5.reuse, R16, RZ ;  /* 0x0000001005107210 */ /* 0x044fe20007f9e0ff */
[----:B---3--:R-:W-:Y:S01]  /*372e0*/  IMAD.X R23, R6, 0x1, R23, P3 ;  /* 0x0000000106177824 */ /* 0x008fe200018e0617 */
[----:B------:R-:W-:-:S03]  /*372f0*/  IADD3 R13, P3, PT, R5, R13, RZ ;  /* 0x0000000d050d7210 */ /* 0x000fc60007f7e0ff */
[----:B------:R-:W-:Y:S02]  /*37300*/  @!P1 IMAD.MOV.U32 R9, RZ, RZ, R23 ;  /* 0x000000ffff099224 */ /* 0x000fe400078e0017 */
[----:B----4-:R-:W-:-:S03]  /*37310*/  IMAD.X R30, R6, 0x1, R30, P4 ;  /* 0x00000001061e7824 */ /* 0x010fc600020e061e */
[----:B------:R0:W2:Y:S04]  /*37320*/  @!P1 LDG.E.U8 R31, desc[UR18][R8.64] ;  /* 0x00000012081f9981 */ /* 0x0000a8000c1e1100 */
[----:B------:R1:W-:Y:S01]  /*37330*/  STL [R1+0x54], R26 ;  /* 0x0000541a01007387 */ /* 0x0003e20000100800 */
[----:B0-----:R-:W-:Y:S02]  /*37340*/  @!P1 IMAD.MOV.U32 R8, RZ, RZ, R16 ;  /* 0x000000ffff089224 */ /* 0x001fe400078e0010 */
[----:B------:R-:W-:Y:S01]  /*37350*/  @!P1 IMAD.MOV.U32 R9, RZ, RZ, R30 ;  /* 0x000000ffff099224 */ /* 0x000fe200078e001e */
[----:B-1----:R-:W3:Y:S01]  /*37360*/  LDL.LU R26, [R1+0x674] ;  /* 0x00067400011a7983 */ /* 0x002ee20000300800 */
[----:B------:R-:W-:-:S03]  /*37370*/  IMAD.X R17, R6, 0x1, R17, P3 ;  /* 0x0000000106117824 */ /* 0x000fc600018e0611 */
[----:B------:R-:W4:Y:S04]  /*37380*/  LDL.LU R11, [R1+0x678] ;  /* 0x00067800010b7983 */ /* 0x000f280000300800 */
[----:B------:R-:W-:Y:S04]  /*37390*/  STL [R1+0x650], R10 ;  /* 0x0006500a01007387 */ /* 0x000fe80000100800 */
[----:B------:R-:W2:Y:S04]  /*373a0*/  LDL.LU R18, [R1+0x680] ;  /* 0x0006800001127983 */ /* 0x000ea80000300800 */
[----:B------:R-:W-:Y:S04]  /*373b0*/  STL [R1+0x658], R16 ;  /* 0x0006581001007387 */ /* 0x000fe80000100800 */
[----:B------:R0:W2:Y:S04]  /*373c0*/  @!P1 LDG.E.U8 R24, desc[UR18][R8.64] ;  /* 0x0000001208189981 */ /* 0x0000a8000c1e1100 */
[----:B------:R1:W-:Y:S04]  /*373d0*/  STL [R1+0x64c], R23 ;  /* 0x00064c1701007387 */ /* 0x0003e80000100800 */
[----:B------:R-:W-:Y:S01]  /*373e0*/  STL [R1+0x660], R13 ;  /* 0x0006600d01007387 */ /* 0x000fe20000100800 */
[----:B0-----:R-:W-:-:S02]  /*373f0*/  @!P1 IMAD.MOV.U32 R8, RZ, RZ, R13 ;  /* 0x000000ffff089224 */ /* 0x001fc400078e000d */
[----:B------:R-:W-:Y:S01]  /*37400*/  @!P1 IMAD.MOV.U32 R9, RZ, RZ, R17 ;  /* 0x000000ffff099224 */ /* 0x000fe200078e0011 */
[----:B-1----:R-:W2:Y:S04]  /*37410*/  LDL.LU R23, [R1+0x67c] ;  /* 0x00067c0001177983 */ /* 0x002ea80000300800 */
[----:B------:R-:W-:Y:S04]  /*37420*/  STL [R1+0x654], R30 ;  /* 0x0006541e01007387 */ /* 0x000fe80000100800 */
[----:B------:R-:W2:Y:S04]  /*37430*/  LDL.LU R10, [R1+0x688] ;  /* 0x00068800010a7983 */ /* 0x000ea80000300800 */
[----:B------:R0:W2:Y:S04]  /*37440*/  @!P1 LDG.E.U8 R3, desc[UR18][R8.64] ;  /* 0x0000001208039981 */ /* 0x0000a8000c1e1100 */
[----:B------:R-:W-:Y:S04]  /*37450*/  STL [R1+0x58], R34 ;  /* 0x0000582201007387 */ /* 0x000fe80000100800 */
[----:B------:R-:W2:Y:S04]  /*37460*/  LDL.LU R16, [R1+0x684] ;  /* 0x0006840001107983 */ /* 0x000ea80000300800 */
[----:B------:R1:W-:Y:S01]  /*37470*/  STL [R1+0x65c], R17 ;  /* 0x00065c1101007387 */ /* 0x0003e20000100800 */
[----:B------:R-:W-:-:S03]  /*37480*/  PRMT R29, RZ, 0x7610, R29 ;  /* 0x00007610ff1d7816 */ /* 0x000fc6000000001d */
[----:B-1----:R-:W2:Y:S04]  /*37490*/  LDL.LU R17, [R1+0x68c] ;  /* 0x00068c0001117983 */ /* 0x002ea80000300800 */
[----:B------:R-:W2:Y:S01]  /*374a0*/  LDL.LU R13, [R1+0x690] ;  /* 0x00069000010d7983 */ /* 0x000ea20000300800 */
[----:B------:R-:W-:Y:S02]  /*374b0*/  PRMT R12, RZ, 0x7610, R12 ;  /* 0x00007610ff0c7816 */ /* 0x000fe4000000000c */
[----:B----4-:R-:W-:-:S05]  /*374c0*/  IADD3 R11, P3, PT, R5, R11, RZ ;  /* 0x0000000b050b7210 */ /* 0x010fca0007f7e0ff */
[C---:B---3--:R-:W-:Y:S01]  /*374d0*/  IMAD.X R26, R6.reuse, 0x1, R26, P3 ;  /* 0x00000001061a7824 */ /* 0x048fe200018e061a */
[----:B------:R-:W-:Y:S01]  /*374e0*/  STL [R1+0x678], R11 ;  /* 0x0006780b01007387 */ /* 0x000fe20000100800 */
[----:B--2---:R-:W-:Y:S01]  /*374f0*/  IADD3 R18, P4, PT, R5, R18, RZ ;  /* 0x0000001205127210 */ /* 0x004fe20007f9e0ff */
[----:B0-----:R-:W-:Y:S02]  /*37500*/  @!P1 IMAD.MOV.U32 R8, RZ, RZ, R11 ;  /* 0x000000ffff089224 */ /* 0x001fe400078e000b */
[----:B------:R-:W-:Y:S01]  /*37510*/  @!P1 IMAD.MOV.U32 R9, RZ, RZ, R26 ;  /* 0x000000ffff099224 */ /* 0x000fe200078e001a */
[----:B------:R0:W-:Y:S04]  /*37520*/  STL [R1+0x48], R24 ;  /* 0x0000481801007387 */ /* 0x0001e80000100800 */
[----:B------:R1:W2:Y:S04]  /*37530*/  @!P1 LDG.E.U8 R29, desc[UR18][R8.64] ;  /* 0x00000012081d9981 */ /* 0x0002a8000c1e1100 */
[----:B0-----:R-:W3:Y:S01]  /*37540*/  LDL.LU R24, [R1+0x698] ;  /* 0x0006980001187983 */ /* 0x001ee20000300800 */
[----:B------:R-:W-:-:S02]  /*37550*/  IMAD.X R23, R6, 0x1, R23, P4 ;  /* 0x0000000106177824 */ /* 0x000fc400020e0617 */
[----:B-1----:R-:W-:Y:S01]  /*37560*/  @!P1 IMAD.MOV.U32 R8, RZ, RZ, R18 ;  /* 0x000000ffff089224 */ /* 0x002fe200078e0012 */
[----:B------:R-:W-:Y:S01]  /*37570*/  IADD3 R10, P3, PT, R5, R10, RZ ;  /* 0x0000000a050a7210 */ /* 0x000fe20007f7e0ff */
[----:B------:R-:W-:Y:S01]  /*37580*/  STL [R1+0x12d0], R3 ;  /* 0x0012d00301007387 */ /* 0x000fe20000100800 */
[----:B------:R-:W-:-:S03]  /*37590*/  @!P1 IMAD.MOV.U32 R9, RZ, RZ, R23 ;  /* 0x000000ffff099224 */ /* 0x000fc600078e0017 */
[----:B------:R-:W-:Y:S04]  /*375a0*/  STL [R1+0x50], R32 ;  /* 0x0000502001007387 */ /* 0x000fe80000100800 */
[----:B------:R-:W-:Y:S04]  /*375b0*/  STL [R1+0x680], R18 ;  /* 0x0006801201007387 */ /* 0x000fe80000100800 */
[----:B------:R0:W-:Y:S04]  /*375c0*/  STL [R1+0x674], R26 ;  /* 0x0006741a01007387 */ /* 0x0001e80000100800 */
[----:B------:R-:W-:Y:S04]  /*375d0*/  STL [R1+0x688], R10 ;  /* 0x0006880a01007387 */ /* 0x000fe80000100800 */
[----:B------:R1:W4:Y:S04]  /*375e0*/  @!P1 LDG.E.U8 R12, desc[UR18][R8.64] ;  /* 0x00000012080c9981 */ /* 0x000328000c1e1100 */
[----:B0-----:R-:W2:Y:S04]  /*375f0*/  LDL.LU R26, [R1+0x694] ;  /* 0x00069400011a7983 */ /* 0x001ea80000300800 */
[----:B------:R-:W-:Y:S04]  /*37600*/  STL [R1+0x67c], R23 ;  /* 0x00067c1701007387 */ /* 0x000fe80000100800 */
[----:B------:R-:W2:Y:S04]  /*37610*/  LDL.LU R11, [R1+0x6a0] ;  /* 0x0006a000010b7983 */ /* 0x000ea80000300800 */
[----:B------:R-:W-:Y:S04]  /*37620*/  STL [R1+0x4c], R31 ;  /* 0x00004c1f01007387 */ /* 0x000fe80000100800 */
[----:B------:R-:W2:Y:S01]  /*37630*/  LDL.LU R18, [R1+0x69c] ;  /* 0x00069c0001127983 */ /* 0x000ea20000300800 */
[----:B------:R-:W-:Y:S01]  /*37640*/  IMAD.X R16, R6, 0x1, R16, P3 ;  /* 0x0000000106107824 */ /* 0x000fe200018e0610 */
[----:B------:R-:W-:Y:S01]  /*37650*/  IADD3 R13, P3, PT, R5, R13, RZ ;  /* 0x0000000d050d7210 */ /* 0x000fe20007f7e0ff */
[----:B-1----:R-:W-:Y:S01]  /*37660*/  @!P1 IMAD.MOV.U32 R8, RZ, RZ, R10 ;  /* 0x000000ffff089224 */ /* 0x002fe200078e000a */
[----:B------:R-:W-:Y:S01]  /*37670*/  PRMT R28, RZ, 0x7610, R28 ;  /* 0x00007610ff1c7816 */ /* 0x000fe2000000001c */
[----:B------:R-:W-:-:S02]  /*37680*/  @!P1 IMAD.MOV.U32 R9, RZ, RZ, R16 ;  /* 0x000000ffff099224 */ /* 0x000fc400078e0010 */
[----:B------:R-:W-:Y:S01]  /*37690*/  IMAD.X R17, R6, 0x1, R17, P3 ;  /* 0x0000000106117824 */ /* 0x000fe200018e0611 */
[----:B------:R-:W-:Y:S02]  /*376a0*/  PRMT R27, RZ, 0x7610, R27 ;  /* 0x00007610ff1b7816 */ /* 0x000fe4000000001b */
[----:B------:R0:W2:Y:S01]  /*376b0*/  @!P1 LDG.E.U8 R28, desc[UR18][R8.64] ;  /* 0x00000012081c9981 */ /* 0x0000a2000c1e1100 */
[----:B------:R-:W-:-:S03]  /*376c0*/  PRMT R19, RZ, 0x7610, R19 ;  /* 0x00007610ff137816 */ /* 0x000fc60000000013 */
[----:B------:R-:W-:Y:S01]  /*376d0*/  STL [R1+0x684], R16 ;  /* 0x0006841001007387 */ /* 0x000fe20000100800 */
[----:B0-----:R-:W-:Y:S02]  /*376e0*/  @!P1 IMAD.MOV.U32 R8, RZ, RZ, R13 ;  /* 0x000000ffff089224 */ /* 0x001fe400078e000d */
[----:B------:R-:W-:-:S05]  /*376f0*/  @!P1 IMAD.MOV.U32 R9, RZ, RZ, R17 ;  /* 0x000000ffff099224 */ /* 0x000fca00078e0011 */
[----:B------:R0:W2:Y:S01]  /*37700*/  @!P1 LDG.E.U8 R27, desc[UR18][R8.64] ;  /* 0x00000012081b9981 */ /* 0x0000a2000c1e1100 */
[----:B------:R-:W-:Y:S02]  /*37710*/  PRMT R4, RZ, 0x7610, R4 ;  /* 0x00007610ff047816 */ /* 0x000fe40000000004 */
[----:B---3--:R-:W-:-:S05]  /*37720*/  IADD3 R24, P4, PT, R5, R24, RZ ;  /* 0x0000001805187210 */ /* 0x008fca0007f9e0ff */
[----:B0-----:R-:W-:Y:S01]  /*37730*/  @!P1 IMAD.MOV.U32 R8, RZ, RZ, R24 ;  /* 0x000000ffff089224 */ /* 0x001fe200078e0018 */
[----:B----4-:R0:W-:Y:S01]  /*37740*/  STL [R1+0x3c], R12 ;  /* 0x00003c0c01007387 */ /* 0x0101e20000100800 */
[----:B--2---:R-:W-:-:S04]  /*37750*/  IMAD.X R26, R6, 0x1, R26, P4 ;  /* 0x00000001061a7824 */ /* 0x004fc800020e061a */
[----:B------:R-:W-:Y:S01]  /*37760*/  @!P1 IMAD.MOV.U32 R9, RZ, RZ, R26 ;  /* 0x000000ffff099224 */ /* 0x000fe200078e001a */
[----:B0-----:R-:W2:Y:S01]  /*37770*/  LDL.LU R12, [R1+0x6b4] ;  /* 0x0006b400010c7983 */ /* 0x001ea20000300800 */
[----:B------:R-:W-:-:S03]  /*37780*/  IADD3 R11, P3, PT, R5, R11, RZ ;  /* 0x0000000b050b7210 */ /* 0x000fc60007f7e0ff */
[----:B------:R-:W3:Y:S04]  /*37790*/  LDL.LU R10, [R1+0x6b8] ;  /* 0x0006b800010a7983 */ /* 0x000ee80000300800 */
[----:B------:R-:W4:Y:S01]  /*377a0*/  LDL.LU R23, [R1+0x6bc] ;  /* 0x0006bc0001177983 */ /* 0x000f220000300800 */
[----:B------:R-:W-:-:S03]  /*377b0*/  IMAD.X R18, R6, 0x1, R18, P3 ;  /* 0x0000000106127824 */ /* 0x000fc600018e0612 */
[----:B------:R-:W-:Y:S04]  /*377c0*/  STL [R1+0x690], R13 ;  /* 0x0006900d01007387 */ /* 0x000fe80000100800 */
[----:B------:R-:W4:Y:S04]  /*377d0*/  LDL.LU R16, [R1+0x6c0] ;  /* 0x0006c00001107983 */ /* 0x000f280000300800 */
[----:B------:R-:W-:Y:S04]  /*377e0*/  STL [R1+0x698], R24 ;  /* 0x0006981801007387 */ /* 0x000fe80000100800 */
[----:B------:R0:W4:Y:S04]  /*377f0*/  @!P1 LDG.E.U8 R19, desc[UR18][R8.64] ;  /* 0x0000001208139981 */ /* 0x000128000c1e1100 */
[----:B------:R1:W-:Y:S04]  /*37800*/  STL [R1+0x68c], R17 ;  /* 0x00068c1101007387 */ /* 0x0003e80000100800 */
[----:B------:R1:W-:Y:S01]  /*37810*/  STL [R1+0x6a0], R11 ;  /* 0x0006a00b01007387 */ /* 0x0003e20000100800 */
[----:B0-----:R-:W-:-:S02]  /*37820*/  @!P1 IMAD.MOV.U32 R8, RZ, RZ, R11 ;  /* 0x000000ffff089224 */ /* 0x001fc400078e000b */
[----:B------:R-:W-:Y:S01]  /*37830*/  @!P1 IMAD.MOV.U32 R9, RZ, RZ, R18 ;  /* 0x000000ffff099224 */ /* 0x000fe200078e0012 */
[----:B-1----:R-:W4:Y:S04]  /*37840*/  LDL.LU R17, [R1+0x6c4] ;  /* 0x0006c40001117983 */ /* 0x002f280000300800 */
[----:B------:R-:W-:Y:S04]  /*37850*/  STL [R1+0x694], R26 ;  /* 0x0006941a01007387 */ /* 0x000fe80000100800 */
[----:B------:R-:W4:Y:S04]  /*37860*/  LDL.LU R13, [R1+0x6c8] ;  /* 0x0006c800010d7983 */ /* 0x000f280000300800 */
[----:B------:R0:W4:Y:S04]  /*37870*/  @!P1 LDG.E.U8 R4, desc[UR18][R8.64] ;  /* 0x0000001208049981 */ /* 0x000128000c1e1100 */
[----:B------:R-:W-:Y:S04]  /*37880*/  STL [R1+0x40], R29 ;  /* 0x0000401d01007387 */ /* 0x000fe80000100800 */
[----:B------:R1:W-:Y:S04]  /*37890*/  STL [R1+0x69c], R18 ;  /* 0x00069c1201007387 */ /* 0x0003e80000100800 */
[----:B------:R-:W4:Y:S04]  /*378a0*/  LDL.LU R24, [R1+0x6cc] ;  /* 0x0006cc0001187983 */ /* 0x000f280000300800 */
[----:B------:R-:W4:Y:S01]  /*378b0*/  LDL.LU R11, [R1+0x6d0] ;  /* 0x0006d000010b7983 */ /* 0x000f220000300800 */
[----:B------:R-:W-:-:S02]  /*378c0*/  PRMT R25, RZ, 0x7610, R25 ;  /* 0x00007610ff197816 */ /* 0x000fc40000000019 */
[----:B------:R-:W-:Y:S02]  /*378d0*/  PRMT R21, RZ, 0x7610, R21 ;  /* 0x00007610ff157816 */ /* 0x000fe40000000015 */
[----:B---3--:R-:W-:-:S05]  /*378e0*/  IADD3 R10, P3, PT, R5, R10, RZ ;  /* 0x0000000a050a7210 */ /* 0x008fca0007f7e0ff */
[----:B------:R3:W-:Y:S01]  /*378f0*/  STL [R1+0x6b8], R10 ;  /* 0x0006b80a01007387 */ /* 0x0007e20000100800 */
[----:B--2---:R-:W-:-:S03]  /*37900*/  IMAD.X R12, R6, 0x1, R12, P3 ;  /* 0x00000001060c7824 */ /* 0x004fc600018e060c */
[----:B-1----:R-:W2:Y:S01]  /*37910*/  LDL.LU R18, [R1+0x6d4] ;  /* 0x0006d40001127983 */ /* 0x002ea20000300800 */
[----:B----4-:R-:W-:Y:S01]  /*37920*/  IADD3 R16, P4, PT, R5, R16, RZ ;  /* 0x0000001005107210 */ /* 0x010fe20007f9e0ff */
[----:B0-----:R-:W-:Y:S02]  /*37930*/  @!P1 IMAD.MOV.U32 R8, RZ, RZ, R10 ;  /* 0x000000ffff089224 */ /* 0x001fe400078e000a */
[----:B------:R-:W-:Y:S02]  /*37940*/  @!P1 IMAD.MOV.U32 R9, RZ, RZ, R12 ;  /* 0x000000ffff099224 */ /* 0x000fe400078e000c */
[----:B------:R-:W-:-:S03]  /*37950*/  IMAD.X R23, R6, 0x1, R23, P4 ;  /* 0x0000000106177824 */ /* 0x000fc600020e0617 */
[----:B------:R0:W4:Y:S01]  /*37960*/  @!P1 LDG.E.U8 R25, desc[UR18][R8.64] ;  /* 0x0000001208199981 */ /* 0x000122000c1e1100 */
[----:B------:R-:W-:-:S03]  /*37970*/  IADD3 R13, P3, PT, R5, R13, RZ ;  /* 0x0000000d050d7210 */ /* 0x000fc60007f7e0ff */
[----:B------:R-:W-:Y:S04]  /*37980*/  STL [R1+0x12d4], R4 ;  /* 0x0012d40401007387 */ /* 0x000fe80000100800 */
[----:B------:R-:W-:Y:S04]  /*37990*/  STL [R1+0x38], R28 ;  /* 0x0000381c01007387 */ /* 0x000fe80000100800 */
[----:B------:R-:W-:Y:S04]  /*379a0*/  STL [R1+0x6c0], R16 ;  /* 0x0006c01001007387 */ /* 0x000fe80000100800 */
[----:B------:R-:W-:Y:S04]  /*379b0*/  STL [R1+0x6b4], R12 ;  /* 0x0006b40c01007387 */ /* 0x000fe80000100800 */
[----:B------:R-:W-:Y:S04]  /*379c0*/  STL [R1+0x6c8], R13 ;  /* 0x0006c80d01007387 */ /* 0x000fe80000100800 */
[----:B---3--:R-:W3:Y:S01]  /*379d0*/  LDL.LU R10, [R1+0x6d8] ;  /* 0x0006d800010a7983 */ /* 0x008ee20000300800 */
[----:B0-----:R-:W-:-:S02]  /*379e0*/  @!P1 IMAD.MOV.U32 R8, RZ, RZ, R16 ;  /* 0x000000ffff089224 */ /* 0x001fc400078e0010 */
[----:B------:R-:W-:-:S05]  /*379f0*/  @!P1 IMAD.MOV.U32 R9, RZ, RZ, R23 ;  /* 0x000000ffff099224 */ /* 0x000fca00078e0017 */
[----:B------:R0:W4:Y:S01]  /*37a00*/  @!P1 LDG.E.U8 R21, desc[UR18][R8.64] ;  /* 0x0000001208159981 */ /* 0x000122000c1e1100 */
[C---:B------:R-:W-:Y:S01]  /*37a10*/  IMAD.X R17, R6.reuse, 0x1, R17, P3 ;  /* 0x0000000106117824 */ /* 0x040fe200018e0611 */
[----:B------:R-:W-:Y:S02]  /*37a20*/  PRMT R15, RZ, 0x7610, R15 ;  /* 0x00007610ff0f7816 */ /* 0x000fe4000000000f */
[----:B------:R-:W-:Y:S01]  /*37a30*/  IADD3 R11, P3, PT, R5, R11, RZ ;  /* 0x0000000b050b7210 */ /* 0x000fe20007f7e0ff */
[----:B------:R-:W-:Y:S01]  /*37a40*/  STL [R1+0x6bc], R23 ;  /* 0x0006bc1701007387 */ /* 0x000fe20000100800 */
[----:B0-----:R-:W-:Y:S02]  /*37a50*/  @!P1 IMAD.MOV.U32 R8, RZ, RZ, R13 ;  /* 0x000000ffff089224 */ /* 0x001fe400078e000d */
[----:B------:R-:W-:Y:S01]  /*37a60*/  @!P1 IMAD.MOV.U32 R9, RZ, RZ, R17 ;  /* 0x000000ffff099224 */ /* 0x000fe200078e0011 */
[----:B------:R0:W-:Y:S01]  /*37a70*/  STL [R1+0x30], R19 ;  /* 0x0000301301007387 */ /* 0x0001e20000100800 */
[----:B------:R-:W-:Y:S01]  /*37a80*/  IMAD.X R24, R6, 0x1, R24, P3 ;  /* 0x0000000106187824 */ /* 0x000fe200018e0618 */
[----:B------:R-:W-:-:S02]  /*37a90*/  PRMT R20, RZ, 0x7610, R20 ;  /* 0x00007610ff147816 */ /* 0x000fc40000000014 */
[----:B------:R1:W4:Y:S04]  /*37aa0*/  @!P1 LDG.E.U8 R15, desc[UR18][R8.64] ;  /* 0x00000012080f9981 */ /* 0x000328000c1e1100 */
[----:B0-----:R-:W4:Y:S04]  /*37ab0*/  LDL.LU R19, [R1+0x6dc] ;  /* 0x0006dc0001137983 */ /* 0x001f280000300800 */
[----:B------:R-:W4:Y:S01]  /*37ac0*/  LDL.LU R12, [R1+0x6e0] ;  /* 0x0006e000010c7983 */ /* 0x000f220000300800 */
[----:B-1----:R-:W-:Y:S02]  /*37ad0*/  @!P1 IMAD.MOV.U32 R8, RZ, RZ, R11 ;  /* 0x000000ffff089224 */ /* 0x002fe400078e000b */
[----:B------:R-:W-:Y:S01]  /*37ae0*/  @!P1 IMAD.MOV.U32 R9, RZ, RZ, R24 ;  /* 0x000000ffff099224 */ /* 0x000fe200078e0018 */
[----:B------:R-:W-:Y:S01]  /*37af0*/  STL [R1+0x34], R27 ;  /* 0x0000341b01007387 */ /* 0x000fe20000100800 */
[----:B------:R-:W-:-:S03]  /*37b00*/  PRMT R3, RZ, 0x7610, R3 ;  /* 0x00007610ff037816 */ /* 0x000fc60000000003 */
[----:B------:R-:W4:Y:S04]  /*37b10*/  LDL.LU R16, [R1+0x6f8] ;  /* 0x0006f80001107983 */ /* 0x000f280000300800 */
[----:B------:R0:W4:Y:S04]  /*37b20*/  @!P1 LDG.E.U8 R20, desc[UR18][R8.64] ;  /* 0x0000001208149981 */ /* 0x000128000c1e1100 */
[----:B------:R1:W-:Y:S04]  /*37b30*/  STL [R1+0x6c4], R17 ;  /* 0x0006c41101007387 */ /* 0x0003e80000100800 */
[----:B------:R-:W4:Y:S04]  /*37b40*/  LDL.LU R23, [R1+0x6f4] ;  /* 0x0006f40001177983 */ /* 0x000f280000300800 */
[----:B-1----:R-:W4:Y:S04]  /*37b50*/  LDL.LU R17, [R1+0x700] ;  /* 0x0007000001117983 */ /* 0x002f280000300800 */
[----:B------:R-:W-:Y:S04]  /*37b60*/  STL [R1+0x6d0], R11 ;  /* 0x0006d00b01007387 */ /* 0x000fe80000100800 */
[----:B------:R-:W4:Y:S01]  /*37b70*/  LDL.LU R13, [R1+0x708] ;  /* 0x00070800010d7983 */ /* 0x000f220000300800 */
[----:B---3--:R-:W-:-:S05]  /*37b80*/  IADD3 R10, P4, PT, R5, R10, RZ ;  /* 0x0000000a050a7210 */ /* 0x008fca0007f9e0ff */
[----:B--2---:R-:W-:Y:S02]  /*37b90*/  IMAD.X R18, R6, 0x1, R18, P4 ;  /* 0x0000000106127824 */ /* 0x004fe400020e0612 */
[----:B0-----:R-:W-:Y:S02]  /*37ba0*/  @!P1 IMAD.MOV.U32 R8, RZ, RZ, R10 ;  /* 0x000000ffff089224 */ /* 0x001fe400078e000a */
[----:B------:R-:W-:Y:S01]  /*37bb0*/  @!P1 IMAD.MOV.U32 R9, RZ, RZ, R18 ;  /* 0x000000ffff099224 */ /* 0x000fe200078e0012 */
[----:B----4-:R0:W-:Y:S04]  /*37bc0*/  STL [R1+0x24], R21 ;  /* 0x0000241501007387 */ /* 0x0101e80000100800 */
[----:B------:R1:W2:Y:S04]  /*37bd0*/  @!P1 LDG.E.U8 R3, desc[UR18][R8.64] ;  /* 0x0000001208039981 */ /* 0x0002a8000c1e1100 */
[----:B0-----:R-:W3:Y:S04]  /*37be0*/  LDL.LU R21, [R1+0x6fc] ;  /* 0x0006fc0001157983 */ /* 0x001ee80000300800 */
[----:B------:R0:W-:Y:S01]  /*37bf0*/  STL [R1+0x20], R15 ;  /* 0x0000200f01007387 */ /* 0x0001e20000100800 */
[----:B------:R-:W-:-:S02]  /*37c00*/  PRMT R0, RZ, 0x7610, R0 ;  /* 0x00007610ff007816 */ /* 0x000fc40000000000 */
[----:B------:R-:W-:Y:S01]  /*37c10*/  IADD3 R12, P3, PT, R5, R12, RZ ;  /* 0x0000000c050c7210 */ /* 0x000fe20007f7e0ff */
[----:B0-----:R-:W4:Y:S04]  /*37c20*/  LDL.LU R15, [R1+0x704] ;  /* 0x00070400010f7983 */ /* 0x001f280000300800 */
[----:B------:R-:W-:Y:S01]  /*37c30*/  STL [R1+0x6d8], R10 ;  /* 0x0006d80a01007387 */ /* 0x000fe20000100800 */
[----:B------:R-:W-:-:S03]  /*37c40*/  IMAD.X R19, R6, 0x1, R19, P3 ;  /* 0x0000000106137824 */ /* 0x000fc600018e0613 */
[----:B------:R-:W-:Y:S01]  /*37c50*/  STL [R1+0x6cc], R24 ;  /* 0x0006cc1801007387 */ /* 0x000fe20000100800 */
[----:B------:R-:W-:-:S03]  /*37c60*/  IADD3 R16, P3, PT, R5, R16, RZ ;  /* 0x0000001005107210 */ /* 0x000fc60007f7e0ff */
[----:B------:R-:W-:Y:S04]  /*37c70*/  STL [R1+0x6e0], R12 ;  /* 0x0006e00c01007387 */ /* 0x000fe80000100800 */
[----:B------:R-:W4:Y:S01]  /*37c80*/  LDL.LU R11, [R1+0x710] ;  /* 0x00071000010b7983 */ /* 0x000f220000300800 */
[----:B-1----:R-:W-:-:S03]  /*37c90*/  @!P1 IMAD.MOV.U32 R8, RZ, RZ, R12 ;  /* 0x000000ffff089224 */ /* 0x002fc600078e000c */
[----:B------:R-:W-:Y:S01]  /*37ca0*/  STL [R1+0x6d4], R18 ;  /* 0x0006d41201007387 */ /* 0x000fe20000100800 */
[----:B------:R-:W-:-:S03]  /*37cb0*/  @!P1 IMAD.MOV.U32 R9, RZ, RZ, R19 ;  /* 0x000000ffff099224 */ /* 0x000fc600078e0013 */
[----:B------:R-:W-:Y:S01]  /*37cc0*/  STL [R1+0x28], R25 ;  /* 0x0000281901007387 */ /* 0x000fe20000100800 */
[----:B------:R-:W-:-:S03]  /*37cd0*/  IMAD.X R23, R6, 0x1, R23, P3 ;  /* 0x0000000106177824 */ /* 0x000fc600018e0617 */
[----:B------:R0:W-:Y:S01]  /*37ce0*/  STL [R1+0x1c], R20 ;  /* 0x00001c1401007387 */ /* 0x0001e20000100800 */
[----:B------:R-:W-:Y:S02]  /*37cf0*/  IADD3 R17, P4, PT, R5, R17, RZ ;  /* 0x0000001105117210 */ /* 0x000fe40007f9e0ff */
[----:B------:R-:W-:Y:S01]  /*37d00*/  PRMT R22, RZ, 0x7610, R22 ;  /* 0x00007610ff167816 */ /* 0x000fe20000000016 */
[----:B------:R1:W4:Y:S04]  /*37d10*/  @!P1 LDG.E.U8 R0, desc[UR18][R8.64] ;  /* 0x0000001208009981 */ /* 0x000328000c1e1100 */
[----:B0-----:R-:W4:Y:S04]  /*37d20*/  LDL.LU R20, [R1+0x70c] ;  /* 0x00070c0001147983 */ /* 0x001f280000300800 */
[----:B------:R0:W-:Y:S04]  /*37d30*/  STL [R1+0x6dc], R19 ;  /* 0x0006dc1301007387 */ /* 0x0001e80000100800 */
[----:B------:R-:W4:Y:S01]  /*37d40*/  LDL.LU R18, [R1+0x718] ;  /* 0x0007180001127983 */ /* 0x000f220000300800 */
[----:B-1----:R-:W-:-:S02]  /*37d50*/  @!P1 IMAD.MOV.U32 R8, RZ, RZ, R16 ;  /* 0x000000ffff089224 */ /* 0x002fc400078e0010 */
[----:B------:R-:W-:Y:S01]  /*37d60*/  @!P1 IMAD.MOV.U32 R9, RZ, RZ, R23 ;  /* 0x000000ffff099224 */ /* 0x000fe200078e0017 */
[----:B------:R-:W4:Y:S01]  /*37d70*/  LDL.LU R10, [R1+0x720] ;  /* 0x00072000010a7983 */ /* 0x000f220000300800 */
[----:B------:R-:W-:-:S03]  /*37d80*/  PRMT R14, RZ, 0x7610, R14 ;  /* 0x00007610ff0e7816 */ /* 0x000fc6000000000e */
[----:B------:R1:W4:Y:S02]  /*37d90*/  @!P1 LDG.E.U8 R22, desc[UR18][R8.64] ;  /* 0x0000001208169981 */ /* 0x000324000c1e1100 */
[----:B-1----:R-:W-:Y:S02]  /*37da0*/  @!P1 IMAD.MOV.U32 R8, RZ, RZ, R17 ;  /* 0x000000ffff089224 */ /* 0x002fe400078e0011 */
[----:B--2---:R1:W-:Y:S04]  /*37db0*/  STL [R1+0x12d8], R3 ;  /* 0x0012d80301007387 */ /* 0x0043e80000100800 */
[----:B0-----:R-:W2:Y:S01]  /*37dc0*/  LDL.LU R19, [R1+0x714] ;  /* 0x0007140001137983 */ /* 0x001ea20000300800 */
[----:B---3--:R-:W-:Y:S01]  /*37dd0*/  IMAD.X R21, R6, 0x1, R21, P4 ;  /* 0x0000000106157824 */ /* 0x008fe200020e0615 */
[----:B------:R-:W-:-:S02]  /*37de0*/  IADD3 R13, P3, PT, R5, R13, RZ ;  /* 0x0000000d050d7210 */ /* 0x000fc40007f7e0ff */
[----:B------:R-:W3:Y:S01]  /*37df0*/  LDL.LU R12, [R1+0x71c] ;  /* 0x00071c00010c7983 */ /* 0x000ee20000300800 */
[----:B------:R-:W-:-:S05]  /*37e00*/  @!P1 IMAD.MOV.U32 R9, RZ, RZ, R21 ;  /* 0x000000ffff099224 */ /* 0x000fca00078e0015 */
[----:B------:R0:W3:Y:S01]  /*37e10*/  @!P1 LDG.E.U8 R14, desc[UR18][R8.64] ;  /* 0x00000012080e9981 */ /* 0x0000e2000c1e1100 */
[----:B-1----:R-:W-:Y:S01]  /*37e20*/  PRMT R3, RZ, 0x7610, R3 ;  /* 0x00007610ff037816 */ /* 0x002fe20000000003 */
[----:B----4-:R-:W-:Y:S02]  /*37e30*/  IMAD.X R15, R6, 0x1, R15, P3 ;  /* 0x00000001060f7824 */ /* 0x010fe400018e060f */
[----:B0-----:R-:W-:Y:S02]  /*37e40*/  @!P1 IMAD.MOV.U32 R8, RZ, RZ, R13 ;  /* 0x000000ffff089224 */ /* 0x001fe400078e000d */
[----:B------:R-:W-:Y:S01]  /*37e50*/  @!P1 IMAD.MOV.U32 R9, RZ, RZ, R15 ;  /* 0x000000ffff099224 */ /* 0x000fe200078e000f */
[----:B------:R-:W-:-:S04]  /*37e60*/  PRMT R4, RZ, 0x7610, R4 ;  /* 0x00007610ff047816 */ /* 0x000fc80000000004 */
[----:B------:R0:W4:Y:S01]  /*37e70*/  @!P1 LDG.E.U8 R3, desc[UR18][R8.64] ;  /* 0x0000001208039981 */ /* 0x000122000c1e1100 */
[----:B------:R-:W-:-:S03]  /*37e80*/  IADD3 R11, P3, PT, R5, R11, RZ ;  /* 0x0000000b050b7210 */ /* 0x000fc60007f7e0ff */
[----:B------:R1:W-:Y:S02]  /*37e90*/  STL [R1+0x6f8], R16 ;  /* 0x0006f81001007387 */ /* 0x0003e40000100800 */
[----:B0-----:R-:W-:Y:S01]  /*37ea0*/  @!P1 IMAD.MOV.U32 R8, RZ, RZ, R11 ;  /* 0x000000ffff089224 */ /* 0x001fe200078e000b */
[----:B------:R-:W-:Y:S01]  /*37eb0*/  PRMT R2, RZ, 0x7610, R2 ;  /* 0x00007610ff027816 */ /* 0x000fe20000000002 */
[----:B------:R-:W-:-:S04]  /*37ec0*/  IMAD.X R20, R6, 0x1, R20, P3 ;  /* 0x0000000106147824 */ /* 0x000fc800018e0614 */
[----:B------:R-:W-:Y:S01]  /*37ed0*/  @!P1 IMAD.MOV.U32 R9, RZ, RZ, R20 ;  /* 0x000000ffff099224 */ /* 0x000fe200078e0014 */
[----:B------:R-:W-:Y:S01]  /*37ee0*/  IADD3 R18, P4, PT, R5, R18, RZ ;  /* 0x0000001205127210 */ /* 0x000fe20007f9e0ff */
[----:B------:R-:W-:Y:S04]  /*37ef0*/  STL [R1+0x12dc], R0 ;  /* 0x0012dc0001007387 */ /* 0x000fe80000100800 */
[----:B------:R0:W4:Y:S04]  /*37f00*/  @!P1 LDG.E.U8 R4, desc[UR18][R8.64] ;  /* 0x0000001208049981 */ /* 0x000128000c1e1100 */
[----:B------:R-:W-:Y:S04]  /*37f10*/  STL [R1+0x700], R17 ;  /* 0x0007001101007387 */ /* 0x000fe80000100800 */
[----:B------:R-:W-:Y:S01]  /*37f20*/  STL [R1+0x6f4], R23 ;  /* 0x0006f41701007387 */ /* 0x000fe20000100800 */
[----:B0-----:R-:W-:-:S03]  /*37f30*/  @!P1 IMAD.MOV.U32 R8, RZ, RZ, R18 ;  /* 0x000000ffff089224 */ /* 0x001fc600078e0012 */
[----:B------:R-:W-:Y:S04]  /*37f40*/  STL [R1+0x708], R13 ;  /* 0x0007080d01007387 */ /* 0x000fe80000100800 */
[----:B-1----:R-:W4:Y:S04]  /*37f50*/  LDL.LU R16, [R1+0x738] ;  /* 0x0007380001107983 */ /* 0x002f280000300800 */
[----:B------:R-:W-:Y:S04]  /*37f60*/  STL [R1+0x6fc], R21 ;  /* 0x0006fc1501007387 */ /* 0x000fe80000100800 */
[----:B------:R-:W-:Y:S01]  /*37f70*/  STL [R1+0x704], R15 ;  /* 0x0007040f01007387 */ /* 0x000fe20000100800 */
[----:B--2---:R-:W-:-:S04]  /*37f80*/  IMAD.X R19, R6, 0x1, R19, P4 ;  /* 0x0000000106137824 */ /* 0x004fc800020e0613 */
[----:B------:R-:W-:-:S05]  /*37f90*/  @!P1 IMAD.MOV.U32 R9, RZ, RZ, R19 ;  /* 0x000000ffff099224 */ /* 0x000fca00078e0013 */
[----:B------:R0:W2:Y:S04]  /*37fa0*/  @!P1 LDG.E.U8 R2, desc[UR18][R8.64] ;  /* 0x0000001208029981 */ /* 0x0000a8000c1e1100 */
[----:B---3--:R1:W-:Y:S04]  /*37fb0*/  STL [R1+0xc], R14 ;  /* 0x00000c0e01007387 */ /* 0x0083e80000100800 */
[----:B-1----:R-:W3:Y:S04]  /*37fc0*/  LDL.LU R14, [R1+0x740] ;  /* 0x00074000010e7983 */ /* 0x002ee80000300800 */
[----:B------:R-:W3:Y:S04]  /*37fd0*/  LDL.LU R17, [R1+0x734] ;  /* 0x0007340001117983 */ /* 0x000ee80000300800 */
[----:B------:R-:W3:Y:S01]  /*37fe0*/  LDL.LU R15, [R1+0x73c] ;  /* 0x00073c00010f7983 */ /* 0x000ee20000300800 */
[----:B------:R-:W-:-:S03]  /*37ff0*/  IADD3 R10, P3, PT, R5, R10, RZ ;  /* 0x0000000a050a7210 */ /* 0x000fc60007f7e0ff */
[----:B------:R1:W-:Y:S04]  /*38000*/  STL [R1+0x710], R11 ;  /* 0x0007100b01007387 */ /* 0x0003e80000100800 */
[----:B------:R-:W3:Y:S04]  /*38010*/  LDL.LU R13, [R1+0x744] ;  /* 0x00074400010d7983 */ /* 0x000ee80000300800 */
[----:B------:R-:W3:Y:S04]  /*38020*/  LDL.LU R0, [R1+0x748] ;  /* 0x0007480001007983 */ /* 0x000ee80000300800 */
[----:B----4-:R4:W-:Y:S01]  /*38030*/  STL [R1+0x12e0], R3 ;  /* 0x0012e00301007387 */ /* 0x0109e20000100800 */
[----:B------:R-:W-:-:S03]  /*38040*/  IMAD.X R12, R6, 0x1, R12, P3 ;  /* 0x00000001060c7824 */ /* 0x000fc600018e060c */
[----:B------:R-:W-:Y:S04]  /*38050*/  STL [R1+0x718], R18 ;  /* 0x0007181201007387 */ /* 0x000fe80000100800 */
[----:B------:R-:W-:Y:S04]  /*38060*/  STL [R1+0x70c], R20 ;  /* 0x00070c1401007387 */ /* 0x000fe80000100800 */
[----:B------:R-:W-:Y:S04]  /*38070*/  STL [R1+0x720], R10 ;  /* 0x0007200a01007387 */ /* 0x000fe80000100800 */
[----:B-1----:R-:W3:Y:S04]  /*38080*/  LDL.LU R11, [R1+0x750] ;  /* 0x00075000010b7983 */ /* 0x002ee80000300800 */
[----:B------:R-:W-:Y:S04]  /*38090*/  STL [R1+0x714], R19 ;  /* 0x0007141301007387 */ /* 0x000fe80000100800 */
[----:B------:R-:W-:Y:S01]  /*380a0*/  STL [R1+0x12e4], R4 ;  /* 0x0012e40401007387 */ /* 0x000fe20000100800 */
[----:B------:R-:W-:-:S03]  /*380b0*/  PRMT R92, RZ, 0x7610, R92 ;  /* 0x00007610ff5c7816 */ /* 0x000fc6000000005c */
[----:B------:R-:W-:Y:S01]  /*380c0*/  STL [R1+0x10], R22 ;  /* 0x0000101601007387 */ /* 0x000fe20000100800 */
[----:B0-----:R-:W-:-:S03]  /*380d0*/  @!P1 IMAD.MOV.U32 R9, RZ, RZ, R12 ;  /* 0x000000ffff099224 */ /* 0x001fc600078e000c */
[----:B----4-:R-:W4:Y:S01]  /*380e0*/  LDL.LU R3, [R1+0x758] ;  /* 0x0007580001037983 */ /* 0x010f220000300800 */
[----:B------:R-:W-:-:S03]  /*380f0*/  @!P1 IMAD.MOV.U32 R8, RZ, RZ, R10 ;  /* 0x000000ffff089224 */ /* 0x000fc600078e000a */
[----:B------:R0:W-:Y:S01]  /*38100*/  STL [R1+0x71c], R12 ;  /* 0x00071c0c01007387 */ /* 0x0001e20000100800 */
[----:B------:R-:W-:-:S03]  /*38110*/  IADD3 R16, P3, PT, R5, R16, RZ ;  /* 0x0000001005107210 */ /* 0x000fc60007f7e0ff */
[----:B------:R1:W4:Y:S01]  /*38120*/  @!P1 LDG.E.U8 R92, desc[UR18][R8.64] ;  /* 0x00000012085c9981 */ /* 0x000322000c1e1100 */
[----:B------:R-:W-:Y:S02]  /*38130*/  PRMT R90, RZ, 0x7610, R90 ;  /* 0x00007610ff5a7816 */ /* 0x000fe4000000005a */
[----:B------:R-:W-:Y:S01]  /*38140*/  PRMT R88, RZ, 0x7610, R88 ;  /* 0x00007610ff587816 */ /* 0x000fe20000000058 */
[----:B-1----:R-:W-:Y:S01]  /*38150*/  @!P1 IMAD.MOV.U32 R8, RZ, RZ, R16 ;  /* 0x000000ffff089224 */ /* 0x002fe200078e0010 */
[----:B--2---:R1:W-:Y:S04]  /*38160*/  STL [R1+0x12e8], R2 ;  /* 0x0012e80201007387 */ /* 0x0043e80000100800 */
[----:B0-----:R-:W2:Y:S04]  /*38170*/  LDL.LU R12, [R1+0x74c] ;  /* 0x00074c00010c7983 */ /* 0x001ea80000300800 */
[----:B------:R-:W2:Y:S01]  /*38180*/  LDL.LU R10, [R1+0x754] ;  /* 0x00075400010a7983 */ /* 0x000ea20000300800 */
[----:B---3--:R-:W-:Y:S01]  /*38190*/  IADD3 R14, P4, PT, R5, R14, RZ ;  /* 0x0000000e050e7210 */ /* 0x008fe20007f9e0ff */
[----:B------:R-:W-:-:S04]  /*381a0*/  IMAD.X R17, R6, 0x1, R17, P3 ;  /* 0x0000000106117824 */ /* 0x000fc800018e0611 */
[----:B------:R-:W-:Y:S02]  /*381b0*/  @!P1 IMAD.MOV.U32 R9, RZ, RZ, R17 ;  /* 0x000000ffff099224 */ /* 0x000fe400078e0011 */
[----:B------:R-:W-:Y:S01]  /*381c0*/  IMAD.X R15, R6, 0x1, R15, P4 ;  /* 0x00000001060f7824 */ /* 0x000fe200020e060f */
[----:B------:R-:W-:Y:S04]  /*381d0*/  STL [R1+0x738], R16 ;  /* 0x0007381001007387 */ /* 0x000fe80000100800 */
[----:B------:R0:W3:Y:S04]  /*381e0*/  @!P1 LDG.E.U8 R90, desc[UR18][R8.64] ;  /* 0x00000012085a9981 */ /* 0x0000e8000c1e1100 */
[----:B------:R-:W3:Y:S04]  /*381f0*/  LDL.LU R4, [R1+0x75c] ;  /* 0x00075c0001047983 */ /* 0x000ee80000300800 */
[----:B-1----:R-:W3:Y:S01]  /*38200*/  LDL.LU R2, [R1+0x760] ;  /* 0x0007600001027983 */ /* 0x002ee20000300800 */
[----:B0-----:R-:W-:-:S02]  /*38210*/  @!P1 IMAD.MOV.U32 R8, RZ, RZ, R14 ;  /* 0x000000ffff089224 */ /* 0x001fc400078e000e */
[----:B------:R-:W-:-:S05]  /*38220*/  @!P1 IMAD.MOV.U32 R9, RZ, RZ, R15 ;  /* 0x000000ffff099224 */ /* 0x000fca00078e000f */
[----:B------:R0:W3:Y:S01]  /*38230*/  @!P1 LDG.E.U8 R88, desc[UR18][R8.64] ;  /* 0x0000001208589981 */ /* 0x0000e2000c1e1100 */
[----:B------:R-:W-:Y:S02]  /*38240*/  IADD3 R0, P3, PT, R5, R0, RZ ;  /* 0x0000000005007210 */ /* 0x000fe40007f7e0ff */
[----:B------:R-:W-:-:S03]  /*38250*/  PRMT R86, RZ, 0x7610, R86 ;  /* 0x00007610ff567816 */ /* 0x000fc60000000056 */
[----:B------:R-:W-:Y:S01]  /*38260*/  IMAD.X R13, R6, 0x1, R13, P3 ;  /* 0x00000001060d7824 */ /* 0x000fe200018e060d */
[----:B------:R-:W-:Y:S01]  /*38270*/  IADD3 R11, P3, PT, R5, R11, RZ ;  /* 0x0000000b050b7210 */ /* 0x000fe20007f7e0ff */
[----:B0-----:R-:W-:Y:S02]  /*38280*/  @!P1 IMAD.MOV.U32 R8, RZ, RZ, R0 ;  /* 0x000000ffff089224 */ /* 0x001fe400078e0000 */
[----:B------:R-:W-:Y:S01]  /*38290*/  @!P1 IMAD.MOV.U32 R9, RZ, RZ, R13 ;  /* 0x000000ffff099224 */ /* 0x000fe200078e000d */
[----:B------:R-:W-:-:S04]  /*382a0*/  PRMT R84, RZ, 0x7610, R84 ;  /* 0x00007610ff547816 */ /* 0x000fc80000000054 */
[----:B------:R0:W3:Y:S01]  /*382b0*/  @!P1 LDG.E.U8 R86, desc[UR18][R8.64] ;  /* 0x0000001208569981 */ /* 0x0000e2000c1e1100 */
[----:B----4-:R-:W-:Y:S01]  /*382c0*/  IADD3 R3, P4, PT, R5, R3, RZ ;  /* 0x0000000305037210 */ /* 0x010fe20007f9e0ff */
[----:B0-----:R-:W-:Y:S01]  /*382d0*/  @!P1 IMAD.MOV.U32 R8, RZ, RZ, R11 ;  /* 0x000000ffff089224 */ /* 0x001fe200078e000b */
[----:B------:R-:W-:Y:S01]  /*382e0*/  PRMT R82, RZ, 0x7610, R82 ;  /* 0x00007610ff527816 */ /* 0x000fe20000000052 */
[----:B------:R-:W-:Y:S04]  /*382f0*/  STL [R1+0x12ec], R92 ;  /* 0x0012ec5c01007387 */ /* 0x000fe80000100800 */
[----:B------:R-:W-:Y:S04]  /*38300*/  STL [R1+0x740], R14 ;  /* 0x0007400e01007387 */ /* 0x000fe80000100800 */
[----:B------:R0:W-:Y:S04]  /*38310*/  STL [R1+0x734], R17 ;  /* 0x0007341101007387 */ /* 0x0001e80000100800 */
[----:B------:R-:W-:Y:S04]  /*38320*/  STL [R1+0x748], R0 ;  /* 0x0007480001007387 */ /* 0x000fe80000100800 */
[----:B0-----:R-:W4:Y:S04]  /*38330*/  LDL.LU R17, [R1+0x778] ;  /* 0x0007780001117983 */ /* 0x001f280000300800 */
[----:B------:R0:W-:Y:S01]  /*38340*/  STL [R1+0x73c], R15 ;  /* 0x00073c0f01007387 */ /* 0x0001e20000100800 */
[----:B------:R-:W-:Y:S01]  /*38350*/  PRMT R80, RZ, 0x7610, R80 ;  /* 0x00007610ff507816 */ /* 0x000fe20000000050 */
[----:B--2---:R-:W-:-:S04]  /*38360*/  IMAD.X R12, R6, 0x1, R12, P3 ;  /* 0x00000001060c7824 */ /* 0x004fc800018e060c */
[----:B------:R-:W-:Y:S02]  /*38370*/  @!P1 IMAD.MOV.U32 R9, RZ, RZ, R12 ;  /* 0x000000ffff099224 */ /* 0x000fe400078e000c */
[----:B------:R-:W-:-:S03]  /*38380*/  IMAD.X R10, R6, 0x1, R10, P4 ;  /* 0x00000001060a7824 */ /* 0x000fc600020e060a */
[----:B------:R1:W2:Y:S02]  /*38390*/  @!P1 LDG.E.U8 R84, desc[UR18][R8.64] ;  /* 0x0000001208549981 */ /* 0x0002a4000c1e1100 */
[----:B-1----:R-:W-:Y:S02]  /*383a0*/  @!P1 IMAD.MOV.U32 R8, RZ, RZ, R3 ;  /* 0x000000ffff089224 */ /* 0x002fe400078e0003 */
[----:B------:R-:W-:Y:S01]  /*383b0*/  @!P1 IMAD.MOV.U32 R9, RZ, RZ, R10 ;  /* 0x000000ffff099224 */ /* 0x000fe200078e000a */
[----:B---3--:R-:W-:Y:S04]  /*383c0*/  STL [R1+0x12f0], R90 ;  /* 0x0012f05a01007387 */ /* 0x008fe80000100800 */
[----:B------:R1:W-:Y:S01]  /*383d0*/  STL [R1+0x744], R13 ;  /* 0x0007440d01007387 */ /* 0x0003e20000100800 */
[----:B------:R-:W-:-:S03]  /*383e0*/  IADD3 R2, P3, PT, R5, R2, RZ ;  /* 0x0000000205027210 */ /* 0x000fc60007f7e0ff */
[----:B------:R3:W2:Y:S02]  /*383f0*/  @!P1 LDG.E.U8 R82, desc[UR18][R8.64] ;  /* 0x0000001208529981 */ /* 0x0006a4000c1e1100 */
[----:B------:R-:W-:Y:S02]  /*38400*/  IMAD.X R4, R6, 0x1, R4, P3 ;  /* 0x0000000106047824 */ /* 0x000fe400018e0604 */
[----:B------:R-:W-:Y:S04]  /*38410*/  STL [R1+0x12f4], R88 ;  /* 0x0012f45801007387 */ /* 0x000fe80000100800 */
[----:B------:R-:W2:Y:S01]  /*38420*/  LDL.LU R19, [R1+0x774] ;  /* 0x0007740001137983 */ /* 0x000ea20000300800 */
[----:B---3--:R-:W-:-:S03]  /*38430*/  @!P1 IMAD.MOV.U32 R8, RZ, RZ, R2 ;  /* 0x000000ffff089224 */ /* 0x008fc600078e0002 */
[----:B0-----:R-:W3:Y:S01]  /*38440*/  LDL.LU R15, [R1+0x77c] ;  /* 0x00077c00010f7983 */ /* 0x001ee20000300800 */
[----:B------:R-:W-:-:S03]  /*38450*/  @!P1 IMAD.MOV.U32 R9, RZ, RZ, R4 ;  /* 0x000000ffff099224 */ /* 0x000fc600078e0004 */
[----:B------:R-:W-:Y:S04]  /*38460*/  STL [R1+0x750], R11 ;  /* 0x0007500b01007387 */ /* 0x000fe80000100800 */
[----:B-1----:R-:W3:Y:S04]  /*38470*/  LDL.LU R13, [R1+0x780] ;  /* 0x00078000010d7983 */ /* 0x002ee80000300800 */
[----:B------:R-:W3:Y:S04]  /*38480*/  LDL.LU R16, [R1+0x784] ;  /* 0x0007840001107983 */ /* 0x000ee80000300800 */
[----:B------:R-:W3:Y:S04]  /*38490*/  LDL.LU R0, [R1+0x788] ;  /* 0x0007880001007983 */ /* 0x000ee80000300800 */
[----:B------:R0:W3:Y:S04]  /*384a0*/  @!P1 LDG.E.U8 R80, desc[UR18][R8.64] ;  /* 0x0000001208509981 */ /* 0x0000e8000c1e1100 */
[----:B------:R-:W-:Y:S04]  /*384b0*/  STL [R1+0x12f8], R86 ;  /* 0x0012f85601007387 */ /* 0x000fe80000100800 */
[----:B------:R-:W-:Y:S04]  /*384c0*/  STL [R1+0x758], R3 ;  /* 0x0007580301007387 */ /* 0x000fe80000100800 */
[----:B------:R1:W-:Y:S04]  /*384d0*/  STL [R1+0x74c], R12 ;  /* 0x00074c0c01007387 */ /* 0x0003e80000100800 */
[----:B------:R-:W-:Y:S04]  /*384e0*/  STL [R1+0x760], R2 ;  /* 0x0007600201007387 */ /* 0x000fe80000100800 */
[----:B-1----:R-:W3:Y:S04]  /*384f0*/  LDL.LU R12, [R1+0x790] ;  /* 0x00079000010c7983 */ /* 0x002ee80000300800 */
[----:B------:R-:W-:Y:S01]  /*38500*/  STL [R1+0x754], R10 ;  /* 0x0007540a01007387 */ /* 0x000fe20000100800 */
[----:B----4-:R-:W-:-:S02]  /*38510*/  IADD3 R17, P3, PT, R5, R17, RZ ;  /* 0x0000001105117210 */ /* 0x010fc40007f7e0ff */
[----:B------:R-:W-:-:S03]  /*38520*/  PRMT R78, RZ, 0x7610, R78 ;  /* 0x00007610ff4e7816 */ /* 0x000fc6000000004e */
[----:B0-----:R-:W-:Y:S01]  /*38530*/  @!P1 IMAD.MOV.U32 R8, RZ, RZ, R17 ;  /* 0x000000ffff089224 */ /* 0x001fe200078e0011 */
[----:B--2---:R-:W-:Y:S04]  /*38540*/  STL [R1+0x12fc], R84 ;  /* 0x0012fc5401007387 */ /* 0x004fe80000100800 */
[----:B------:R-:W2:Y:S04]  /*38550*/  LDL.LU R18, [R1+0x78c] ;  /* 0x00078c0001127983 */ /* 0x000ea80000300800 */
[----:B------:R0:W-:Y:S04]  /*38560*/  STL [R1+0x75c], R4 ;  /* 0x00075c0401007387 */ /* 0x0001e80000100800 */
[----:B------:R-:W4:Y:S04]  /*38570*/  LDL.LU R11, [R1+0x798] ;  /* 0x00079800010b7983 */ /* 0x000f280000300800 */
[----:B------:R-:W4:Y:S04]  /*38580*/  LDL.LU R3, [R1+0x7a0] ;  /* 0x0007a00001037983 */ /* 0x000f280000300800 */
[----:B------:R-:W-:Y:S04]  /*38590*/  STL [R1+0x1300], R82 ;  /* 0x0013005201007387 */ /* 0x000fe80000100800 */
[----:B------:R-:W4:Y:S04]  /*385a0*/  LDL.LU R14, [R1+0x794] ;  /* 0x00079400010e7983 */ /* 0x000f280000300800 */
[----:B0-----:R-:W4:Y:S01]  /*385b0*/  LDL.LU R4, [R1+0x79c] ;  /* 0x00079c0001047983 */ /* 0x001f220000300800 */
[----:B------:R-:W-:-:S03]  /*385c0*/  IMAD.X R19, R6, 0x1, R19, P3 ;  /* 0x0000000106137824 */ /* 0x000fc600018e0613 */
[----:B------:R0:W-:Y:S04]  /*385d0*/  STL [R1+0x778], R17 ;  /* 0x0007781101007387 */ /* 0x0001e80000100800 */
[----:B------:R-:W4:Y:S01]  /*385e0*/  LDL.LU R2, [R1+0x7b8] ;  /* 0x0007b80001027983 */ /* 0x000f220000300800 */
[----:B------:R-:W-:-:S03]  /*385f0*/  @!P1 IMAD.MOV.U32 R9, RZ, RZ, R19 ;  /* 0x000000ffff099224 */ /* 0x000fc600078e0013 */
[----:B------:R-:W4:Y:S01]  /*38600*/  LDL.LU R10, [R1+0x7c0] ;  /* 0x0007c000010a7983 */ /* 0x000f220000300800 */
[----:B---3--:R-:W-:-:S03]  /*38610*/  IADD3 R13, P4, PT, R5, R13, RZ ;  /* 0x0000000d050d7210 */ /* 0x008fc60007f9e0ff */
[----:B------:R1:W3:Y:S02]  /*38620*/  @!P1 LDG.E.U8 R78, desc[UR18][R8.64] ;  /* 0x00000012084e9981 */ /* 0x0002e4000c1e1100 */
[C---:B------:R-:W-:Y:S01]  /*38630*/  IMAD.X R15, R6.reuse, 0x1, R15, P4 ;  /* 0x00000001060f7824 */ /* 0x040fe200020e060f */
[----:B------:R-:W-:Y:S01]  /*38640*/  IADD3 R0, P3, PT, R5, R0, RZ ;  /* 0x0000000005007210 */ /* 0x000fe20007f7e0ff */
[----:B------:R-:W-:Y:S04]  /*38650*/  STL [R1+0x1304], R80 ;  /* 0x0013045001007387 */ /* 0x000fe80000100800 */
[----:B------:R-:W-:Y:S01]  /*38660*/  IMAD.X R16, R6, 0x1, R16, P3 ;  /* 0x0000000106107824 */ /* 0x000fe200018e0610 */
[----:B------:R0:W-:Y:S04]  /*38670*/  STL [R1+0x780], R13 ;  /* 0x0007800d01007387 */ /* 0x0001e80000100800 */
[----:B------:R-:W-:Y:S01]  /*38680*/  STL [R1+0x774], R19 ;  /* 0x0007741301007387 */ /* 0x000fe20000100800 */
[----:B-1----:R-:W-:-:S03]  /*38690*/  @!P1 IMAD.MOV.U32 R8, RZ, RZ, R13 ;  /* 0x000000ffff089224 */ /* 0x002fc600078e000d */
[----:B------:R-:W-:Y:S04]  /*386a0*/  STL [R1+0x788], R0 ;  /* 0x0007880001007387 */ /* 0x000fe80000100800 */
[----:B------:R1:W-:Y:S04]  /*386b0*/  STL [R1+0x77c], R15 ;  /* 0x00077c0f01007387 */ /* 0x0003e80000100800 */
[----:B0-----:R-:W3:Y:S04]  /*386c0*/  LDL.LU R17, [R1+0x7b4] ;  /* 0x0007b40001117983 */ /* 0x001ee80000300800 */
[----:B------:R0:W-:Y:S04]  /*386d0*/  STL [R1+0x784], R16 ;  /* 0x0007841001007387 */ /* 0x0001e80000100800 */
[----:B------:R-:W3:Y:S01]  /*386e0*/  LDL.LU R13, [R1+0x7bc] ;  /* 0x0007bc00010d7983 */ /* 0x000ee20000300800 */
[----:B------:R-:W-:-:S03]  /*386f0*/  @!P1 IMAD.MOV.U32 R9, RZ, RZ, R15 ;  /* 0x000000ffff099224 */ /* 0x000fc600078e000f */
[----:B-1----:R-:W3:Y:S01]  /*38700*/  LDL.LU R15, [R1+0x7c8] ;  /* 0x0007c800010f7983 */ /* 0x002ee20000300800 */
[----:B------:R-:W-:Y:S02]  /*38710*/  PRMT R76, RZ, 0x7610, R76 ;  /* 0x00007610ff4c7816 */ /* 0x000fe4000000004c */
[----:B------:R-:W-:Y:S02]  /*38720*/  IADD3 R12, P3, PT, R5, R12, RZ ;  /* 0x0000000c050c7210 */ /* 0x000fe40007f7e0ff */
[----:B------:R-:W-:Y:S02]  /*38730*/  PRMT R74, RZ, 0x7610, R74 ;  /* 0x00007610ff4a7816 */ /* 0x000fe4000000004a */
[----:B------:R1:W3:Y:S01]  /*38740*/  @!P1 LDG.E.U8 R76, desc[UR18][R8.64] ;  /* 0x00000012084c9981 */ /* 0x0002e2000c1e1100 */
[----:B------:R-:W-:Y:S01]  /*38750*/  PRMT R72, RZ, 0x7610, R72 ;  /* 0x00007610ff487816 */ /* 0x000fe20000000048 */
[----:B-1----:R-:W-:Y:S02]  /*38760*/  @!P1 IMAD.MOV.U32 R8, RZ, RZ, R0 ;  /* 0x000000ffff089224 */ /* 0x002fe400078e0000 */
[----:B------:R-:W-:-:S02]  /*38770*/  @!P1 IMAD.MOV.U32 R9, RZ, RZ, R16 ;  /* 0x000000ffff099224 */ /* 0x000fc400078e0010 */
[----:B0-----:R-:W3:Y:S04]  /*38780*/  LDL.LU R16, [R1+0x7c4] ;  /* 0x0007c40001107983 */ /* 0x001ee80000300800 */
[----:B------:R0:W3:Y:S04]  /*38790*/  @!P1 LDG.E.U8 R74, desc[UR18][R8.64] ;  /* 0x00000012084a9981 */ /* 0x0000e8000c1e1100 */
[----:B------:R-:W3:Y:S01]  /*387a0*/  LDL.LU R0, [R1+0x7d0] ;  /* 0x0007d00001007983 */ /* 0x000ee20000300800 */
[----:B------:R-:W-:-:S03]  /*387b0*/  PRMT R70, RZ, 0x7610, R70 ;  /* 0x00007610ff467816 */ /* 0x000fc60000000046 */
[----:B------:R1:W-:Y:S01]  /*387c0*/  STL [R1+0x790], R12 ;  /* 0x0007900c01007387 */ /* 0x0003e20000100800 */
[----:B0-----:R-:W-:Y:S01]  /*387d0*/  @!P1 IMAD.MOV.U32 R8, RZ, RZ, R12 ;  /* 0x000000ffff089224 */ /* 0x001fe200078e000c */
[----:B------:R-:W-:Y:S02]  /*387e0*/  PRMT R68, RZ, 0x7610, R68 ;  /* 0x00007610ff447816 */ /* 0x000fe40000000044 */
[----:B------:R-:W-:Y:S01]  /*387f0*/  PRMT R66, RZ, 0x7610, R66 ;  /* 0x00007610ff427816 */ /* 0x000fe20000000042 */
[----:B--2---:R-:W-:-:S04]  /*38800*/  IMAD.X R18, R6, 0x1, R18, P3 ;  /* 0x0000000106127824 */ /* 0x004fc800018e0612 */
[----:B------:R-:W-:Y:S01]  /*38810*/  @!P1 IMAD.MOV.U32 R9, RZ, RZ, R18 ;  /* 0x000000ffff099224 */ /* 0x000fe200078e0012 */
[----:B----4-:R-:W-:-:S04]  /*38820*/  IADD3 R11, P4, PT, R5, R11, RZ ;  /* 0x0000000b050b7210 */ /* 0x010fc80007f9e0ff */
[----:B------:R0:W2:Y:S01]  /*38830*/  @!P1 LDG.E.U8 R72, desc[UR18][R8.64] ;  /* 0x0000001208489981 */ /* 0x0000a2000c1e1100 */
[----:B------:R-:W-:-:S03]  /*38840*/  IADD3 R3, P3, PT, R5, R3, RZ ;  /* 0x0000000305037210 */ /* 0x000fc60007f7e0ff */
[----:B------:R-:W-:Y:S04]  /*38850*/  STL [R1+0x798], R11 ;  /* 0x0007980b01007387 */ /* 0x000fe80000100800 */
[----:B------:R-:W-:Y:S01]  /*38860*/  STL [R1+0x78c], R18 ;  /* 0x00078c1201007387 */ /* 0x000fe20000100800 */
[----:B0-----:R-:W-:-:S03]  /*38870*/  @!P1 IMAD.MOV.U32 R8, RZ, RZ, R11 ;  /* 0x000000ffff089224 */ /* 0x001fc600078e000b */
[----:B------:R-:W-:Y:S01]  /*38880*/  STL [R1+0x7a0], R3 ;  /* 0x0007a00301007387 */ /* 0x000fe20000100800 */
[----:B------:R-:W-:-:S03]  /*38890*/  IMAD.X R14, R6, 0x1, R14, P4 ;  /* 0x00000001060e7824 */ /* 0x000fc600020e060e */
[----:B-1----:R-:W4:Y:S01]  /*388a0*/  LDL.LU R12, [R1+0x7cc] ;  /* 0x0007cc00010c7983 */ /* 0x002f220000300800 */
[----:B------:R-:W-:-:S03]  /*388b0*/  @!P1 IMAD.MOV.U32 R9, RZ, RZ, R14 ;  /* 0x000000ffff099224 */ /* 0x000fc600078e000e */
[----:B------:R0:W-:Y:S01]  /*388c0*/  STL [R1+0x794], R14 ;  /* 0x0007940e01007387 */ /* 0x0001e20000100800 */
[----:B------:R-:W-:-:S03]  /*388d0*/  IMAD.X R4, R6, 0x1, R4, P3 ;  /* 0x0000000106047824 */ /* 0x000fc600018e0604 */
[----:B------:R1:W2:Y:S01]  /*388e0*/  @!P1 LDG.E.U8 R70, desc[UR18][R8.64] ;  /* 0x0000001208469981 */ /* 0x0002a2000c1e1100 */
[----:B------:R-:W-:-:S03]  /*388f0*/  IADD3 R2, P4, PT, R5, R2, RZ ;  /* 0x0000000205027210 */ /* 0x000fc60007f9e0ff */
[----:B0-----:R-:W2:Y:S04]  /*38900*/  LDL.LU R14, [R1+0x7d4] ;  /* 0x0007d400010e7983 */ /* 0x001ea80000300800 */
[----:B------:R-:W2:Y:S01]  /*38910*/  LDL.LU R11, [R1+0x7d8] ;  /* 0x0007d800010b7983 */ /* 0x000ea20000300800 */
[----:B-1----:R-:W-:Y:S01]  /*38920*/  @!P1 IMAD.MOV.U32 R9, RZ, RZ, R4 ;  /* 0x000000ffff099224 */ /* 0x002fe200078e0004 */
[----:B------:R-:W-:Y:S02]  /*38930*/  IADD3 R10, P3, PT, R5, R10, RZ ;  /* 0x0000000a050a7210 */ /* 0x000fe40007f7e0ff */
[----:B------:R0:W-:Y:S01]  /*38940*/  STL [R1+0x79c], R4 ;  /* 0x00079c0401007387 */ /* 0x0001e20000100800 */
[----:B------:R-:W-:-:S05]  /*38950*/  @!P1 IMAD.MOV.U32 R8, RZ, RZ, R3 ;  /* 0x000000ffff089224 */ /* 0x000fca00078e0003 */
[----:B------:R1:W2:Y:S04]  /*38960*/  @!P1 LDG.E.U8 R68, desc[UR18][R8.64] ;  /* 0x0000001208449981 */ /* 0x0002a8000c1e1100 */
[----:B0-----:R-:W2:Y:S04]  /*38970*/  LDL.LU R4, [R1+0x7dc] ;  /* 0x0007dc0001047983 */ /* 0x001ea80000300800 */
[----:B------:R0:W-:Y:S04]  /*38980*/  STL [R1+0x7b8], R2 ;  /* 0x0007b80201007387 */ /* 0x0001e80000100800 */
[----:B------:R-:W2:Y:S01]  /*38990*/  LDL.LU R3, [R1+0x7e0] ;  /* 0x0007e00001037983 */ /* 0x000ea20000300800 */
[----:B-1----:R-:W-:-:S03]  /*389a0*/  @!P1 IMAD.MOV.U32 R8, RZ, RZ, R2 ;  /* 0x000000ffff089224 */ /* 0x002fc600078e0002 */
[----:B------:R1:W-:Y:S01]  /*389b0*/  STL [R1+0x7c0], R10 ;  /* 0x0007c00a01007387 */ /* 0x0003e20000100800 */
[----:B---3--:R-:W-:-:S04]  /*389c0*/  IMAD.X R17, R6, 0x1, R17, P4 ;  /* 0x0000000106117824 */ /* 0x008fc800020e0611 */
[----:B------:R-:W-:Y:S02]  /*389d0*/  @!P1 IMAD.MOV.U32 R9, RZ, RZ, R17 ;  /* 0x000000ffff099224 */ /* 0x000fe400078e0011 */
[----:B------:R-:W-:Y:S01]  /*389e0*/  IMAD.X R13, R6, 0x1, R13, P3 ;  /* 0x00000001060d7824 */ /* 0x000fe200018e060d */
[----:B------:R-:W-:Y:S01]  /*389f0*/  STL [R1+0x7b4], R17 ;  /* 0x0007b41101007387 */ /* 0x000fe20000100800 */
[----:B------:R-:W-:-:S03]  /*38a00*/  IADD3 R15, P3, PT, R5, R15, RZ ;  /* 0x0000000f050f7210 */ /* 0x000fc60007f7e0ff */
[----:B------:R3:W-:Y:S04]  /*38a10*/  STL [R1+0x7bc], R13 ;  /* 0x0007bc0d01007387 */ /* 0x0007e80000100800 */
[----:B0-----:R-:W2:Y:S04]  /*38a20*/  LDL.LU R2, [R1+0x7f8] ;  /* 0x0007f80001027983 */ /* 0x001ea80000300800 */
[----:B------:R0:W2:Y:S04]  /*38a30*/  @!P1 LDG.E.U8 R66, desc[UR18][R8.64] ;  /* 0x0000001208429981 */ /* 0x0000a8000c1e1100 */
[----:B------:R3:W-:Y:S01]  /*38a40*/  STL [R1+0x7c8], R15 ;  /* 0x0007c80f01007387 */ /* 0x0007e20000100800 */
[----:B0-----:R-:W-:-:S03]  /*38a50*/  @!P1 IMAD.MOV.U32 R8, RZ, RZ, R10 ;  /* 0x000000ffff089224 */ /* 0x001fc600078e000a */
[----:B-1----:R-:W2:Y:S01]  /*38a60*/  LDL.LU R10, [R1+0x7f4] ;  /* 0x0007f400010a7983 */ /* 0x002ea20000300800 */
[----:B------:R-:W-:Y:S01]  /*38a70*/  PRMT R64, RZ, 0x7610, R64 ;  /* 0x00007610ff407816 */ /* 0x000fe20000000040 */
[----:B------:R-:W-:Y:S02]  /*38a80*/  @!P1 IMAD.MOV.U32 R9, RZ, RZ, R13 ;  /* 0x000000ffff099224 */ /* 0x000fe400078e000d */
[----:B------:R-:W-:Y:S01]  /*38a90*/  IMAD.X R16, R6, 0x1, R16, P3 ;  /* 0x0000000106107824 */ /* 0x000fe200018e0610 */
[----:B------:R-:W-:Y:S01]  /*38aa0*/  PRMT R62, RZ, 0x7610, R62 ;  /* 0x00007610ff3e7816 */ /* 0x000fe2000000003e */
[----:B---3--:R-:W3:Y:S01]  /*38ab0*/  LDL.LU R13, [R1+0x800] ;  /* 0x00080000010d7983 */ /* 0x008ee20000300800 */
[----:B------:R-:W-:-:S03]  /*38ac0*/  IADD3 R0, P3, PT, R5, R0, RZ ;  /* 0x0000000005007210 */ /* 0x000fc60007f7e0ff */
[----:B------:R0:W3:Y:S01]  /*38ad0*/  @!P1 LDG.E.U8 R64, desc[UR18][R8.64] ;  /* 0x0000001208409981 */ /* 0x0000e2000c1e1100 */
[----:B------:R-:W-:-:S03]  /*38ae0*/  PRMT R60, RZ, 0x7610, R60 ;  /* 0x00007610ff3c7816 */ /* 0x000fc6000000003c */
[----:B------:R-:W-:Y:S01]  /*38af0*/  STL [R1+0x7c4], R16 ;  /* 0x0007c41001007387 */ /* 0x000fe20000100800 */
[----:B0-----:R-:W-:Y:S02]  /*38b00*/  @!P1 IMAD.MOV.U32 R8, RZ, RZ, R15 ;  /* 0x000000ffff089224 */ /* 0x001fe400078e000f */
[----:B------:R-:W-:Y:S01]  /*38b10*/  @!P1 IMAD.MOV.U32 R9, RZ, RZ, R16 ;  /* 0x000000ffff099224 */ /* 0x000fe200078e0010 */
[----:B------:R-:W3:Y:S04]  /*38b20*/  LDL.LU R15, [R1+0x7fc] ;  /* 0x0007fc00010f7983 */ /* 0x000ee80000300800 */
[----:B------:R0:W3:Y:S04]  /*38b30*/  @!P1 LDG.E.U8 R62, desc[UR18][R8.64] ;  /* 0x00000012083e9981 */ /* 0x0000e8000c1e1100 */
[----:B------:R-:W-:Y:S01]  /*38b40*/  STL [R1+0x7d0], R0 ;  /* 0x0007d00001007387 */ /* 0x000fe20000100800 */
[----:B------:R-:W-:Y:S01]  /*38b50*/  PRMT R58, RZ, 0x7610, R58 ;  /* 0x00007610ff3a7816 */ /* 0x000fe2000000003a */
[----:B0-----:R-:W-:Y:S01]  /*38b60*/  @!P1 IMAD.MOV.U32 R8, RZ, RZ, R0 ;  /* 0x000000ffff089224 */ /* 0x001fe200078e0000 */
[----:B------:R-:W-:Y:S01]  /*38b70*/  PRMT R56, RZ, 0x7610, R56 ;  /* 0x00007610ff387816 */ /* 0x000fe20000000038 */
[----:B----4-:R-:W-:-:S04]  /*38b80*/  IMAD.X R12, R6, 0x1, R12, P3 ;  /* 0x00000001060c7824 */ /* 0x010fc800018e060c */
[----:B------:R-:W-:Y:S01]  /*38b90*/  @!P1 IMAD.MOV.U32 R9, RZ, RZ, R12 ;  /* 0x000000ffff099224 */ /* 0x000fe200078e000c */
[----:B------:R0:W-:Y:S04]  /*38ba0*/  STL [R1+0x7cc], R12 ;  /* 0x0007cc0c01007387 */ /* 0x0001e80000100800 */
[----:B------:R1:W4:Y:S04]  /*38bb0*/  @!P1 LDG.E.U8 R60, desc[UR18][R8.64] ;  /* 0x00000012083c9981 */ /* 0x000328000c1e1100 */
        /* <DEDUP_REMOVED lines=8> */
[----:B------:R1:W4:Y:S04]  /*38c40*/  @!P1 LDG.E.U8 R58, desc[UR18][R8.64] ;  /* 0x00000012083a9981 */ /* 0x000328000c1e1100 */
[----:B0-----:R-:W4:Y:S01]  /*38c50*/  LDL.LU R14, [R1+0x80c] ;  /* 0x00080c00010e7983 */ /* 0x001f220000300800 */
[----:B------:R-:W-:-:S03]  /*38c60*/  IADD3 R3, P3, PT, R5, R3, RZ ;  /* 0x0000000305037210 */ /* 0x000fc60007f7e0ff */
[----:B------:R-:W4:Y:S02]  /*38c70*/  LDL.LU R11, [R1+0x810] ;  /* 0x00081000010b7983 */ /* 0x000f240000300800 */
[----:B------:R-:W-:Y:S02]  /*38c80*/  IMAD.X R4, R6, 0x1, R4, P3 ;  /* 0x0000000106047824 */ /* 0x000fe400018e0604 */
[----:B------:R-:W-:Y:S01]  /*38c90*/  STL [R1+0x7e0], R3 ;  /* 0x0007e00301007387 */ /* 0x000fe20000100800 */
[----:B-1----:R-:W-:Y:S02]  /*38ca0*/  @!P1 IMAD.MOV.U32 R8, RZ, RZ, R3 ;  /* 0x000000ffff089224 */ /* 0x002fe400078e0003 */
[----:B------:R-:W-:Y:S01]  /*38cb0*/  @!P1 IMAD.MOV.U32 R9, RZ, RZ, R4 ;  /* 0x000000ffff099224 */ /* 0x000fe200078e0004 */
[----:B------:R0:W-:Y:S04]  /*38cc0*/  STL [R1+0x7dc], R4 ;  /* 0x0007dc0401007387 */ /* 0x0001e80000100800 */
[----:B------:R1:W4:Y:S04]  /*38cd0*/  @!P1 LDG.E.U8 R56, desc[UR18][R8.64] ;  /* 0x0000001208389981 */ /* 0x000328000c1e1100 */
[----:B0-----:R-:W4:Y:S04]  /*38ce0*/  LDL.LU R4, [R1+0x814] ;  /* 0x0008140001047983 */ /* 0x001f280000300800 */
[----:B------:R-:W4:Y:S01]  /*38cf0*/  LDL.LU R3, [R1+0x818] ;  /* 0x0008180001037983 */ /* 0x000f220000300800 */
[----:B------:R-:W-:-:S05]  /*38d00*/  IADD3 R2, P3, PT, R5, R2, RZ ;  /* 0x0000000205027210 */ /* 0x000fca0007f7e0ff */
[----:B------:R-:W-:Y:S01]  /*38d10*/  STL [R1+0x7f8], R2 ;  /* 0x0007f80201007387 */ /* 0x000fe20000100800 */
[----:B-1----:R-:W-:Y:S02]  /*38d20*/  @!P1 IMAD.MOV.U32 R8, RZ, RZ, R2 ;  /* 0x000000ffff089224 */ /* 0x002fe400078e0002 */
[----:B------:R-:W-:-:S04]  /*38d30*/  IMAD.X R10, R6, 0x1, R10, P3 ;  /* 0x00000001060a7824 */ /* 0x000fc800018e060a */
[----:B------:R-:W-:Y:S01]  /*38d40*/  @!P1 IMAD.MOV.U32 R9, RZ, RZ, R10 ;  /* 0x000000ffff099224 */ /* 0x000fe200078e000a */
[----:B------:R0:W-:Y:S04]  /*38d50*/  STL [R1+0x7f4], R10 ;  /* 0x0007f40a01007387 */ /* 0x0001e80000100800 */
[----:B0-----:R-:W4:Y:S04]  /*38d60*/  LDL.LU R10, [R1+0x81c] ;  /* 0x00081c00010a7983 */ /* 0x001f280000300800 */
[----:B------:R-:W4:Y:S01]  /*38d70*/  LDL.LU R2, [R1+0x820] ;  /* 0x0008200001027983 */ /* 0x000f220000300800 */
[----:B---3--:R-:W-:-:S02]  /*38d80*/  IADD3 R13, P3, PT, R5, R13, RZ ;  /* 0x0000000d050d7210 */ /* 0x008fc40007f7e0ff */
[----:B------:R-:W-:-:S03]  /*38d90*/  PRMT R54, RZ, 0x7610, R54 ;  /* 0x00007610ff367816 */ /* 0x000fc60000000036 */
[----:B------:R-:W-:Y:S01]  /*38da0*/  IMAD.X R15, R6, 0x1, R15, P3 ;  /* 0x00000001060f7824 */ /* 0x000fe200018e060f */
[----:B------:R-:W-:Y:S01]  /*38db0*/  PRMT R52, RZ, 0x7610, R52 ;  /* 0x00007610ff347816 */ /* 0x000fe20000000034 */
[----:B------:R0:W-:Y:S04]  /*38dc0*/  STL [R1+0x800], R13 ;  /* 0x0008000d01007387 */ /* 0x0001e80000100800 */
[----:B------:R1:W3:Y:S04]  /*38dd0*/  @!P1 LDG.E.U8 R54, desc[UR18][R8.64] ;  /* 0x0000001208369981 */ /* 0x0002e8000c1e1100 */
[----:B------:R-:W-:Y:S04]  /*38de0*/  STL [R1+0x7fc], R15 ;  /* 0x0007fc0f01007387 */ /* 0x000fe80000100800 */
[----:B------:R-:W3:Y:S01]  /*38df0*/  LDL.LU R16, [R1+0x834] ;  /* 0x0008340001107983 */ /* 0x000ee20000300800 */
[----:B-1----:R-:W-:-:S02]  /*38e00*/  @!P1 IMAD.MOV.U32 R8, RZ, RZ, R13 ;  /* 0x000000ffff089224 */ /* 0x002fc400078e000d */
[----:B------:R-:W-:Y:S01]  /*38e10*/  @!P1 IMAD.MOV.U32 R9, RZ, RZ, R15 ;  /* 0x000000ffff099224 */ /* 0x000fe200078e000f */
[----:B0-----:R-:W3:Y:S01]  /*38e20*/  LDL.LU R13, [R1+0x838] ;  /* 0x00083800010d7983 */ /* 0x001ee20000300800 */
[----:B------:R-:W-:-:S03]  /*38e30*/  PRMT R50, RZ, 0x7610, R50 ;  /* 0x00007610ff327816 */ /* 0x000fc60000000032 */
[----:B------:R0:W3:Y:S01]  /*38e40*/  @!P1 LDG.E.U8 R52, desc[UR18][R8.64] ;  /* 0x0000001208349981 */ /* 0x0000e2000c1e1100 */
[----:B------:R-:W-:Y:S02]  /*38e50*/  PRMT R48, RZ, 0x7610, R48 ;  /* 0x00007610ff307816 */ /* 0x000fe40000000030 */
        /* <DEDUP_REMOVED lines=8> */
[----:B------:R-:W-:-:S03]  /*38ee0*/  IADD3 R11, P3, PT, R5, R11, RZ ;  /* 0x0000000b050b7210 */ /* 0x000fc60007f7e0ff */
[----:B------:R-:W2:Y:S02]  /*38ef0*/  LDL.LU R0, [R1+0x840] ;  /* 0x0008400001007983 */ /* 0x000ea40000300800 */
[----:B------:R-:W-:Y:S02]  /*38f00*/  IMAD.X R14, R6, 0x1, R14, P3 ;  /* 0x00000001060e7824 */ /* 0x000fe400018e060e */
[----:B------:R-:W-:Y:S01]  /*38f10*/  STL [R1+0x810], R11 ;  /* 0x0008100b01007387 */ /* 0x000fe20000100800 */
[----:B-1----:R-:W-:Y:S02]  /*38f20*/  @!P1 IMAD.MOV.U32 R8, RZ, RZ, R11 ;  /* 0x000000ffff089224 */ /* 0x002fe400078e000b */
[----:B------:R-:W-:Y:S01]  /*38f30*/  @!P1 IMAD.MOV.U32 R9, RZ, RZ, R14 ;  /* 0x000000ffff099224 */ /* 0x000fe200078e000e */
[----:B------:R0:W-:Y:S04]  /*38f40*/  STL [R1+0x80c], R14 ;  /* 0x00080c0e01007387 */ /* 0x0001e80000100800 */
[----:B------:R-:W4:Y:S04]  /*38f50*/  LDL.LU R15, [R1+0x844] ;  /* 0x00084400010f7983 */ /* 0x000f280000300800 */
[----:B------:R1:W4:Y:S01]  /*38f60*/  @!P1 LDG.E.U8 R48, desc[UR18][R8.64] ;  /* 0x0000001208309981 */ /* 0x000322000c1e1100 */
[----:B------:R-:W-:-:S03]  /*38f70*/  IADD3 R3, P3, PT, R5, R3, RZ ;  /* 0x0000000305037210 */ /* 0x000fc60007f7e0ff */
[----:B0-----:R-:W4:Y:S02]  /*38f80*/  LDL.LU R14, [R1+0x848] ;  /* 0x00084800010e7983 */ /* 0x001f240000300800 */
[----:B------:R-:W-:Y:S02]  /*38f90*/  IMAD.X R4, R6, 0x1, R4, P3 ;  /* 0x0000000106047824 */ /* 0x000fe400018e0604 */
[----:B------:R-:W-:Y:S01]  /*38fa0*/  STL [R1+0x818], R3 ;  /* 0x0008180301007387 */ /* 0x000fe20000100800 */
[----:B-1----:R-:W-:Y:S02]  /*38fb0*/  @!P1 IMAD.MOV.U32 R8, RZ, RZ, R3 ;  /* 0x000000ffff089224 */ /* 0x002fe400078e0003 */
[----:B------:R-:W-:Y:S01]  /*38fc0*/  @!P1 IMAD.MOV.U32 R9, RZ, RZ, R4 ;  /* 0x000000ffff099224 */ /* 0x000fe200078e0004 */
[----:B------:R0:W-:Y:S04]  /*38fd0*/  STL [R1+0x814], R4 ;  /* 0x0008140401007387 */ /* 0x0001e80000100800 */
[----:B0-----:R-:W4:Y:S04]  /*38fe0*/  LDL.LU R4, [R1+0x84c] ;  /* 0x00084c0001047983 */ /* 0x001f280000300800 */
[----:B------:R-:W4:Y:S01]  /*38ff0*/  LDL.LU R3, [R1+0x850] ;  /* 0x0008500001037983 */ /* 0x000f220000300800 */
[----:B------:R-:W-:-:S05]  /*39000*/  IADD3 R2, P3, PT, R5, R2, RZ ;  /* 0x0000000205027210 */ /* 0x000fca0007f7e0ff */
[----:B------:R-:W-:Y:S01]  /*39010*/  IMAD.X R10, R6, 0x1, R10, P3 ;  /* 0x00000001060a7824 */ /* 0x000fe200018e060a */
[----:B------:R-:W-:Y:S03]  /*39020*/  STL [R1+0x820], R2 ;  /* 0x0008200201007387 */ /* 0x000fe60000100800 */
[----:B------:R-:W-:Y:S01]  /*39030*/  @!P1 IMAD.MOV.U32 R11, RZ, RZ, R10 ;  /* 0x000000ffff0b9224 */ /* 0x000fe200078e000a */
[----:B------:R0:W-:Y:S04]  /*39040*/  STL [R1+0x81c], R10 ;  /* 0x00081c0a01007387 */ /* 0x0001e80000100800 */
[----:B------:R-:W4:Y:S01]  /*39050*/  LDL.LU R20, [R1+0x854] ;  /* 0x0008540001147983 */ /* 0x000f220000300800 */
[----:B0-----:R-:W-:-:S03]  /*39060*/  @!P1 IMAD.MOV.U32 R10, RZ, RZ, R2 ;  /* 0x000000ffff0a9224 */ /* 0x001fc600078e0002 */
[----:B------:R-:W4:Y:S01]  /*39070*/  LDL.LU R2, [R1+0x858] ;  /* 0x0008580001027983 */ /* 0x000f220000300800 */
[----:B------:R-:W-:Y:S02]  /*39080*/  PRMT R7, RZ, 0x7610, R7 ;  /* 0x00007610ff077816 */ /* 0x000fe40000000007 */
[----:B---3--:R-:W-:-:S04]  /*39090*/  IADD3 R13, P3, PT, R5, R13, RZ ;  /* 0x0000000d050d7210 */ /* 0x008fc80007f7e0ff */
[----:B------:R0:W3:Y:S01]  /*390a0*/  @!P1 LDG.E.U8 R7, desc[UR18][R8.64] ;  /* 0x0000001208079981 */ /* 0x0000e2000c1e1100 */
[----:B------:R-:W-:-:S03]  /*390b0*/  IMAD.X R16, R6, 0x1, R16, P3 ;  /* 0x0000000106107824 */ /* 0x000fc600018e0610 */
[----:B------:R-:W-:Y:S01]  /*390c0*/  STL [R1+0x838], R13 ;  /* 0x0008380d01007387 */ /* 0x000fe20000100800 */
[----:B0-----:R-:W-:-:S03]  /*390d0*/  PRMT R8, RZ, 0x7610, R8 ;  /* 0x00007610ff087816 */ /* 0x001fc60000000008 */
[----:B------:R0:W-:Y:S01]  /*390e0*/  STL [R1+0x834], R16 ;  /* 0x0008341001007387 */ /* 0x0001e20000100800 */
[----:B------:R-:W-:-:S03]  /*390f0*/  PRMT R9, RZ, 0x7610, R9 ;  /* 0x00007610ff097816 */ /* 0x000fc60000000009 */
[----:B------:R-:W3:Y:S04]  /*39100*/  LDL.LU R17, [R1+0x85c] ;  /* 0x00085c0001117983 */ /* 0x000ee80000300800 */
[----:B------:R1:W3:Y:S02]  /*39110*/  @!P1 LDG.E.U8 R8, desc[UR18][R10.64] ;  /* 0x000000120a089981 */ /* 0x0002e4000c1e1100 */
[----:B-1----:R-:W-:Y:S02]  /*39120*/  @!P1 IMAD.MOV.U32 R11, RZ, RZ, R16 ;  /* 0x000000ffff0b9224 */ /* 0x002fe400078e0010 */
[----:B------:R-:W-:Y:S01]  /*39130*/  @!P1 IMAD.MOV.U32 R10, RZ, RZ, R13 ;  /* 0x000000ffff0a9224 */ /* 0x000fe200078e000d */
[----:B0-----:R-:W3:Y:S04]  /*39140*/  LDL.LU R16, [R1+0x860] ;  /* 0x0008600001107983 */ /* 0x001ee80000300800 */
[----:B------:R0:W3:Y:S02]  /*39150*/  @!P1 LDG.E.U8 R9, desc[UR18][R10.64] ;  /* 0x000000120a099981 */ /* 0x0000e4000c1e1100 */
[----:B0-----:R-:W-:-:S02]  /*39160*/  PRMT R10, RZ, 0x7610, R10 ;  /* 0x00007610ff0a7816 */ /* 0x001fc4000000000a */
[----:B------:R-:W-:Y:S02]  /*39170*/  PRMT R11, RZ, 0x7610, R11 ;  /* 0x00007610ff0b7816 */ /* 0x000fe4000000000b */
[----:B--2---:R-:W-:-:S05]  /*39180*/  IADD3 R0, P3, PT, R5, R0, RZ ;  /* 0x0000000005007210 */ /* 0x004fca0007f7e0ff */
[----:B----4-:R-:W-:Y:S01]  /*39190*/  IMAD.X R12, R6, 0x1, R12, P3 ;  /* 0x00000001060c7824 */ /* 0x010fe200018e060c */
[----:B------:R-:W-:Y:S03]  /*391a0*/  STL [R1+0x840], R0 ;  /* 0x0008400001007387 */ /* 0x000fe60000100800 */
[----:B------:R-:W-:Y:S01]  /*391b0*/  @!P1 IMAD.MOV.U32 R13, RZ, RZ, R12 ;  /* 0x000000ffff0d9224 */ /* 0x000fe200078e000c */
[----:B------:R0:W-:Y:S04]  /*391c0*/  STL [R1+0x83c], R12 ;  /* 0x00083c0c01007387 */ /* 0x0001e80000100800 */
[----:B------:R-:W2:Y:S01]  /*391d0*/  LDL.LU R21, [R1+0x874] ;  /* 0x0008740001157983 */ /* 0x000ea20000300800 */
[----:B------:R-:W-:Y:S01]  /*391e0*/  IADD3 R14, P3, PT, R5, R14, RZ ;  /* 0x0000000e050e7210 */ /* 0x000fe20007f7e0ff */
[----:B0-----:R-:W-:-:S02]  /*391f0*/  @!P1 IMAD.MOV.U32 R12, RZ, RZ, R0 ;  /* 0x000000ffff0c9224 */ /* 0x001fc400078e0000 */
[----:B------:R-:W4:Y:S02]  /*39200*/  LDL.LU R0, [R1+0x878] ;  /* 0x0008780001007983 */ /* 0x000f240000300800 */
[----:B------:R-:W-:Y:S02]  /*39210*/  IMAD.X R15, R6, 0x1, R15, P3 ;  /* 0x00000001060f7824 */ /* 0x000fe400018e060f */
[----:B------:R-:W-:Y:S04]  /*39220*/  STL [R1+0x848], R14 ;  /* 0x0008480e01007387 */ /* 0x000fe80000100800 */
[----:B------:R0:W-:Y:S04]  /*39230*/  STL [R1+0x844], R15 ;  /* 0x0008440f01007387 */ /* 0x0001e80000100800 */
[----:B------:R-:W2:Y:S04]  /*39240*/  LDL.LU R19, [R1+0x87c] ;  /* 0x00087c0001137983 */ /* 0x000ea80000300800 */
[----:B------:R1:W2:Y:S01]  /*39250*/  @!P1 LDG.E.U8 R10, desc[UR18][R12.64] ;  /* 0x000000120c0a9981 */ /* 0x0002a2000c1e1100 */
[----:B------:R-:W-:-:S03]  /*39260*/  IADD3 R3, P3, PT, R5, R3, RZ ;  /* 0x0000000305037210 */ /* 0x000fc60007f7e0ff */
[----:B------:R-:W2:Y:S02]  /*39270*/  LDL.LU R18, [R1+0x880] ;  /* 0x0008800001127983 */ /* 0x000ea40000300800 */
[----:B------:R-:W-:Y:S02]  /*39280*/  IMAD.X R4, R6, 0x1, R4, P3 ;  /* 0x0000000106047824 */ /* 0x000fe400018e0604 */
[----:B-1----:R-:W-:Y:S02]  /*39290*/  @!P1 IMAD.MOV.U32 R12, RZ, RZ, R14 ;  /* 0x000000ffff0c9224 */ /* 0x002fe400078e000e */
[----:B------:R-:W-:Y:S01]  /*392a0*/  @!P1 IMAD.MOV.U32 R13, RZ, RZ, R15 ;  /* 0x000000ffff0d9224 */ /* 0x000fe200078e000f */
[----:B------:R-:W-:Y:S01]  /*392b0*/  STL [R1+0x850], R3 ;  /* 0x0008500301007387 */ /* 0x000fe20000100800 */
[----:B0-----:R-:W-:Y:S02]  /*392c0*/  @!P1 IMAD.MOV.U32 R15, RZ, RZ, R4 ;  /* 0x000000ffff0f9224 */ /* 0x001fe400078e0004 */
[----:B------:R-:W-:Y:S01]  /*392d0*/  @!P1 IMAD.MOV.U32 R14, RZ, RZ, R3 ;  /* 0x000000ffff0e9224 */ /* 0x000fe200078e0003 */
[----:B------:R0:W-:Y:S04]  /*392e0*/  STL [R1+0x84c], R4 ;  /* 0x00084c0401007387 */ /* 0x0001e80000100800 */
[----:B------:R1:W2:Y:S04]  /*392f0*/  @!P1 LDG.E.U8 R11, desc[UR18][R12.64] ;  /* 0x000000120c0b9981 */ /* 0x0002a8000c1e1100 */
[----:B0-----:R-:W2:Y:S04]  /*39300*/  LDL.LU R4, [R1+0x884] ;  /* 0x0008840001047983 */ /* 0x001ea80000300800 */
[----:B------:R-:W2:Y:S01]  /*39310*/  LDL.LU R3, [R1+0x888] ;  /* 0x0008880001037983 */ /* 0x000ea20000300800 */
[----:B-1----:R-:W-:-:S06]  /*39320*/  PRMT R12, RZ, 0x7610, R12 ;  /* 0x00007610ff0c7816 */ /* 0x002fcc000000000c */
[----:B------:R0:W2:Y:S01]  /*39330*/  @!P1 LDG.E.U8 R12, desc[UR18][R14.64] ;  /* 0x000000120e0c9981 */ /* 0x0000a2000c1e1100 */
[----:B------:R-:W-:-:S05]  /*39340*/  IADD3 R2, P3, PT, R5, R2, RZ ;  /* 0x0000000205027210 */ /* 0x000fca0007f7e0ff */
[----:B------:R-:W-:Y:S01]  /*39350*/  IMAD.X R20, R6, 0x1, R20, P3 ;  /* 0x0000000106147824 */ /* 0x000fe200018e0614 */
[----:B------:R-:W-:Y:S01]  /*39360*/  STL [R1+0x858], R2 ;  /* 0x0008580201007387 */ /* 0x000fe20000100800 */
[----:B0-----:R-:W-:-:S03]  /*39370*/  @!P1 IMAD.MOV.U32 R14, RZ, RZ, R2 ;  /* 0x000000ffff0e9224 */ /* 0x001fc600078e0002 */
[----:B------:R0:W-:Y:S01]  /*39380*/  STL [R1+0x854], R20 ;  /* 0x0008541401007387 */ /* 0x0001e20000100800 */
[----:B------:R-:W-:-:S03]  /*39390*/  @!P1 IMAD.MOV.U32 R15, RZ, RZ, R20 ;  /* 0x000000ffff0f9224 */ /* 0x000fc600078e0014 */
[----:B0-----:R-:W2:Y:S04]  /*393a0*/  LDL.LU R20, [R1+0x88c] ;  /* 0x00088c0001147983 */ /* 0x001ea80000300800 */
[----:B------:R-:W2:Y:S01]  /*393b0*/  LDL.LU R2, [R1+0x890] ;  /* 0x0008900001027983 */ /* 0x000ea20000300800 */
[----:B------:R-:W-:-:S06]  /*393c0*/  PRMT R13, RZ, 0x7610, R13 ;  /* 0x00007610ff0d7816 */ /* 0x000fcc000000000d */
[----:B------:R0:W2:Y:S01]  /*393d0*/  @!P1 LDG.E.U8 R13, desc[UR18][R14.64] ;  /* 0x000000120e0d9981 */ /* 0x0000a2000c1e1100 */
[----:B---3--:R-:W-:Y:S02]  /*393e0*/  IADD3 R16, P3, PT, R5, R16, RZ ;  /* 0x0000001005107210 */ /* 0x008fe40007f7e0ff */
[----:B0-----:R-:W-:-:S03]  /*393f0*/  PRMT R14, RZ, 0x7610, R14 ;  /* 0x00007610ff0e7816 */ /* 0x001fc6000000000e */
[----:B------:R-:W-:Y:S01]  /*39400*/  IMAD.X R17, R6, 0x1, R17, P3 ;  /* 0x0000000106117824 */ /* 0x000fe200018e0611 */
[----:B------:R0:W-:Y:S04]  /*39410*/  STL [R1+0x860], R16 ;  /* 0x0008601001007387 */ /* 0x0001e80000100800 */
[----:B------:R1:W-:Y:S01]  /*39420*/  STL [R1+0x85c], R17 ;  /* 0x00085c1101007387 */ /* 0x0003e20000100800 */
[----:B------:R-:W-:-:S03]  /*39430*/  PRMT R15, RZ, 0x7610, R15 ;  /* 0x00007610ff0f7816 */ /* 0x000fc6000000000f */
[----:B------:R-:W3:Y:S04]  /*39440*/  LDL.LU R26, [R1+0x894] ;  /* 0x00089400011a7983 */ /* 0x000ee80000300800 */
[----:B------:R-:W3:Y:S04]  /*39450*/  LDL.LU R23, [R1+0x898] ;  /* 0x0008980001177983 */ /* 0x000ee80000300800 */
[----:B------:R0:W3:Y:S01]  /*39460*/  @!P1 LDG.E.U8 R14, desc[UR18][R16.64] ;  /* 0x00000012100e9981 */ /* 0x0000e2000c1e1100 */
[----:B----4-:R-:W-:-:S05]  /*39470*/  IADD3 R0, P3, PT, R5, R0, RZ ;  /* 0x0000000005007210 */ /* 0x010fca0007f7e0ff */
[----:B--2---:R-:W-:Y:S01]  /*39480*/  IMAD.X R21, R6, 0x1, R21, P3 ;  /* 0x0000000106157824 */ /* 0x004fe200018e0615 */
[----:B------:R2:W-:Y:S01]  /*39490*/  STL [R1+0x878], R0 ;  /* 0x0008780001007387 */ /* 0x0005e20000100800 */
[----:B0-----:R-:W-:Y:S02]  /*394a0*/  @!P1 IMAD.MOV.U32 R16, RZ, RZ, R0 ;  /* 0x000000ffff109224 */ /* 0x001fe400078e0000 */
[----:B-1----:R-:W-:Y:S01]  /*394b0*/  @!P1 IMAD.MOV.U32 R17, RZ, RZ, R21 ;  /* 0x000000ffff119224 */ /* 0x002fe200078e0015 */
[----:B------:R-:W-:Y:S04]  /*394c0*/  STL [R1+0x874], R21 ;  /* 0x0008741501007387 */ /* 0x000fe80000100800 */
[----:B------:R-:W4:Y:S04]  /*394d0*/  LDL.LU R22, [R1+0x89c] ;  /* 0x00089c0001167983 */ /* 0x000f280000300800 */
[----:B--2---:R-:W2:Y:S01]  /*394e0*/  LDL.LU R0, [R1+0x8a0] ;  /* 0x0008a00001007983 */ /* 0x004ea20000300800 */
[----:B------:R-:W-:-:S03]  /*394f0*/  IADD3 R18, P3, PT, R5, R18, RZ ;  /* 0x0000001205127210 */ /* 0x000fc60007f7e0ff */
[----:B------:R0:W4:Y:S02]  /*39500*/  @!P1 LDG.E.U8 R15, desc[UR18][R16.64] ;  /* 0x00000012100f9981 */ /* 0x000124000c1e1100 */
[----:B------:R-:W-:Y:S02]  /*39510*/  IMAD.X R19, R6, 0x1, R19, P3 ;  /* 0x0000000106137824 */ /* 0x000fe400018e0613 */
[----:B------:R1:W-:Y:S04]  /*39520*/  STL [R1+0x880], R18 ;  /* 0x0008801201007387 */ /* 0x0003e80000100800 */
[----:B------:R1:W-:Y:S01]  /*39530*/  STL [R1+0x87c], R19 ;  /* 0x00087c1301007387 */ /* 0x0003e20000100800 */
[----:B0-----:R-:W-:-:S03]  /*39540*/  PRMT R16, RZ, 0x7610, R16 ;  /* 0x00007610ff107816 */ /* 0x001fc60000000010 */
[----:B------:R-:W4:Y:S04]  /*39550*/  LDL.LU R25, [R1+0x8b4] ;  /* 0x0008b40001197983 */ /* 0x000f280000300800 */
[----:B------:R-:W4:Y:S04]  /*39560*/  LDL.LU R24, [R1+0x8b8] ;  /* 0x0008b80001187983 */ /* 0x000f280000300800 */
[----:B------:R1:W4:Y:S01]  /*39570*/  @!P1 LDG.E.U8 R16, desc[UR18][R18.64] ;  /* 0x0000001212109981 */ /* 0x000322000c1e1100 */
[----:B------:R-:W-:-:S05]  /*39580*/  IADD3 R3, P3, PT, R5, R3, RZ ;  /* 0x0000000305037210 */ /* 0x000fca0007f7e0ff */
[----:B------:R-:W-:Y:S01]  /*39590*/  IMAD.X R4, R6, 0x1, R4, P3 ;  /* 0x0000000106047824 */ /* 0x000fe200018e0604 */
        /* <DEDUP_REMOVED lines=14> */
[----:B------:R-:W-:-:S06]  /*39680*/  PRMT R17, RZ, 0x7610, R17 ;  /* 0x00007610ff117816 */ /* 0x000fcc0000000011 */
[----:B------:R0:W4:Y:S01]  /*39690*/  @!P1 LDG.E.U8 R17, desc[UR18][R18.64] ;  /* 0x0000001212119981 */ /* 0x000122000c1e1100 */
[----:B---3--:R-:W-:-:S05]  /*396a0*/  IADD3 R23, P3, PT, R5, R23, RZ ;  /* 0x0000001705177210 */ /* 0x008fca0007f7e0ff */
[----:B------:R-:W-:Y:S01]  /*396b0*/  IMAD.X R26, R6, 0x1, R26, P3 ;  /* 0x00000001061a7824 */ /* 0x000fe200018e061a */
[----:B0-----:R-:W-:Y:S01]  /*396c0*/  PRMT R18, RZ, 0x7610, R18 ;  /* 0x00007610ff127816 */ /* 0x001fe20000000012 */
[----:B------:R-:W-:Y:S01]  /*396d0*/  STL [R1+0x898], R23 ;  /* 0x0008981701007387 */ /* 0x000fe20000100800 */
[----:B------:R-:W-:-:S03]  /*396e0*/  PRMT R19, RZ, 0x7610, R19 ;  /* 0x00007610ff137816 */ /* 0x000fc60000000013 */
[----:B------:R0:W-:Y:S04]  /*396f0*/  STL [R1+0x894], R26 ;  /* 0x0008941a01007387 */ /* 0x0001e80000100800 */
[----:B------:R1:W3:Y:S04]  /*39700*/  @!P1 LDG.E.U8 R18, desc[UR18][R20.64] ;  /* 0x0000001214129981 */ /* 0x0002e8000c1e1100 */
[----:B------:R-:W3:Y:S01]  /*39710*/  LDL.LU R27, [R1+0x8cc] ;  /* 0x0008cc00011b7983 */ /* 0x000ee20000300800 */
        /* <DEDUP_REMOVED lines=16> */
[----:B------:R0:W-:Y:S04]  /*39820*/  STL [R1+0x8b8], R24 ;  /* 0x0008b81801007387 */ /* 0x0001e80000100800 */
[----:B------:R1:W-:Y:S04]  /*39830*/  STL [R1+0x8b4], R25 ;  /* 0x0008b41901007387 */ /* 0x0003e80000100800 */
[----:B------:R-:W2:Y:S04]  /*39840*/  LDL.LU R29, [R1+0x8dc] ;  /* 0x0008dc00011d7983 */ /* 0x000ea80000300800 */
[----:B------:R0:W2:Y:S04]  /*39850*/  @!P1 LDG.E.U8 R20, desc[UR18][R22.64] ;  /* 0x0000001216149981 */ /* 0x0000a8000c1e1100 */
[----:B------:R-:W2:Y:S01]  /*39860*/  LDL.LU R28, [R1+0x8e0] ;  /* 0x0008e000011c7983 */ /* 0x000ea20000300800 */
[----:B------:R-:W-:Y:S01]  /*39870*/  IADD3 R3, P3, PT, R5, R3, RZ ;  /* 0x0000000305037210 */ /* 0x000fe20007f7e0ff */
[----:B0-----:R-:W-:-:S02]  /*39880*/  @!P1 IMAD.MOV.U32 R22, RZ, RZ, R24 ;  /* 0x000000ffff169224 */ /* 0x001fc400078e0018 */
[----:B------:R-:W-:Y:S02]  /*39890*/  @!P1 IMAD.MOV.U32 R23, RZ, RZ, R25 ;  /* 0x000000ffff179224 */ /* 0x000fe400078e0019 */
[----:B------:R-:W-:Y:S01]  /*398a0*/  IMAD.X R4, R6, 0x1, R4, P3 ;  /* 0x0000000106047824 */ /* 0x000fe200018e0604 */
[----:B------:R-:W-:Y:S01]  /*398b0*/  STL [R1+0x8c0], R3 ;  /* 0x0008c00301007387 */ /* 0x000fe20000100800 */
[----:B------:R-:W-:Y:S02]  /*398c0*/  @!P1 IMAD.MOV.U32 R24, RZ, RZ, R3 ;  /* 0x000000ffff189224 */ /* 0x000fe400078e0003 */
[----:B-1----:R-:W-:Y:S01]  /*398d0*/  @!P1 IMAD.MOV.U32 R25, RZ, RZ, R4 ;  /* 0x000000ffff199224 */ /* 0x002fe200078e0004 */
[----:B------:R0:W-:Y:S04]  /*398e0*/  STL [R1+0x8bc], R4 ;  /* 0x0008bc0401007387 */ /* 0x0001e80000100800 */
[----:B------:R1:W2:Y:S04]  /*398f0*/  @!P1 LDG.E.U8 R21, desc[UR18][R22.64] ;  /* 0x0000001216159981 */ /* 0x0002a8000c1e1100 */
[----:B0-----:R-:W2:Y:S04]  /*39900*/  LDL.LU R4, [R1+0x8f4] ;  /* 0x0008f40001047983 */ /* 0x001ea80000300800 */
[----:B------:R-:W2:Y:S01]  /*39910*/  LDL.LU R3, [R1+0x8f8] ;  /* 0x0008f80001037983 */ /* 0x000ea20000300800 */
[----:B-1----:R-:W-:-:S02]  /*39920*/  PRMT R22, RZ, 0x7610, R22 ;  /* 0x00007610ff167816 */ /* 0x002fc40000000016 */
[----:B------:R-:W-:-:S04]  /*39930*/  IADD3 R2, P3, PT, R5, R2, RZ ;  /* 0x0000000205027210 */ /* 0x000fc80007f7e0ff */
[----:B------:R0:W2:Y:S01]  /*39940*/  @!P1 LDG.E.U8 R22, desc[UR18][R24.64] ;  /* 0x0000001218169981 */ /* 0x0000a2000c1e1100 */
[----:B------:R-:W-:-:S03]  /*39950*/  IMAD.X R30, R6, 0x1, R30, P3 ;  /* 0x00000001061e7824 */ /* 0x000fc600018e061e */
[----:B------:R-:W-:Y:S04]  /*39960*/  STL [R1+0x8c8], R2 ;  /* 0x0008c80201007387 */ /* 0x000fe80000100800 */
[----:B------:R1:W-:Y:S01]  /*39970*/  STL [R1+0x8c4], R30 ;  /* 0x0008c41e01007387 */ /* 0x0003e20000100800 */
[----:B0-----:R-:W-:Y:S02]  /*39980*/  @!P1 IMAD.MOV.U32 R25, RZ, RZ, R30 ;  /* 0x000000ffff199224 */ /* 0x001fe400078e001e */
[----:B------:R-:W-:Y:S01]  /*39990*/  @!P1 IMAD.MOV.U32 R24, RZ, RZ, R2 ;  /* 0x000000ffff189224 */ /* 0x000fe200078e0002 */
[----:B-1----:R-:W2:Y:S04]  /*399a0*/  LDL.LU R30, [R1+0x8fc] ;  /* 0x0008fc00011e7983 */ /* 0x002ea80000300800 */
[----:B------:R-:W2:Y:S01]  /*399b0*/  LDL.LU R2, [R1+0x900] ;  /* 0x0009000001027983 */ /* 0x000ea20000300800 */
[----:B------:R-:W-:-:S06]  /*399c0*/  PRMT R23, RZ, 0x7610, R23 ;  /* 0x00007610ff177816 */ /* 0x000fcc0000000017 */
[----:B------:R0:W2:Y:S01]  /*399d0*/  @!P1 LDG.E.U8 R23, desc[UR18][R24.64] ;  /* 0x0000001218179981 */ /* 0x0000a2000c1e1100 */
[----:B---3--:R-:W-:Y:S02]  /*399e0*/  IADD3 R26, P3, PT, R5, R26, RZ ;  /* 0x0000001a051a7210 */ /* 0x008fe40007f7e0ff */
[----:B0-----:R-:W-:-:S03]  /*399f0*/  PRMT R24, RZ, 0x7610, R24 ;  /* 0x00007610ff187816 */ /* 0x001fc60000000018 */
[----:B------:R-:W-:Y:S01]  /*39a00*/  IMAD.X R27, R6, 0x1, R27, P3 ;  /* 0x00000001061b7824 */ /* 0x000fe200018e061b */
[----:B------:R0:W-:Y:S01]  /*39a10*/  STL [R1+0x8d0], R26 ;  /* 0x0008d01a01007387 */ /* 0x0001e20000100800 */
[----:B------:R-:W-:-:S03]  /*39a20*/  PRMT R25, RZ, 0x7610, R25 ;  /* 0x00007610ff197816 */ /* 0x000fc60000000019 */
[----:B------:R1:W-:Y:S04]  /*39a30*/  STL [R1+0x8cc], R27 ;  /* 0x0008cc1b01007387 */ /* 0x0003e80000100800 */
[----:B------:R0:W3:Y:S04]  /*39a40*/  @!P1 LDG.E.U8 R24, desc[UR18][R26.64] ;  /* 0x000000121a189981 */ /* 0x0000e8000c1e1100 */
[----:B------:R-:W3:Y:S04]  /*39a50*/  LDL.LU R35, [R1+0x904] ;  /* 0x0009040001237983 */ /* 0x000ee80000300800 */
[----:B------:R-:W3:Y:S01]  /*39a60*/  LDL.LU R33, [R1+0x908] ;  /* 0x0009080001217983 */ /* 0x000ee20000300800 */
[----:B----4-:R-:W-:-:S05]  /*39a70*/  IADD3 R0, P3, PT, R5, R0, RZ ;  /* 0x0000000005007210 */ /* 0x010fca0007f7e0ff */
[----:B--2---:R-:W-:Y:S02]  /*39a80*/  IMAD.X R31, R6, 0x1, R31, P3 ;  /* 0x00000001061f7824 */ /* 0x004fe400018e061f */
[----:B0-----:R-:W-:Y:S02]  /*39a90*/  @!P1 IMAD.MOV.U32 R26, RZ, RZ, R0 ;  /* 0x000000ffff1a9224 */ /* 0x001fe400078e0000 */
[----:B-1----:R-:W-:Y:S01]  /*39aa0*/  @!P1 IMAD.MOV.U32 R27, RZ, RZ, R31 ;  /* 0x000000ffff1b9224 */ /* 0x002fe200078e001f */
[----:B------:R0:W-:Y:S01]  /*39ab0*/  STL [R1+0x8d8], R0 ;  /* 0x0008d80001007387 */ /* 0x0001e20000100800 */
[----:B------:R-:W-:-:S03]  /*39ac0*/  IADD3 R28, P3, PT, R5, R28, RZ ;  /* 0x0000001c051c7210 */ /* 0x000fc60007f7e0ff */
[----:B------:R-:W-:Y:S02]  /*39ad0*/  STL [R1+0x8d4], R31 ;  /* 0x0008d41f01007387 */ /* 0x000fe40000100800 */
[----:B------:R-:W-:Y:S02]  /*39ae0*/  IMAD.X R29, R6, 0x1, R29, P3 ;  /* 0x00000001061d7824 */ /* 0x000fe400018e061d */
[----:B------:R1:W2:Y:S04]  /*39af0*/  @!P1 LDG.E.U8 R25, desc[UR18][R26.64] ;  /* 0x000000121a199981 */ /* 0x0002a8000c1e1100 */
[----:B------:R-:W4:Y:S04]  /*39b00*/  LDL.LU R32, [R1+0x90c] ;  /* 0x00090c0001207983 */ /* 0x000f280000300800 */
[----:B0-----:R-:W2:Y:S01]  /*39b10*/  LDL.LU R0, [R1+0x910] ;  /* 0x0009100001007983 */ /* 0x001ea20000300800 */
[----:B-1----:R-:W-:-:S03]  /*39b20*/  PRMT R26, RZ, 0x7610, R26 ;  /* 0x00007610ff1a7816 */ /* 0x002fc6000000001a */
[----:B------:R-:W-:Y:S04]  /*39b30*/  STL [R1+0x8e0], R28 ;  /* 0x0008e01c01007387 */ /* 0x000fe80000100800 */
[----:B------:R0:W-:Y:S04]  /*39b40*/  STL [R1+0x8dc], R29 ;  /* 0x0008dc1d01007387 */ /* 0x0001e80000100800 */
[----:B------:R-:W4:Y:S04]  /*39b50*/  LDL.LU R34, [R1+0x914] ;  /* 0x0009140001227983 */ /* 0x000f280000300800 */
[----:B------:R0:W4:Y:S01]  /*39b60*/  @!P1 LDG.E.U8 R26, desc[UR18][R28.64] ;  /* 0x000000121c1a9981 */ /* 0x000122000c1e1100 */
[----:B------:R-:W-:-:S05]  /*39b70*/  IADD3 R3, P3, PT, R5, R3, RZ ;  /* 0x0000000305037210 */ /* 0x000fca0007f7e0ff */
[----:B------:R-:W-:Y:S01]  /*39b80*/  IMAD.X R4, R6, 0x1, R4, P3 ;  /* 0x0000000106047824 */ /* 0x000fe200018e0604 */
[----:B------:R-:W-:Y:S03]  /*39b90*/  STL [R1+0x8f8], R3 ;  /* 0x0008f80301007387 */ /* 0x000fe60000100800 */
[----:B0-----:R-:W-:Y:S01]  /*39ba0*/  @!P1 IMAD.MOV.U32 R29, RZ, RZ, R4 ;  /* 0x000000ffff1d9224 */ /* 0x001fe200078e0004 */
[----:B------:R0:W-:Y:S01]  /*39bb0*/  STL [R1+0x8f4], R4 ;  /* 0x0008f40401007387 */ /* 0x0001e20000100800 */
[----:B------:R-:W-:-:S03]  /*39bc0*/  @!P1 IMAD.MOV.U32 R28, RZ, RZ, R3 ;  /* 0x000000ffff1c9224 */ /* 0x000fc600078e0003 */
[----:B0-----:R-:W4:Y:S04]  /*39bd0*/  LDL.LU R4, [R1+0x918] ;  /* 0x0009180001047983 */ /* 0x001f280000300800 */
[----:B------:R-:W4:Y:S01]  /*39be0*/  LDL.LU R3, [R1+0x91c] ;  /* 0x00091c0001037983 */ /* 0x000f220000300800 */
[----:B------:R-:W-:-:S05]  /*39bf0*/  IADD3 R2, P3, PT, R5, R2, RZ ;  /* 0x0000000205027210 */ /* 0x000fca0007f7e0ff */
[----:B------:R-:W-:Y:S01]  /*39c00*/  IMAD.X R30, R6, 0x1, R30, P3 ;  /* 0x00000001061e7824 */ /* 0x000fe200018e061e */
[----:B------:R-:W-:Y:S03]  /*39c10*/  STL [R1+0x900], R2 ;  /* 0x0009000201007387 */ /* 0x000fe60000100800 */
[----:B------:R-:W-:Y:S01]  /*39c20*/  @!P1 IMAD.MOV.U32 R31, RZ, RZ, R30 ;  /* 0x000000ffff1f9224 */ /* 0x000fe200078e001e */
[----:B------:R0:W-:Y:S02]  /*39c30*/  STL [R1+0x8fc], R30 ;  /* 0x0008fc1e01007387 */ /* 0x0001e40000100800 */
[----:B0-----:R-:W-:Y:S02]  /*39c40*/  @!P1 IMAD.MOV.U32 R30, RZ, RZ, R2 ;  /* 0x000000ffff1e9224 */ /* 0x001fe400078e0002 */
[----:B------:R-:W4:Y:S01]  /*39c50*/  LDL.LU R2, [R1+0x920] ;  /* 0x0009200001027983 */ /* 0x000f220000300800 */
[----:B------:R-:W-:-:S06]  /*39c60*/  PRMT R27, RZ, 0x7610, R27 ;  /* 0x00007610ff1b7816 */ /* 0x000fcc000000001b */
[----:B------:R0:W4:Y:S01]  /*39c70*/  @!P1 LDG.E.U8 R27, desc[UR18][R28.64] ;  /* 0x000000121c1b9981 */ /* 0x000122000c1e1100 */
[----:B---3--:R-:W-:Y:S02]  /*39c80*/  IADD3 R33, P3, PT, R5, R33, RZ ;  /* 0x0000002105217210 */ /* 0x008fe40007f7e0ff */
[----:B0-----:R-:W-:-:S03]  /*39c90*/  PRMT R28, RZ, 0x7610, R28 ;  /* 0x00007610ff1c7816 */ /* 0x001fc6000000001c */
[----:B------:R-:W-:Y:S01]  /*39ca0*/  IMAD.X R35, R6, 0x1, R35, P3 ;  /* 0x0000000106237824 */ /* 0x000fe200018e0623 */
[----:B------:R0:W-:Y:S01]  /*39cb0*/  STL [R1+0x908], R33 ;  /* 0x0009082101007387 */ /* 0x0001e20000100800 */
[----:B------:R-:W-:-:S03]  /*39cc0*/  PRMT R29, RZ, 0x7610, R29 ;  /* 0x00007610ff1d7816 */ /* 0x000fc6000000001d */
[----:B------:R1:W3:Y:S04]  /*39cd0*/  @!P1 LDG.E.U8 R28, desc[UR18][R30.64] ;  /* 0x000000121e1c9981 */ /* 0x0002e8000c1e1100 */
[----:B------:R-:W-:Y:S04]  /*39ce0*/  STL [R1+0x904], R35 ;  /* 0x0009042301007387 */ /* 0x000fe80000100800 */
[----:B------:R-:W3:Y:S01]  /*39cf0*/  LDL.LU R39, [R1+0x934] ;  /* 0x0009340001277983 */ /* 0x000ee20000300800 */
[----:B-1----:R-:W-:Y:S02]  /*39d00*/  @!P1 IMAD.MOV.U32 R30, RZ, RZ, R33 ;  /* 0x000000ffff1e9224 */ /* 0x002fe400078e0021 */
[----:B------:R-:W-:Y:S01]  /*39d10*/  @!P1 IMAD.MOV.U32 R31, RZ, RZ, R35 ;  /* 0x000000ffff1f9224 */ /* 0x000fe200078e0023 */
[----:B------:R-:W3:Y:S04]  /*39d20*/  LDL.LU R37, [R1+0x938] ;  /* 0x0009380001257983 */ /* 0x000ee80000300800 */
[----:B------:R1:W3:Y:S02]  /*39d30*/  @!P1 LDG.E.U8 R29, desc[UR18][R30.64] ;  /* 0x000000121e1d9981 */ /* 0x0002e4000c1e1100 */
[----:B-1----:R-:W-:-:S02]  /*39d40*/  PRMT R30, RZ, 0x7610, R30 ;  /* 0x00007610ff1e7816 */ /* 0x002fc4000000001e */
[----:B--2---:R-:W-:-:S05]  /*39d50*/  IADD3 R0, P3, PT, R5, R0, RZ ;  /* 0x0000000005007210 */ /* 0x004fca0007f7e0ff */
[----:B----4-:R-:W-:Y:S01]  /*39d60*/  IMAD.X R32, R6, 0x1, R32, P3 ;  /* 0x0000000106207824 */ /* 0x010fe200018e0620 */
[----:B------:R-:W-:Y:S03]  /*39d70*/  STL [R1+0x910], R0 ;  /* 0x0009100001007387 */ /* 0x000fe60000100800 */
[----:B0-----:R-:W-:Y:S01]  /*39d80*/  @!P1 IMAD.MOV.U32 R33, RZ, RZ, R32 ;  /* 0x000000ffff219224 */ /* 0x001fe200078e0020 */
[----:B------:R0:W-:Y:S04]  /*39d90*/  STL [R1+0x90c], R32 ;  /* 0x00090c2001007387 */ /* 0x0001e80000100800 */
[----:B------:R-:W2:Y:S01]  /*39da0*/  LDL.LU R36, [R1+0x93c] ;  /* 0x00093c0001247983 */ /* 0x000ea20000300800 */
[----:B0-----:R-:W-:-:S03]  /*39db0*/  @!P1 IMAD.MOV.U32 R32, RZ, RZ, R0 ;  /* 0x000000ffff209224 */ /* 0x001fc600078e0000 */
[----:B------:R-:W4:Y:S04]  /*39dc0*/  LDL.LU R0, [R1+0x940] ;  /* 0x0009400001007983 */ /* 0x000f280000300800 */
[----:B------:R0:W2:Y:S01]  /*39dd0*/  @!P1 LDG.E.U8 R30, desc[UR18][R32.64] ;  /* 0x00000012201e9981 */ /* 0x0000a2000c1e1100 */
[----:B------:R-:W-:-:S05]  /*39de0*/  IADD3 R4, P3, PT, R5, R4, RZ ;  /* 0x0000000405047210 */ /* 0x000fca0007f7e0ff */
[----:B------:R-:W-:Y:S01]  /*39df0*/  IMAD.X R34, R6, 0x1, R34, P3 ;  /* 0x0000000106227824 */ /* 0x000fe200018e0622 */
[----:B------:R1:W-:Y:S01]  /*39e00*/  STL [R1+0x918], R4 ;  /* 0x0009180401007387 */ /* 0x0003e20000100800 */
[----:B0-----:R-:W-:-:S03]  /*39e10*/  @!P1 IMAD.MOV.U32 R32, RZ, RZ, R4 ;  /* 0x000000ffff209224 */ /* 0x001fc600078e0004 */
[----:B------:R0:W-:Y:S04]  /*39e20*/  STL [R1+0x914], R34 ;  /* 0x0009142201007387 */ /* 0x0001e80000100800 */
[----:B------:R-:W2:Y:S04]  /*39e30*/  LDL.LU R38, [R1+0x944] ;  /* 0x0009440001267983 */ /* 0x000ea80000300800 */
[----:B-1----:R-:W2:Y:S01]  /*39e40*/  LDL.LU R4, [R1+0x948] ;  /* 0x0009480001047983 */ /* 0x002ea20000300800 */
[----:B------:R-:W-:Y:S01]  /*39e50*/  @!P1 IMAD.MOV.U32 R33, RZ, RZ, R34 ;  /* 0x000000ffff219224 */ /* 0x000fe200078e0022 */
[----:B------:R-:W-:-:S05]  /*39e60*/  IADD3 R2, P3, PT, R5, R2, RZ ;  /* 0x0000000205027210 */ /* 0x000fca0007f7e0ff */
[----:B------:R-:W-:Y:S01]  /*39e70*/  IMAD.X R3, R6, 0x1, R3, P3 ;  /* 0x0000000106037824 */ /* 0x000fe200018e0603 */
[----:B------:R-:W-:Y:S01]  /*39e80*/  STL [R1+0x920], R2 ;  /* 0x0009200201007387 */ /* 0x000fe20000100800 */
[----:B0-----:R-:W-:Y:S02]  /*39e90*/  @!P1 IMAD.MOV.U32 R34, RZ, RZ, R2 ;  /* 0x000000ffff229224 */ /* 0x001fe400078e0002 */
[----:B------:R-:W-:Y:S01]  /*39ea0*/  @!P1 IMAD.MOV.U32 R35, RZ, RZ, R3 ;  /* 0x000000ffff239224 */ /* 0x000fe200078e0003 */
[----:B------:R0:W-:Y:S04]  /*39eb0*/  STL [R1+0x91c], R3 ;  /* 0x00091c0301007387 */ /* 0x0001e80000100800 */
[----:B0-----:R-:W2:Y:S04]  /*39ec0*/  LDL.LU R3, [R1+0x94c] ;  /* 0x00094c0001037983 */ /* 0x001ea80000300800 */
[----:B------:R-:W2:Y:S01]  /*39ed0*/  LDL.LU R2, [R1+0x950] ;  /* 0x0009500001027983 */ /* 0x000ea20000300800 */
[----:B------:R-:W-:-:S06]  /*39ee0*/  PRMT R31, RZ, 0x7610, R31 ;  /* 0x00007610ff1f7816 */ /* 0x000fcc000000001f */
[----:B------:R0:W2:Y:S01]  /*39ef0*/  @!P1 LDG.E.U8 R31, desc[UR18][R32.64] ;  /* 0x00000012201f9981 */ /* 0x0000a2000c1e1100 */
[----:B---3--:R-:W-:Y:S02]  /*39f00*/  IADD3 R37, P3, PT, R5, R37, RZ ;  /* 0x0000002505257210 */ /* 0x008fe40007f7e0ff */
[----:B0-----:R-:W-:-:S03]  /*39f10*/  PRMT R32, RZ, 0x7610, R32 ;  /* 0x00007610ff207816 */ /* 0x001fc60000000020 */
[----:B------:R-:W-:Y:S01]  /*39f20*/  IMAD.X R39, R6, 0x1, R39, P3 ;  /* 0x0000000106277824 */ /* 0x000fe200018e0627 */
[----:B------:R-:W-:Y:S02]  /*39f30*/  PRMT R33, RZ, 0x7610, R33 ;  /* 0x00007610ff217816 */ /* 0x000fe40000000021 */
[----:B------:R0:W3:Y:S04]  /*39f40*/  @!P1 LDG.E.U8 R32, desc[UR18][R34.64] ;  /* 0x0000001222209981 */ /* 0x0000e8000c1e1100 */
[----:B------:R1:W-:Y:S01]  /*39f50*/  STL [R1+0x938], R37 ;  /* 0x0009382501007387 */ /* 0x0003e20000100800 */
[----:B0-----:R-:W-:Y:S02]  /*39f60*/  @!P1 IMAD.MOV.U32 R34, RZ, RZ, R37 ;  /* 0x000000ffff229224 */ /* 0x001fe400078e0025 */
[----:B------:R-:W-:Y:S01]  /*39f70*/  @!P1 IMAD.MOV.U32 R35, RZ, RZ, R39 ;  /* 0x000000ffff239224 */ /* 0x000fe200078e0027 */
[----:B------:R-:W-:Y:S04]  /*39f80*/  STL [R1+0x934], R39 ;  /* 0x0009342701007387 */ /* 0x000fe80000100800 */
[----:B------:R-:W3:Y:S04]  /*39f90*/  LDL.LU R41, [R1+0x954] ;  /* 0x0009540001297983 */ /* 0x000ee80000300800 */
[----:B------:R0:W3:Y:S02]  /*39fa0*/  @!P1 LDG.E.U8 R33, desc[UR18][R34.64] ;  /* 0x0000001222219981 */ /* 0x0000e4000c1e1100 */
[----:B0-----:R-:W-:-:S02]  /*39fb0*/  PRMT R34, RZ, 0x7610, R34 ;  /* 0x00007610ff227816 */ /* 0x001fc40000000022 */
[----:B----4-:R-:W-:-:S05]  /*39fc0*/  IADD3 R0, P3, PT, R5, R0, RZ ;  /* 0x0000000005007210 */ /* 0x010fca0007f7e0ff */
[----:B--2---:R-:W-:Y:S01]  /*39fd0*/  IMAD.X R36, R6, 0x1, R36, P3 ;  /* 0x0000000106247824 */ /* 0x004fe200018e0624 */
[----:B------:R-:W-:Y:S03]  /*39fe0*/  STL [R1+0x940], R0 ;  /* 0x0009400001007387 */ /* 0x000fe60000100800 */
[----:B-1----:R-:W-:Y:S01]  /*39ff0*/  @!P1 IMAD.MOV.U32 R37, RZ, RZ, R36 ;  /* 0x000000ffff259224 */ /* 0x002fe200078e0024 */
[----:B------:R0:W-:Y:S02]  /*3a000*/  STL [R1+0x93c], R36 ;  /* 0x00093c2401007387 */ /* 0x0001e40000100800 */
[----:B0-----:R-:W-:Y:S02]  /*3a010*/  @!P1 IMAD.MOV.U32 R36, RZ, RZ, R0 ;  /* 0x000000ffff249224 */ /* 0x001fe400078e0000 */
[----:B------:R-:W2:Y:S04]  /*3a020*/  LDL.LU R0, [R1+0x958] ;  /* 0x0009580001007983 */ /* 0x000ea80000300800 */
[----:B------:R-:W4:Y:S04]  /*3a030*/  LDL.LU R40, [R1+0x95c] ;  /* 0x00095c0001287983 */ /* 0x000f280000300800 */
[----:B------:R0:W4:Y:S01]  /*3a040*/  @!P1 LDG.E.U8 R34, desc[UR18][R36.64] ;  /* 0x0000001224229981 */ /* 0x000122000c1e1100 */
[----:B------:R-:W-:-:S05]  /*3a050*/  IADD3 R4, P3, PT, R5, R4, RZ ;  /* 0x0000000405047210 */ /* 0x000fca0007f7e0ff */
[----:B------:R-:W-:Y:S01]  /*3a060*/  IMAD.X R38, R6, 0x1, R38, P3 ;  /* 0x0000000106267824 */ /* 0x000fe200018e0626 */
[----:B------:R1:W-:Y:S01]  /*3a070*/  STL [R1+0x948], R4 ;  /* 0x0009480401007387 */ /* 0x0003e20000100800 */
[----:B0-----:R-:W-:-:S03]  /*3a080*/  @!P1 IMAD.MOV.U32 R36, RZ, RZ, R4 ;  /* 0x000000ffff249224 */ /* 0x001fc600078e0004 */
[----:B------:R0:W-:Y:S04]  /*3a090*/  STL [R1+0x944], R38 ;  /* 0x0009442601007387 */ /* 0x0001e80000100800 */
[----:B-1----:R-:W4:Y:S01]  /*3a0a0*/  LDL.LU R4, [R1+0x960] ;  /* 0x0009600001047983 */ /* 0x002f220000300800 */
[----:B------:R-:W-:Y:S01]  /*3a0b0*/  @!P1 IMAD.MOV.U32 R37, RZ, RZ, R38 ;  /* 0x000000ffff259224 */ /* 0x000fe200078e0026 */
[----:B------:R-:W-:-:S05]  /*3a0c0*/  IADD3 R2, P3, PT, R5, R2, RZ ;  /* 0x0000000205027210 */ /* 0x000fca0007f7e0ff */
[----:B------:R-:W-:Y:S01]  /*3a0d0*/  IMAD.X R3, R6, 0x1, R3, P3 ;  /* 0x0000000106037824 */ /* 0x000fe200018e0603 */
[----:B------:R-:W-:Y:S01]  /*3a0e0*/  STL [R1+0x950], R2 ;  /* 0x0009500201007387 */ /* 0x000fe20000100800 */
[----:B0-----:R-:W-:Y:S02]  /*3a0f0*/  @!P1 IMAD.MOV.U32 R38, RZ, RZ, R2 ;  /* 0x000000ffff269224 */ /* 0x001fe400078e0002 */
[----:B------:R-:W-:Y:S01]  /*3a100*/  @!P1 IMAD.MOV.U32 R39, RZ, RZ, R3 ;  /* 0x000000ffff279224 */ /* 0x000fe200078e0003 */
[----:B------:R0:W-:Y:S04]  /*3a110*/  STL [R1+0x94c], R3 ;  /* 0x00094c0301007387 */ /* 0x0001e80000100800 */
[----:B0-----:R-:W4:Y:S04]  /*3a120*/  LDL.LU R3, [R1+0x974] ;  /* 0x0009740001037983 */ /* 0x001f280000300800 */
[----:B------:R-:W4:Y:S01]  /*3a130*/  LDL.LU R2, [R1+0x978] ;  /* 0x0009780001027983 */ /* 0x000f220000300800 */
[----:B------:R-:W-:-:S06]  /*3a140*/  PRMT R35, RZ, 0x7610, R35 ;  /* 0x00007610ff237816 */ /* 0x000fcc0000000023 */
[----:B------:R0:W4:Y:S02]  /*3a150*/  @!P1 LDG.E.U8 R35, desc[UR18][R36.64] ;  /* 0x0000001224239981 */ /* 0x000124000c1e1100 */
[----:B0-----:R-:W-:Y:S02]  /*3a160*/  PRMT R36, RZ, 0x7610, R36 ;  /* 0x00007610ff247816 */ /* 0x001fe40000000024 */
[----:B------:R-:W-:-:S04]  /*3a170*/  PRMT R37, RZ, 0x7610, R37 ;  /* 0x00007610ff257816 */ /* 0x000fc80000000025 */
[----:B------:R0:W4:Y:S01]  /*3a180*/  @!P1 LDG.E.U8 R36, desc[UR18][R38.64] ;  /* 0x0000001226249981 */ /* 0x000122000c1e1100 */
[----:B--2---:R-:W-:-:S05]  /*3a190*/  IADD3 R0, P3, PT, R5, R0, RZ ;  /* 0x0000000005007210 */ /* 0x004fca0007f7e0ff */
[----:B---3--:R-:W-:Y:S01]  /*3a1a0*/  IMAD.X R41, R6, 0x1, R41, P3 ;  /* 0x0000000106297824 */ /* 0x008fe200018e0629 */
[----:B------:R1:W-:Y:S01]  /*3a1b0*/  STL [R1+0x958], R0 ;  /* 0x0009580001007387 */ /* 0x0003e20000100800 */
[----:B0-----:R-:W-:-:S03]  /*3a1c0*/  @!P1 IMAD.MOV.U32 R38, RZ, RZ, R0 ;  /* 0x000000ffff269224 */ /* 0x001fc600078e0000 */
[----:B------:R0:W-:Y:S04]  /*3a1d0*/  STL [R1+0x954], R41 ;  /* 0x0009542901007387 */ /* 0x0001e80000100800 */
[----:B------:R-:W2:Y:S01]  /*3a1e0*/  LDL.LU R42, [R1+0x97c] ;  /* 0x00097c00012a7983 */ /* 0x000ea20000300800 */
[----:B------:R-:W-:-:S03]  /*3a1f0*/  @!P1 IMAD.MOV.U32 R39, RZ, RZ, R41 ;  /* 0x000000ffff279224 */ /* 0x000fc600078e0029 */
[----:B-1----:R-:W3:Y:S04]  /*3a200*/  LDL.LU R0, [R1+0x980] ;  /* 0x0009800001007983 */ /* 0x002ee80000300800 */
[----:B------:R1:W2:Y:S01]  /*3a210*/  @!P1 LDG.E.U8 R37, desc[UR18][R38.64] ;  /* 0x0000001226259981 */ /* 0x0002a2000c1e1100 */
[----:B----4-:R-:W-:-:S05]  /*3a220*/  IADD3 R4, P3, PT, R5, R4, RZ ;  /* 0x0000000405047210 */ /* 0x010fca0007f7e0ff */
[----:B------:R-:W-:Y:S01]  /*3a230*/  IMAD.X R40, R6, 0x1, R40, P3 ;  /* 0x0000000106287824 */ /* 0x000fe200018e0628 */
[----:B------:R-:W-:Y:S03]  /*3a240*/  STL [R1+0x960], R4 ;  /* 0x0009600401007387 */ /* 0x000fe60000100800 */
[----:B0-----:R-:W-:Y:S01]  /*3a250*/  @!P1 IMAD.MOV.U32 R41, RZ, RZ, R40 ;  /* 0x000000ffff299224 */ /* 0x001fe200078e0028 */
[----:B------:R0:W-:Y:S04]  /*3a260*/  STL [R1+0x95c], R40 ;  /* 0x00095c2801007387 */ /* 0x0001e80000100800 */
[----:B------:R-:W4:Y:S01]  /*3a270*/  LDL.LU R44, [R1+0x984] ;  /* 0x00098400012c7983 */ /* 0x000f220000300800 */
[----:B-1----:R-:W-:Y:S01]  /*3a280*/  PRMT R38, RZ, 0x7610, R38 ;  /* 0x00007610ff267816 */ /* 0x002fe20000000026 */
[----:B0-----:R-:W-:-:S02]  /*3a290*/  @!P1 IMAD.MOV.U32 R40, RZ, RZ, R4 ;  /* 0x000000ffff289224 */ /* 0x001fc400078e0004 */
[----:B------:R-:W4:Y:S04]  /*3a2a0*/  LDL.LU R4, [R1+0x988] ;  /* 0x0009880001047983 */ /* 0x000f280000300800 */
[----:B------:R0:W4:Y:S01]  /*3a2b0*/  @!P1 LDG.E.U8 R38, desc[UR18][R40.64] ;  /* 0x0000001228269981 */ /* 0x000122000c1e1100 */
        /* <DEDUP_REMOVED lines=11> */
[----:B---3--:R-:W-:-:S05]  /*3a370*/  IADD3 R0, P3, PT, R5, R0, RZ ;  /* 0x0000000005007210 */ /* 0x008fca0007f7e0ff */
[----:B--2---:R-:W-:Y:S01]  /*3a380*/  IMAD.X R42, R6, 0x1, R42, P3 ;  /* 0x00000001062a7824 */ /* 0x004fe200018e062a */
[----:B------:R-:W-:Y:S03]  /*3a390*/  STL [R1+0x980], R0 ;  /* 0x0009800001007387 */ /* 0x000fe60000100800 */
[----:B------:R-:W-:Y:S01]  /*3a3a0*/  @!P1 IMAD.MOV.U32 R43, RZ, RZ, R42 ;  /* 0x000000ffff2b9224 */ /* 0x000fe200078e002a */
[----:B------:R0:W-:Y:S04]  /*3a3b0*/  STL [R1+0x97c], R42 ;  /* 0x00097c2a01007387 */ /* 0x0001e80000100800 */
[----:B------:R-:W2:Y:S04]  /*3a3c0*/  LDL.LU R80, [R1+0x994] ;  /* 0x0009940001507983 */ /* 0x000ea80000300800 */
[----:B------:R-:W3:Y:S01]  /*3a3d0*/  LDL.LU R47, [R1+0x998] ;  /* 0x00099800012f7983 */ /* 0x000ee20000300800 */
[----:B0-----:R-:W-:-:S05]  /*3a3e0*/  @!P1 IMAD.MOV.U32 R42, RZ, RZ, R0 ;  /* 0x000000ffff2a9224 */ /* 0x001fca00078e0000 */
[----:B------:R0:W2:Y:S01]  /*3a3f0*/  @!P1 LDG.E.U8 R40, desc[UR18][R42.64] ;  /* 0x000000122a289981 */ /* 0x0000a2000c1e1100 */
[----:B----4-:R-:W-:-:S05]  /*3a400*/  IADD3 R4, P3, PT, R5, R4, RZ ;  /* 0x0000000405047210 */ /* 0x010fca0007f7e0ff */
[----:B------:R-:W-:Y:S01]  /*3a410*/  IMAD.X R44, R6, 0x1, R44, P3 ;  /* 0x00000001062c7824 */ /* 0x000fe200018e062c */
[----:B------:R1:W-:Y:S01]  /*3a420*/  STL [R1+0x988], R4 ;  /* 0x0009880401007387 */ /* 0x0003e20000100800 */
[----:B0-----:R-:W-:-:S03]  /*3a430*/  @!P1 IMAD.MOV.U32 R42, RZ, RZ, R4 ;  /* 0x000000ffff2a9224 */ /* 0x001fc600078e0004 */
[----:B------:R0:W-:Y:S04]  /*3a440*/  STL [R1+0x984], R44 ;  /* 0x0009842c01007387 */ /* 0x0001e80000100800 */
[----:B------:R-:W4:Y:S04]  /*3a450*/  LDL.LU R46, [R1+0x99c] ;  /* 0x00099c00012e7983 */ /* 0x000f280000300800 */
[----:B-1----:R-:W4:Y:S01]  /*3a460*/  LDL.LU R4, [R1+0x9a0] ;  /* 0x0009a00001047983 */ /* 0x002f220000300800 */
[----:B------:R-:W-:Y:S02]  /*3a470*/  IMAD.MOV.U32 R0, RZ, RZ, R45 ;  /* 0x000000ffff007224 */ /* 0x000fe400078e002d */
        /* <DEDUP_REMOVED lines=14> */
[----:B---3--:R-:W-:-:S05]  /*3a560*/  IADD3 R47, P3, PT, R5, R47, RZ ;  /* 0x0000002f052f7210 */ /* 0x008fca0007f7e0ff */
[----:B--2---:R-:W-:Y:S01]  /*3a570*/  IMAD.X R80, R6, 0x1, R80, P3 ;  /* 0x0000000106507824 */ /* 0x004fe200018e0650 */
[----:B------:R1:W-:Y:S04]  /*3a580*/  STL [R1+0x998], R47 ;  /* 0x0009982f01007387 */ /* 0x0003e80000100800 */
[----:B------:R2:W-:Y:S04]  /*3a590*/  STL [R1+0x994], R80 ;  /* 0x0009945001007387 */ /* 0x0005e80000100800 */
[----:B------:R-:W3:Y:S01]  /*3a5a0*/  LDL.LU R84, [R1+0x9bc] ;  /* 0x0009bc0001547983 */ /* 0x000ee20000300800 */
[----:B0-----:R-:W-:-:S03]  /*3a5b0*/  @!P1 IMAD.MOV.U32 R44, RZ, RZ, R47 ;  /* 0x000000ffff2c9224 */ /* 0x001fc600078e002f */
[----:B------:R-:W3:Y:S01]  /*3a5c0*/  LDL.LU R82, [R1+0x9c0] ;  /* 0x0009c00001527983 */ /* 0x000ee20000300800 */
[----:B------:R-:W-:-:S05]  /*3a5d0*/  @!P1 IMAD.MOV.U32 R45, RZ, RZ, R80 ;  /* 0x000000ffff2d9224 */ /* 0x000fca00078e0050 */
[----:B------:R0:W3:Y:S01]  /*3a5e0*/  @!P1 LDG.E.U8 R43, desc[UR18][R44.64] ;  /* 0x000000122c2b9981 */ /* 0x0000e2000c1e1100 */
[----:B----4-:R-:W-:-:S05]  /*3a5f0*/  IADD3 R4, P3, PT, R5, R4, RZ ;  /* 0x0000000405047210 */ /* 0x010fca0007f7e0ff */
[----:B------:R-:W-:Y:S01]  /*3a600*/  IMAD.X R46, R6, 0x1, R46, P3 ;  /* 0x00000001062e7824 */ /* 0x000fe200018e062e */
[----:B------:R-:W-:Y:S03]  /*3a610*/  STL [R1+0x9a0], R4 ;  /* 0x0009a00401007387 */ /* 0x000fe60000100800 */
[----:B-1----:R-:W-:Y:S01]  /*3a620*/  @!P1 IMAD.MOV.U32 R47, RZ, RZ, R46 ;  /* 0x000000ffff2f9224 */ /* 0x002fe200078e002e */
[----:B------:R1:W-:Y:S04]  /*3a630*/  STL [R1+0x99c], R46 ;  /* 0x00099c2e01007387 */ /* 0x0003e80000100800 */
[----:B--2---:R-:W2:Y:S01]  /*3a640*/  LDL.LU R80, [R1+0x9c4] ;  /* 0x0009c40001507983 */ /* 0x004ea20000300800 */
[----:B0-----:R-:W-:Y:S01]  /*3a650*/  PRMT R44, RZ, 0x7610, R44 ;  /* 0x00007610ff2c7816 */ /* 0x001fe2000000002c */
[----:B-1----:R-:W-:-:S02]  /*3a660*/  @!P1 IMAD.MOV.U32 R46, RZ, RZ, R4 ;  /* 0x000000ffff2e9224 */ /* 0x002fc400078e0004 */
[----:B------:R-:W4:Y:S04]  /*3a670*/  LDL.LU R4, [R1+0x9c8] ;  /* 0x0009c80001047983 */ /* 0x000f280000300800 */
[----:B------:R0:W2:Y:S01]  /*3a680*/  @!P1 LDG.E.U8 R44, desc[UR18][R46.64] ;  /* 0x000000122e2c9981 */ /* 0x0000a2000c1e1100 */
        /* <DEDUP_REMOVED lines=8> */
[----:B------:R-:W-:-:S02]  /*3a710*/  PRMT R45, RZ, 0x7610, R45 ;  /* 0x00007610ff2d7816 */ /* 0x000fc4000000002d */
[----:B------:R-:W-:-:S04]  /*3a720*/  PRMT R49, RZ, 0x7610, R49 ;  /* 0x00007610ff317816 */ /* 0x000fc80000000031 */
[----:B------:R0:W2:Y:S01]  /*3a730*/  @!P1 LDG.E.U8 R45, desc[UR18][R46.64] ;  /* 0x000000122e2d9981 */ /* 0x0000a2000c1e1100 */
[----:B------:R-:W-:Y:S02]  /*3a740*/  PRMT R51, RZ, 0x7610, R51 ;  /* 0x00007610ff337816 */ /* 0x000fe40000000033 */
[----:B---3--:R-:W-:-:S05]  /*3a750*/  IADD3 R82, P3, PT, R5, R82, RZ ;  /* 0x0000005205527210 */ /* 0x008fca0007f7e0ff */
[----:B------:R-:W-:Y:S01]  /*3a760*/  IMAD.X R84, R6, 0x1, R84, P3 ;  /* 0x0000000106547824 */ /* 0x000fe200018e0654 */
[----:B------:R-:W-:Y:S01]  /*3a770*/  STL [R1+0x9c0], R82 ;  /* 0x0009c05201007387 */ /* 0x000fe20000100800 */
[----:B0-----:R-:W-:Y:S02]  /*3a780*/  @!P1 IMAD.MOV.U32 R46, RZ, RZ, R82 ;  /* 0x000000ffff2e9224 */ /* 0x001fe400078e0052 */
[----:B------:R-:W-:Y:S01]  /*3a790*/  @!P1 IMAD.MOV.U32 R47, RZ, RZ, R84 ;  /* 0x000000ffff2f9224 */ /* 0x000fe200078e0054 */
[----:B------:R0:W-:Y:S04]  /*3a7a0*/  STL [R1+0x9bc], R84 ;  /* 0x0009bc5401007387 */ /* 0x0001e80000100800 */
[----:B------:R1:W3:Y:S04]  /*3a7b0*/  @!P1 LDG.E.U8 R49, desc[UR18][R46.64] ;  /* 0x000000122e319981 */ /* 0x0002e8000c1e1100 */
[----:B0-----:R-:W3:Y:S04]  /*3a7c0*/  LDL.LU R84, [R1+0x9d4] ;  /* 0x0009d40001547983 */ /* 0x001ee80000300800 */
[----:B------:R-:W3:Y:S01]  /*3a7d0*/  LDL.LU R82, [R1+0x9d8] ;  /* 0x0009d80001527983 */ /* 0x000ee20000300800 */
[----:B----4-:R-:W-:-:S05]  /*3a7e0*/  IADD3 R4, P3, PT, R5, R4, RZ ;  /* 0x0000000405047210 */ /* 0x010fca0007f7e0ff */
[----:B--2---:R-:W-:Y:S01]  /*3a7f0*/  IMAD.X R80, R6, 0x1, R80, P3 ;  /* 0x0000000106507824 */ /* 0x004fe200018e0650 */
[----:B------:R-:W-:Y:S01]  /*3a800*/  STL [R1+0x9c8], R4 ;  /* 0x0009c80401007387 */ /* 0x000fe20000100800 */
[----:B-1----:R-:W-:Y:S02]  /*3a810*/  @!P1 IMAD.MOV.U32 R46, RZ, RZ, R4 ;  /* 0x000000ffff2e9224 */ /* 0x002fe400078e0004 */
[----:B------:R-:W-:Y:S01]  /*3a820*/  @!P1 IMAD.MOV.U32 R47, RZ, RZ, R80 ;  /* 0x000000ffff2f9224 */ /* 0x000fe200078e0050 */
[----:B------:R0:W-:Y:S04]  /*3a830*/  STL [R1+0x9c4], R80 ;  /* 0x0009c45001007387 */ /* 0x0001e80000100800 */
[----:B------:R1:W2:Y:S04]  /*3a840*/  @!P1 LDG.E.U8 R51, desc[UR18][R46.64] ;  /* 0x000000122e339981 */ /* 0x0002a8000c1e1100 */
[----:B0-----:R-:W4:Y:S04]  /*3a850*/  LDL.LU R80, [R1+0x9dc] ;  /* 0x0009dc0001507983 */ /* 0x001f280000300800 */
[----:B------:R-:W2:Y:S01]  /*3a860*/  LDL.LU R4, [R1+0x9e0] ;  /* 0x0009e00001047983 */ /* 0x000ea20000300800 */
        /* <DEDUP_REMOVED lines=8> */
[----:B------:R-:W-:-:S02]  /*3a8f0*/  PRMT R53, RZ, 0x7610, R53 ;  /* 0x00007610ff357816 */ /* 0x000fc40000000035 */
[----:B------:R-:W-:-:S04]  /*3a900*/  PRMT R55, RZ, 0x7610, R55 ;  /* 0x00007610ff377816 */ /* 0x000fc80000000037 */
[----:B------:R0:W4:Y:S01]  /*3a910*/  @!P1 LDG.E.U8 R53, desc[UR18][R46.64] ;  /* 0x000000122e359981 */ /* 0x000122000c1e1100 */
        /* <DEDUP_REMOVED lines=10> */
[----:B--2---:R-:W-:-:S05]  /*3a9c0*/  IADD3 R4, P3, PT, R5, R4, RZ ;  /* 0x0000000405047210 */ /* 0x004fca0007f7e0ff */
[----:B----4-:R-:W-:Y:S01]  /*3a9d0*/  IMAD.X R80, R6, 0x1, R80, P3 ;  /* 0x0000000106507824 */ /* 0x010fe200018e0650 */
        /* <DEDUP_REMOVED lines=81> */
[----:B------:R-:W-:Y:S04]  /*3aef0*/  STL [R1+0xa40], R82 ;  /* 0x000a405201007387 */ /* 0x000fe80000100800 */
[----:B------:R1:W-:Y:S04]  /*3af00*/  STL [R1+0xa3c], R84 ;  /* 0x000a3c5401007387 */ /* 0x0003e80000100800 */
[----:B------:R-:W3:Y:S04]  /*3af10*/  LDL.LU R88, [R1+0xa44] ;  /* 0x000a440001587983 */ /* 0x000ee80000300800 */
[----:B------:R-:W3:Y:S01]  /*3af20*/  LDL.LU R86, [R1+0xa48] ;  /* 0x000a480001567983 */ /* 0x000ee20000300800 */
[----:B0-----:R-:W-:-:S02]  /*3af30*/  @!P1 IMAD.MOV.U32 R46, RZ, RZ, R82 ;  /* 0x000000ffff2e9224 */ /* 0x001fc400078e0052 */
[----:B------:R-:W-:-:S05]  /*3af40*/  @!P1 IMAD.MOV.U32 R47, RZ, RZ, R84 ;  /* 0x000000ffff2f9224 */ /* 0x000fca00078e0054 */
[----:B------:R0:W3:Y:S01]  /*3af50*/  @!P1 LDG.E.U8 R73, desc[UR18][R46.64] ;  /* 0x000000122e499981 */ /* 0x0000e2000c1e1100 */
[----:B--2---:R-:W-:-:S05]  /*3af60*/  IADD3 R4, P3, PT, R5, R4, RZ ;  /* 0x0000000405047210 */ /* 0x004fca0007f7e0ff */
[----:B----4-:R-:W-:Y:S01]  /*3af70*/  IMAD.X R80, R6, 0x1, R80, P3 ;  /* 0x0000000106507824 */ /* 0x010fe200018e0650 */
[----:B------:R-:W-:Y:S04]  /*3af80*/  STL [R1+0xa78], R4 ;  /* 0x000a780401007387 */ /* 0x000fe80000100800 */
[----:B------:R2:W-:Y:S04]  /*3af90*/  STL [R1+0xa74], R80 ;  /* 0x000a745001007387 */ /* 0x0005e80000100800 */
[----:B-1----:R-:W4:Y:S04]  /*3afa0*/  LDL.LU R84, [R1+0xa7c] ;  /* 0x000a7c0001547983 */ /* 0x002f280000300800 */
[----:B------:R-:W4:Y:S01]  /*3afb0*/  LDL.LU R82, [R1+0xa80] ;  /* 0x000a800001527983 */ /* 0x000f220000300800 */
[----:B0-----:R-:W-:-:S02]  /*3afc0*/  @!P1 IMAD.MOV.U32 R46, RZ, RZ, R4 ;  /* 0x000000ffff2e9224 */ /* 0x001fc400078e0004 */
[----:B------:R-:W-:Y:S02]  /*3afd0*/  @!P1 IMAD.MOV.U32 R47, RZ, RZ, R80 ;  /* 0x000000ffff2f9224 */ /* 0x000fe400078e0050 */
[----:B--2---:R-:W2:Y:S04]  /*3afe0*/  LDL.LU R80, [R1+0xa14] ;  /* 0x000a140001507983 */ /* 0x004ea80000300800 */
[----:B------:R-:W2:Y:S04]  /*3aff0*/  LDL.LU R4, [R1+0xa18] ;  /* 0x000a180001047983 */ /* 0x000ea80000300800 */
        /* <DEDUP_REMOVED lines=13> */
[----:B------:R-:W-:Y:S02]  /*3b0d0*/  PRMT R83, RZ, 0x7610, R83 ;  /* 0x00007610ff537816 */ /* 0x000fe40000000053 */
[----:B------:R-:W-:Y:S02]  /*3b0e0*/  PRMT R85, RZ, 0x7610, R85 ;  /* 0x00007610ff557816 */ /* 0x000fe40000000055 */
[----:B---3--:R-:W-:-:S05]  /*3b0f0*/  IADD3 R86, P3, PT, R5, R86, RZ ;  /* 0x0000005605567210 */ /* 0x008fca0007f7e0ff */
[----:B------:R-:W-:Y:S02]  /*3b100*/  IMAD.X R88, R6, 0x1, R88, P3 ;  /* 0x0000000106587824 */ /* 0x000fe400018e0658 */
[----:B0-----:R-:W-:Y:S02]  /*3b110*/  @!P1 IMAD.MOV.U32 R46, RZ, RZ, R86 ;  /* 0x000000ffff2e9224 */ /* 0x001fe400078e0056 */
[----:B------:R-:W-:-:S05]  /*3b120*/  @!P1 IMAD.MOV.U32 R47, RZ, RZ, R88 ;  /* 0x000000ffff2f9224 */ /* 0x000fca00078e0058 */
[----:B------:R0:W3:Y:S04]  /*3b130*/  @!P1 LDG.E.U8 R79, desc[UR18][R46.64] ;  /* 0x000000122e4f9981 */ /* 0x0000e8000c1e1100 */
[----:B------:R-:W-:Y:S04]  /*3b140*/  STL [R1+0xa48], R86 ;  /* 0x000a485601007387 */ /* 0x000fe80000100800 */
[----:B------:R-:W-:Y:S01]  /*3b150*/  STL [R1+0xa44], R88 ;  /* 0x000a445801007387 */ /* 0x000fe20000100800 */
[----:B----4-:R-:W-:-:S05]  /*3b160*/  IADD3 R82, P3, PT, R5, R82, RZ ;  /* 0x0000005205527210 */ /* 0x010fca0007f7e0ff */
[C---:B------:R-:W-:Y:S01]  /*3b170*/  IMAD.X R84, R6.reuse, 0x1, R84, P3 ;  /* 0x0000000106547824 */ /* 0x040fe200018e0654 */
[----:B--2---:R-:W-:Y:S01]  /*3b180*/  IADD3 R4, P3, PT, R5, R4, RZ ;  /* 0x0000000405047210 */ /* 0x004fe20007f7e0ff */
[----:B0-----:R-:W-:Y:S02]  /*3b190*/  @!P1 IMAD.MOV.U32 R46, RZ, RZ, R82 ;  /* 0x000000ffff2e9224 */ /* 0x001fe400078e0052 */
[----:B------:R-:W-:Y:S02]  /*3b1a0*/  @!P1 IMAD.MOV.U32 R47, RZ, RZ, R84 ;  /* 0x000000ffff2f9224 */ /* 0x000fe400078e0054 */
[----:B------:R-:W-:Y:S01]  /*3b1b0*/  IMAD.X R80, R6, 0x1, R80, P3 ;  /* 0x0000000106507824 */ /* 0x000fe200018e0650 */
[----:B------:R-:W-:Y:S04]  /*3b1c0*/  STL [R1+0xa80], R82 ;  /* 0x000a805201007387 */ /* 0x000fe80000100800 */
[----:B------:R0:W2:Y:S04]  /*3b1d0*/  @!P1 LDG.E.U8 R81, desc[UR18][R46.64] ;  /* 0x000000122e519981 */ /* 0x0000a8000c1e1100 */
[----:B------:R-:W-:Y:S01]  /*3b1e0*/  STL [R1+0xa7c], R84 ;  /* 0x000a7c5401007387 */ /* 0x000fe20000100800 */
[----:B0-----:R-:W-:-:S02]  /*3b1f0*/  @!P1 IMAD.MOV.U32 R46, RZ, RZ, R4 ;  /* 0x000000ffff2e9224 */ /* 0x001fc400078e0004 */
[----:B------:R-:W-:Y:S01]  /*3b200*/  @!P1 IMAD.MOV.U32 R47, RZ, RZ, R80 ;  /* 0x000000ffff2f9224 */ /* 0x000fe200078e0050 */
[----:B------:R-:W-:Y:S04]  /*3b210*/  STL [R1+0xa18], R4 ;  /* 0x000a180401007387 */ /* 0x000fe80000100800 */
[----:B------:R0:W-:Y:S04]  /*3b220*/  STL [R1+0xa14], R80 ;  /* 0x000a145001007387 */ /* 0x0001e80000100800 */
[----:B------:R1:W4:Y:S01]  /*3b230*/  @!P1 LDG.E.U8 R83, desc[UR18][R46.64] ;  /* 0x000000122e539981 */ /* 0x000322000c1e1100 */
[----:B0-----:R-:W-:Y:S01]  /*3b240*/  IMAD.MOV.U32 R80, RZ, RZ, R0 ;  /* 0x000000ffff507224 */ /* 0x001fe200078e0000 */
[----:B------:R-:W-:-:S05]  /*3b250*/  IADD3 R2, P3, PT, R5, R2, RZ ;  /* 0x0000000205027210 */ /* 0x000fca0007f7e0ff */
[----:B------:R-:W-:Y:S01]  /*3b260*/  IMAD.X R3, R6, 0x1, R3, P3 ;  /* 0x0000000106037824 */ /* 0x000fe200018e0603 */
[----:B------:R0:W-:Y:S01]  /*3b270*/  STL [R1+0xa50], R2 ;  /* 0x000a500201007387 */ /* 0x0001e20000100800 */
[----:B-1----:R-:W-:-:S03]  /*3b280*/  @!P1 IMAD.MOV.U32 R46, RZ, RZ, R2 ;  /* 0x000000ffff2e9224 */ /* 0x002fc600078e0002 */
[----:B------:R1:W-:Y:S01]  /*3b290*/  STL [R1+0xa4c], R3 ;  /* 0x000a4c0301007387 */ /* 0x0003e20000100800 */
[----:B------:R-:W-:-:S03]  /*3b2a0*/  @!P1 IMAD.MOV.U32 R47, RZ, RZ, R3 ;  /* 0x000000ffff2f9224 */ /* 0x000fc600078e0003 */
        /* <DEDUP_REMOVED lines=9> */
[----:B-1----:R-:W2:Y:S04]  /*3b340*/  LDL.LU R3, [R1+0x10] ;  /* 0x0000100001037983 */ /* 0x002ea80000300800 */
[----:B------:R0:W2:Y:S04]  /*3b350*/  @!P1 LDG.E.U8 R85, desc[UR18][R46.64] ;  /* 0x000000122e559981 */ /* 0x0000a8000c1e1100 */
[----:B------:R-:W2:Y:S04]  /*3b360*/  LDL.LU R46, [R1+0x31c] ;  /* 0x00031c00012e7983 */ /* 0x000ea80000300800 */
[----:B------:R-:W0:Y:S01]  /*3b370*/  LDL.LU R47, [R1+0x320] ;  /* 0x00032000012f7983 */ /* 0x000e220000300800 */
[----:B------:R-:W-:-:S02]  /*3b380*/  PRMT R87, RZ, 0x7610, R87 ;  /* 0x00007610ff577816 */ /* 0x000fc40000000057 */
[----:B0-----:R-:W-:-:S05]  /*3b390*/  IADD3 R47, P3, PT, R5, R47, RZ ;  /* 0x0000002f052f7210 */ /* 0x001fca0007f7e0ff */
[----:B--2---:R-:W-:Y:S01]  /*3b3a0*/  IMAD.X R46, R6, 0x1, R46, P3 ;  /* 0x00000001062e7824 */ /* 0x004fe200018e062e */
[----:B------:R0:W-:Y:S04]  /*3b3b0*/  STL [R1+0x320], R47 ;  /* 0x0003202f01007387 */ /* 0x0001e80000100800 */
[----:B------:R1:W-:Y:S01]  /*3b3c0*/  STL [R1+0x31c], R46 ;  /* 0x00031c2e01007387 */ /* 0x0003e20000100800 */
[----:B0-----:R-:W-:-:S04]  /*3b3d0*/  @!P1 LOP3.LUT R47, R47, R46, RZ, 0x3c, !PT ;  /* 0x0000002e2f2f9212 */ /* 0x001fc800078e3cff */
[----:B-1----:R-:W-:-:S04]  /*3b3e0*/  @!P1 LOP3.LUT R46, R47, R46, RZ, 0x3c, !PT ;  /* 0x0000002e2f2e9212 */ /* 0x002fc800078e3cff */
[----:B------:R-:W-:-:S05]  /*3b3f0*/  @!P1 LOP3.LUT R47, R47, R46, RZ, 0x3c, !PT ;  /* 0x0000002e2f2f9212 */ /* 0x000fca00078e3cff */
[----:B------:R0:W2:Y:S04]  /*3b400*/  @!P1 LDG.E.U8 R87, desc[UR18][R46.64] ;  /* 0x000000122e579981 */ /* 0x0000a8000c1e1100 */
[----:B------:R-:W2:Y:S04]  /*3b410*/  LDL.LU R46, [R1+0x304] ;  /* 0x00030400012e7983 */ /* 0x000ea80000300800 */
[----:B------:R-:W0:Y:S01]  /*3b420*/  LDL.LU R47, [R1+0x308] ;  /* 0x00030800012f7983 */ /* 0x000e220000300800 */
[----:B------:R-:W-:Y:S02]  /*3b430*/  PRMT R89, RZ, 0x7610, R89 ;  /* 0x00007610ff597816 */ /* 0x000fe40000000059 */
[----:B------:R-:W-:-:S02]  /*3b440*/  PRMT R91, RZ, 0x7610, R91 ;  /* 0x00007610ff5b7816 */ /* 0x000fc4000000005b */
[----:B0-----:R-:W-:-:S05]  /*3b450*/  IADD3 R47, P3, PT, R5, R47, RZ ;  /* 0x0000002f052f7210 */ /* 0x001fca0007f7e0ff */
[----:B--2---:R-:W-:Y:S01]  /*3b460*/  IMAD.X R46, R6, 0x1, R46, P3 ;  /* 0x00000001062e7824 */ /* 0x004fe200018e062e */
[----:B------:R0:W-:Y:S01]  /*3b470*/  STL [R1+0x308], R47 ;  /* 0x0003082f01007387 */ /* 0x0001e20000100800 */
[----:B------:R-:W-:-:S03]  /*3b480*/  IADD3 R0, P3, PT, R5, R0, RZ ;  /* 0x0000000005007210 */ /* 0x000fc60007f7e0ff */
[----:B------:R1:W-:Y:S01]  /*3b490*/  STL [R1+0x304], R46 ;  /* 0x0003042e01007387 */ /* 0x0003e20000100800 */
[----:B0-----:R-:W-:-:S04]  /*3b4a0*/  @!P1 LOP3.LUT R47, R47, R46, RZ, 0x3c, !PT ;  /* 0x0000002e2f2f9212 */ /* 0x001fc800078e3cff */
[----:B-1----:R-:W-:Y:S01]  /*3b4b0*/  @!P1 LOP3.LUT R46, R47, R46, RZ, 0x3c, !PT ;  /* 0x0000002e2f2e9212 */ /* 0x002fe200078e3cff */
[----:B------:R-:W-:-:S03]  /*3b4c0*/  IMAD.X R2, R6, 0x1, R2, P3 ;  /* 0x0000000106027824 */ /* 0x000fc600018e0602 */
[----:B------:R-:W-:-:S05]  /*3b4d0*/  @!P1 LOP3.LUT R47, R47, R46, RZ, 0x3c, !PT ;  /* 0x0000002e2f2f9212 */ /* 0x000fca00078e3cff */
[----:B------:R0:W2:Y:S04]  /*3b4e0*/  @!P1 LDG.E.U8 R89, desc[UR18][R46.64] ;  /* 0x000000122e599981 */ /* 0x0000a8000c1e1100 */
[----:B------:R1:W-:Y:S01]  /*3b4f0*/  STL [R1+0x318], R0 ;  /* 0x0003180001007387 */ /* 0x0003e20000100800 */
[----:B0-----:R-:W-:Y:S02]  /*3b500*/  @!P1 IMAD.MOV.U32 R46, RZ, RZ, R0 ;  /* 0x000000ffff2e9224 */ /* 0x001fe400078e0000 */
[----:B------:R-:W-:Y:S01]  /*3b510*/  @!P1 IMAD.MOV.U32 R47, RZ, RZ, R2 ;  /* 0x000000ffff2f9224 */ /* 0x000fe200078e0002 */
[----:B------:R0:W-:Y:S04]  /*3b520*/  STL [R1+0x314], R2 ;  /* 0x0003140201007387 */ /* 0x0001e80000100800 */
[----:B------:R0:W2:Y:S04]  /*3b530*/  @!P1 LDG.E.U8 R91, desc[UR18][R46.64] ;  /* 0x000000122e5b9981 */ /* 0x0000a8000c1e1100 */
[----:B------:R-:W2:Y:S04]  /*3b540*/  LDL.LU R46, [R1+0x30c] ;  /* 0x00030c00012e7983 */ /* 0x000ea80000300800 */
[----:B------:R-:W2:Y:S01]  /*3b550*/  LDL.LU R47, [R1+0x310] ;  /* 0x00031000012f7983 */ /* 0x000ea20000300800 */
[----:B-1----:R-:W1:Y:S01]  /*3b560*/  S2R R0, SR_TID.X ;  /* 0x0000000000007919 */ /* 0x002e620000002100 */
[----:B------:R-:W-:-:S02]  /*3b570*/  PRMT R93, RZ, 0x7610, R93 ;  /* 0x00007610ff5d7816 */ /* 0x000fc4000000005d */
[----:B-1----:R-:W-:-:S04]  /*3b580*/  LOP3.LUT R0, R0, 0x7f, RZ, 0xc0, !PT ;  /* 0x0000007f00007812 */ /* 0x002fc800078ec0ff */
[----:B0-----:R-:W-:-:S05]  /*3b590*/  LOP3.LUT R2, R0, 0x20, RZ, 0x3c, !PT ;  /* 0x0000002000027812 */ /* 0x001fca00078e3cff */
[----:B------:R-:W-:Y:S04]  /*3b5a0*/  STS.U8 [R2+UR9+0x9d00], R80 ;  /* 0x009d005002007988 */ /* 0x000fe80008000009 */
[----:B------:R-:W-:Y:S04]  /*3b5b0*/  STS.U8 [R2+UR9+0xa100], R82 ;  /* 0x00a1005202007988 */ /* 0x000fe80008000009 */
[----:B------:R-:W-:Y:S04]  /*3b5c0*/  STS.U8 [R2+UR9+0xa500], R84 ;  /* 0x00a5005402007988 */ /* 0x000fe80008000009 */
[----:B------:R-:W-:Y:S04]  /*3b5d0*/  STS.U8 [R2+UR9+0xa900], R86 ;  /* 0x00a9005602007988 */ /* 0x000fe80008000009 */
[----:B------:R-:W-:Y:S04]  /*3b5e0*/  STS.U8 [R2+UR9+0xad00], R88 ;  /* 0x00ad005802007988 */ /* 0x000fe80008000009 */
[----:B------:R-:W-:Y:S01]  /*3b5f0*/  STS.U8 [R2+UR9+0xb100], R90 ;  /* 0x00b1005a02007988 */ /* 0x000fe20008000009 */
[----:B--2---:R-:W-:-:S05]  /*3b600*/  IADD3 R47, P3, PT, R5, R47, RZ ;  /* 0x0000002f052f7210 */ /* 0x004fca0007f7e0ff */
[----:B------:R-:W-:Y:S01]  /*3b610*/  IMAD.X R46, R6, 0x1, R46, P3 ;  /* 0x00000001062e7824 */ /* 0x000fe200018e062e */
[----:B------:R0:W-:Y:S04]  /*3b620*/  STL [R1+0x310], R47 ;  /* 0x0003102f01007387 */ /* 0x0001e80000100800 */
[----:B------:R1:W-:Y:S01]  /*3b630*/  STL [R1+0x30c], R46 ;  /* 0x00030c2e01007387 */ /* 0x0003e20000100800 */
[----:B0-----:R-:W-:-:S04]  /*3b640*/  @!P1 LOP3.LUT R47, R47, R46, RZ, 0x3c, !PT ;  /* 0x0000002e2f2f9212 */ /* 0x001fc800078e3cff */
[----:B-1----:R-:W-:-:S04]  /*3b650*/  @!P1 LOP3.LUT R46, R47, R46, RZ, 0x3c, !PT ;  /* 0x0000002e2f2e9212 */ /* 0x002fc800078e3cff */
[----:B------:R-:W-:-:S05]  /*3b660*/  @!P1 LOP3.LUT R47, R47, R46, RZ, 0x3c, !PT ;  /* 0x0000002e2f2f9212 */ /* 0x000fca00078e3cff */
[----:B------:R0:W2:Y:S04]  /*3b670*/  @!P1 LDG.E.U8 R93, desc[UR18][R46.64] ;  /* 0x000000122e5d9981 */ /* 0x0000a8000c1e1100 */
[----:B------:R-:W2:Y:S04]  /*3b680*/  LDL.LU R46, [R1+0x58] ;  /* 0x00005800012e7983 */ /* 0x000ea80000300800 */
[----:B------:R-:W3:Y:S04]  /*3b690*/  LDL.LU R47, [R1+0x40] ;  /* 0x00004000012f7983 */ /* 0x000ee80000300800 */
[----:B------:R-:W4:Y:S04]  /*3b6a0*/  LDL.LU R80, [R1+0x1304] ;  /* 0x0013040001507983 */ /* 0x000f280000300800 */
[----:B------:R-:W4:Y:S04]  /*3b6b0*/  LDL.LU R82, [R1+0x1300] ;  /* 0x0013000001527983 */ /* 0x000f280000300800 */
[----:B------:R-:W4:Y:S04]  /*3b6c0*/  LDL.LU R84, [R1+0x12fc] ;  /* 0x0012fc0001547983 */ /* 0x000f280000300800 */
[----:B------:R-:W4:Y:S04]  /*3b6d0*/  LDL.LU R86, [R1+0x12f8] ;  /* 0x0012f80001567983 */ /* 0x000f280000300800 */
[----:B------:R-:W4:Y:S04]  /*3b6e0*/  LDL.LU R88, [R1+0x12f4] ;  /* 0x0012f40001587983 */ /* 0x000f280000300800 */
[----:B------:R-:W4:Y:S04]  /*3b6f0*/  LDL.LU R90, [R1+0x12f0] ;  /* 0x0012f000015a7983 */ /* 0x000f280000300800 */
[----:B------:R1:W-:Y:S04]  /*3b700*/  STS.U8 [R2+UR9+0xb500], R92 ;  /* 0x00b5005c02007988 */ /* 0x0003e80008000009 */
[----:B-1----:R-:W4:Y:S04]  /*3b710*/  LDL.LU R92, [R1+0x12ec] ;  /* 0x0012ec00015c7983 */ /* 0x002f280000300800 */
[----:B--2---:R-:W-:Y:S04]  /*3b720*/  STS.U8 [R2+UR9+0xb900], R46 ;  /* 0x00b9002e02007988 */ /* 0x004fe80008000009 */
[----:B---3--:R-:W-:Y:S04]  /*3b730*/  STS.U8 [R2+UR9+0xbd00], R47 ;  /* 0x00bd002f02007988 */ /* 0x008fe80008000009 */
[----:B------:R1:W-:Y:S04]  /*3b740*/  STS.U8 [R2+UR9+0xc100], R4 ;  /* 0x00c1000402007988 */ /* 0x0003e80008000009 */
[----:B------:R2:W-:Y:S04]  /*3b750*/  STS.U8 [R2+UR9+0xc500], R3 ;  /* 0x00c5000302007988 */ /* 0x0005e80008000009 */
[----:B-1----:R-:W3:Y:S04]  /*3b760*/  LDL.LU R4, [R1+0x18c] ;  /* 0x00018c0001047983 */ /* 0x002ee80000300800 */
[----:B--2---:R-:W2:Y:S04]  /*3b770*/  LDL.LU R3, [R1+0x178] ;  /* 0x0001780001037983 */ /* 0x004ea80000300800 */
[----:B------:R-:W2:Y:S04]  /*3b780*/  LDL.LU R46, [R1+0x24] ;  /* 0x00002400012e7983 */ /* 0x000ea80000300800 */
[----:B------:R-:W2:Y:S04]  /*3b790*/  LDL.LU R47, [R1+0xc] ;  /* 0x00000c00012f7983 */ /* 0x000ea80000300800 */
[----:B----4-:R1:W-:Y:S04]  /*3b7a0*/  STS.U8 [R2+UR9+0xc900], R90 ;  /* 0x00c9005a02007988 */ /* 0x0103e80008000009 */
[----:B------:R4:W-:Y:S04]  /*3b7b0*/  STS.U8 [R2+UR9+0xcd00], R78 ;  /* 0x00cd004e02007988 */ /* 0x0009e80008000009 */
[----:B------:R0:W-:Y:S04]  /*3b7c0*/  STS.U8 [R2+UR9+0xd100], R66 ;  /* 0x00d1004202007988 */ /* 0x0001e80008000009 */
[----:B-1----:R-:W2:Y:S04]  /*3b7d0*/  LDL.LU R90, [R1+0x3c] ;  /* 0x00003c00015a7983 */ /* 0x002ea80000300800 */
[----:B----4-:R-:W4:Y:S04]  /*3b7e0*/  LDL.LU R78, [R1+0x54] ;  /* 0x00005400014e7983 */ /* 0x010f280000300800 */
[----:B0-----:R-:W4:Y:S04]  /*3b7f0*/  LDL.LU R66, [R1+0x6c] ;  /* 0x00006c0001427983 */ /* 0x001f280000300800 */
[----:B------:R0:W-:Y:S04]  /*3b800*/  STS.U8 [R2+UR9+0xd500], R54 ;  /* 0x00d5003602007988 */ /* 0x0001e80008000009 */
[----:B------:R1:W-:Y:S04]  /*3b810*/  STS.U8 [R2+UR9+0xd900], R9 ;  /* 0x00d9000902007988 */ /* 0x0003e80008000009 */
[----:B------:R1:W-:Y:S04]  /*3b820*/  STS.U8 [R2+UR9+0xdd00], R15 ;  /* 0x00dd000f02007988 */ /* 0x0003e80008000009 */
[----:B0-----:R-:W4:Y:S04]  /*3b830*/  LDL.LU R54, [R1+0x84] ;  /* 0x0000840001367983 */ /* 0x001f280000300800 */
[----:B-1----:R-:W4:Y:S04]  /*3b840*/  LDL.LU R9, [R1+0x9c] ;  /* 0x00009c0001097983 */ /* 0x002f280000300800 */
[----:B------:R-:W4:Y:S04]  /*3b850*/  LDL.LU R15, [R1+0xb4] ;  /* 0x0000b400010f7983 */ /* 0x000f280000300800 */
        /* <DEDUP_REMOVED lines=14> */
[----:B0-----:R-:W4:Y:S04]  /*3b940*/  LDL.LU R61, [R1+0x150] ;  /* 0x00015000013d7983 */ /* 0x001f280000300800 */
[----:B-1----:R-:W4:Y:S04]  /*3b950*/  LDL.LU R2, [R1+0x12e8] ;  /* 0x0012e80001027983 */ /* 0x002f280000300800 */
[----:B------:R-:W4:Y:S01]  /*3b960*/  LDL.LU R63, [R1+0x164] ;  /* 0x00016400013f7983 */ /* 0x000f220000300800 */
[----:B------:R-:W-:-:S05]  /*3b970*/  LOP3.LUT R0, R0, 0x30, RZ, 0x3c, !PT ;  /* 0x0000003000007812 */ /* 0x000fca00078e3cff */
[----:B---3--:R0:W-:Y:S04]  /*3b980*/  STS.U8 [R0+UR9+0x8180], R4 ;  /* 0x0081800400007988 */ /* 0x0081e80008000009 */
[----:B--2---:R1:W-:Y:S04]  /*3b990*/  STS.U8 [R0+UR9+0x8580], R3 ;  /* 0x0085800300007988 */ /* 0x0043e80008000009 */
[----:B0-----:R-:W2:Y:S04]  /*3b9a0*/  LDL.LU R4, [R1+0x12e4] ;  /* 0x0012e40001047983 */ /* 0x001ea80000300800 */
[----:B-1----:R-:W3:Y:S04]  /*3b9b0*/  LDL.LU R3, [R1+0x12e0] ;  /* 0x0012e00001037983 */ /* 0x002ee80000300800 */
[----:B----4-:R0:W-:Y:S04]  /*3b9c0*/  STS.U8 [R0+UR9+0x8980], R63 ;  /* 0x0089803f00007988 */ /* 0x0101e80008000009 */
[----:B------:R1:W-:Y:S04]  /*3b9d0*/  STS.U8 [R0+UR9+0x8d80], R61 ;  /* 0x008d803d00007988 */ /* 0x0003e80008000009 */
[----:B------:R4:W-:Y:S04]  /*3b9e0*/  STS.U8 [R0+UR9+0x9180], R59 ;  /* 0x0091803b00007988 */ /* 0x0009e80008000009 */
[----:B0-----:R-:W2:Y:S04]  /*3b9f0*/  LDL.LU R63, [R1+0x174] ;  /* 0x00017400013f7983 */ /* 0x001ea80000300800 */
[----:B-1----:R-:W2:Y:S04]  /*3ba00*/  LDL.LU R61, [R1+0x160] ;  /* 0x00016000013d7983 */ /* 0x002ea80000300800 */
[----:B------:R0:W-:Y:S04]  /*3ba10*/  STS.U8 [R0+UR9+0x9580], R45 ;  /* 0x0095802d00007988 */ /* 0x0001e80008000009 */
[----:B----4-:R-:W4:Y:S04]  /*3ba20*/  LDL.LU R59, [R1+0x14c] ;  /* 0x00014c00013b7983 */ /* 0x010f280000300800 */
        /* <DEDUP_REMOVED lines=28> */
[----:B------:R0:W-:Y:S02]  /*3bbf0*/  STS.U8 [R0+UR9+0xd180], R64 ;  /* 0x00d1804000007988 */ /* 0x0001e40008000009 */
[----:B0-----:R-:W0:Y:S01]  /*3bc00*/  S2R R64, SR_TID.X ;  /* 0x0000000000407919 */ /* 0x001e220000002100 */
[----:B------:R-:W1:Y:S01]  /*3bc10*/  S2R R76, SR_TID.X ;  /* 0x00000000004c7919 */ /* 0x000e620000002100 */
[----:B------:R-:W3:Y:S01]  /*3bc20*/  LDL.LU R0, [R1+0x12dc] ;  /* 0x0012dc0001007983 */ /* 0x000ee20000300800 */
[----:B0-----:R-:W-:-:S04]  /*3bc30*/  LOP3.LUT R64, R64, 0x7f, RZ, 0xc0, !PT ;  /* 0x0000007f40407812 */ /* 0x001fc800078ec0ff */
[----:B------:R-:W-:-:S05]  /*3bc40*/  LOP3.LUT R64, R64, 0x30, RZ, 0x3c, !PT ;  /* 0x0000003040407812 */ /* 0x000fca00078e3cff */
[----:B------:R0:W-:Y:S02]  /*3bc50*/  STS.U8 [R64+UR9+0xd580], R52 ;  /* 0x00d5803440007988 */ /* 0x0001e40008000009 */
[----:B0-----:R-:W0:Y:S01]  /*3bc60*/  S2R R64, SR_TID.X ;  /* 0x0000000000407919 */ /* 0x001e220000002100 */
[----:B-1----:R-:W-:-:S04]  /*3bc70*/  LOP3.LUT R76, R76, 0x7f, RZ, 0xc0, !PT ;  /* 0x0000007f4c4c7812 */ /* 0x002fc800078ec0ff */
[----:B------:R-:W-:-:S05]  /*3bc80*/  LOP3.LUT R52, R76, 0x30, RZ, 0x3c, !PT ;  /* 0x000000304c347812 */ /* 0x000fca00078e3cff */
        /* <DEDUP_REMOVED lines=12> */
[----:B--2---:R-:W-:Y:S04]  /*3bd50*/  STS.U8 [R76+UR9+0x8200], R88 ;  /* 0x008200584c007988 */ /* 0x004fe80008000009 */
[----:B------:R-:W-:Y:S04]  /*3bd60*/  STS.U8 [R76+UR9+0x8600], R63 ;  /* 0x0086003f4c007988 */ /* 0x000fe80008000009 */
[----:B------:R-:W-:Y:S04]  /*3bd70*/  STS.U8 [R76+UR9+0x8a00], R61 ;  /* 0x008a003d4c007988 */ /* 0x000fe80008000009 */
[----:B----4-:R-:W-:Y:S04]  /*3bd80*/  STS.U8 [R76+UR9+0x8e00], R59 ;  /* 0x008e003b4c007988 */ /* 0x010fe80008000009 */
        /* <DEDUP_REMOVED lines=13> */
[----:B---3--:R0:W-:Y:S04]  /*3be60*/  STS.U8 [R76+UR9+0xc600], R3 ;  /* 0x00c600034c007988 */ /* 0x0081e80008000009 */
        /* <DEDUP_REMOVED lines=91> */
[----:B------:R0:W-:Y:S04]  /*3c420*/  STS.U8 [R61+UR9+0x9700], R33 ;  /* 0x009700213d007988 */ /* 0x0001e80008000009 */
        /* <DEDUP_REMOVED lines=8> */
[----:B------:R-:W2:Y:S04]  /*3c4b0*/  LDL.LU R21, [R1+0x118] ;  /* 0x0001180001157983 */ /* 0x000ea80000300800 */
        /* <DEDUP_REMOVED lines=10> */
[----:B------:R-:W2:Y:S04]  /*3c560*/  LDL.LU R90, [R1+0x8c] ;  /* 0x00008c00015a7983 */ /* 0x000ea80000300800 */
[----:B------:R-:W-:Y:S04]  /*3c570*/  STS.U8 [R61+UR9+0xbf00], R63 ;  /* 0x00bf003f3d007988 */ /* 0x000fe80008000009 */
[----:B0-----:R-:W2:Y:S04]  /*3c580*/  LDL.LU R46, [R1+0x74] ;  /* 0x00007400012e7983 */ /* 0x001ea80000300800 */
[----:B------:R0:W-:Y:S04]  /*3c590*/  STS.U8 [R61+UR9+0xc300], R3 ;  /* 0x00c300033d007988 */ /* 0x0001e80008000009 */
[----:B------:R1:W-:Y:S04]  /*3c5a0*/  STS.U8 [R61+UR9+0xc700], R2 ;  /* 0x00c700023d007988 */ /* 0x0003e80008000009 */
[----:B0-----:R-:W2:Y:S04]  /*3c5b0*/  LDL.LU R3, [R1+0x12d0] ;  /* 0x0012d00001037983 */ /* 0x001ea80000300800 */
[----:B-1----:R-:W2:Y:S04]  /*3c5c0*/  LDL.LU R2, [R1+0x12cc] ;  /* 0x0012cc0001027983 */ /* 0x002ea80000300800 */
        /* <DEDUP_REMOVED lines=29> */
[----:B------:R1:W-:Y:S04]  /*3c7a0*/  STS.U8 [R47+UR9+0xbb80], R3 ;  /* 0x00bb80032f007988 */ /* 0x0003e80008000009 */
[----:B------:R2:W-:Y:S04]  /*3c7b0*/  STS.U8 [R47+UR9+0xbf80], R4 ;  /* 0x00bf80042f007988 */ /* 0x0005e80008000009 */
[----:B0-----:R0:W5:Y:S04]  /*3c7c0*/  LDL.LU R2, [R1+0x12c8] ;  /* 0x0012c80001027983 */ /* 0x0011680000300800 */
[----:B-1----:R0:W5:Y:S04]  /*3c7d0*/  LDL.LU R3, [R1+0x12c4] ;  /* 0x0012c40001037983 */ /* 0x0021680000300800 */
[----:B--2---:R0:W5:Y:S04]  /*3c7e0*/  LDL.LU R4, [R1+0x12c0] ;  /* 0x0012c00001047983 */ /* 0x0041680000300800 */
[----:B------:R1:W-:Y:S04]  /*3c7f0*/  STS.U8 [R47+UR9+0xc380], R0 ;  /* 0x00c380002f007988 */ /* 0x0003e80008000009 */
[----:B-1----:R0:W5:Y:S04]  /*3c800*/  LDL.LU R0, [R1+0x12bc] ;  /* 0x0012bc0001007983 */ /* 0x0021680000300800 */
        /* <DEDUP_REMOVED lines=16> */
[----:B-1----:R-:W1:Y:S01]  /*3c910*/  FENCE.VIEW.ASYNC.S ;  /* 0x00000000000073c6 */ /* 0x002e620000000000 */
[----:B------:R-:W-:Y:S01]  /*3c920*/  ULEA UR6, UR11, UR9, 0x3 ;  /* 0x000000090b067291 */ /* 0x000fe2000f8e18ff */
[----:B------:R-:W-:-:S03]  /*3c930*/  UMOV UR4, UR5 ;  /* 0x0000000500047c82 */ /* 0x000fc60008000000 */
[----:B------:R-:W-:Y:S01]  /*3c940*/  UIADD3 UR6, UPT, UPT, UR6, 0x18000, URZ ;  /* 0x0001800006067890 */ /* 0x000fe2000fffe0ff */
[----:B-1----:R-:W-:Y:S06]  /*3c950*/  BAR.SYNC.DEFER_BLOCKING 0x0 ;  /* 0x0000000000007b1d */ /* 0x002fec0000010000 */
[----:B0-----:R-:W-:Y:S05]  /*3c960*/  @P0 BRA `(.L_x_9) ;  /* 0x0000000000480947 */ /* 0x001fea0003800000 */
[----:B------:R-:W-:Y:S01]  /*3c970*/  UMOV UR13, 0x40004040 ;  /* 0x40004040000d7882 */ /* 0x000fe20000000000 */
[----:B------:R-:W-:Y:S01]  /*3c980*/  UMOV UR15, 0x40004040 ;  /* 0x40004040000f7882 */ /* 0x000fe20000000000 */
[----:B------:R-:W-:Y:S01]  /*3c990*/  UMOV UR16, 0x0 ;  /* 0x0000000000107882 */ /* 0x000fe20000000000 */
[----:B------:R-:W-:Y:S01]  /*3c9a0*/  UMOV UR17, 0x8408010 ;  /* 0x0840801000117882 */ /* 0x000fe20000000000 */
[----:B------:R-:W-:Y:S01]  /*3c9b0*/  UMOV UR32, 0x0 ;  /* 0x0000000000207882 */ /* 0x000fe20000000000 */
[----:B------:R-:W-:Y:S01]  /*3c9c0*/  UMOV UR33, 0x8408010 ;  /* 0x0840801000217882 */ /* 0x000fe20000000000 */
[----:B------:R-:W-:Y:S01]  /*3c9d0*/  UMOV UR34, 0x0 ;  /* 0x0000000000227882 */ /* 0x000fe20000000000 */
[----:B------:R-:W-:Y:S01]  /*3c9e0*/  UMOV UR35, 0x8408010 ;  /* 0x0840801000237882 */ /* 0x000fe20000000000 */
[----:B------:R-:W-:Y:S01]  /*3c9f0*/  UMOV UR7, URZ ;  /* 0x000000ff00077c82 */ /* 0x000fe20008000000 */
[----:B------:R0:W-:Y:S01]  /*3ca00*/  UTCQMMA gdesc[UR12], gdesc[UR14], tmem[UR8], tmem[UR16], idesc[UR17], UPT ;  /* 0x00ff100e0c0075ea */ /* 0x0001e2000b800308 */
        /* <DEDUP_REMOVED lines=8> */
.L_x_9:
[----:B------:R-:W2:Y:S04]  /*3ca90*/  LDL R8, [R1+0xdd4] ;  /* 0x000dd40001087983 */ /* 0x000ea80000100800 */
[----:B------:R-:W2:Y:S01]  /*3caa0*/  LDL.LU R7, [R1+0xdcc] ;  /* 0x000dcc0001077983 */ /* 0x000ea20000300800 */
[----:B------:R-:W-:-:S04]  /*3cab0*/  UIADD3 UR11, UPT, UPT, UR11, 0x1, URZ ;  /* 0x000000010b0b7890 */ /* 0x000fc8000fffe0ff */
[----:B------:R-:W-:-:S04]  /*3cac0*/  UISETP.GT.AND UP1, UPT, UR11, 0x1, UPT ;  /* 0x000000010b00788c */ /* 0x000fc8000bf24270 */
[----:B0-----:R-:W-:Y:S02]  /*3cad0*/  USEL UR5, URZ, 0x1, !UP1 ;  /* 0x00000001ff057887 */ /* 0x001fe4000c800000 */
[----:B------:R-:W-:Y:S02]  /*3cae0*/  USEL UR11, UR11, URZ, !UP1 ;  /* 0x000000ff0b0b7287 */ /* 0x000fe4000c800000 */
[----:B------:R-:W-:Y:S01]  /*3caf0*/  ULOP3.LUT UR5, UR4, UR5, URZ, 0x3c, !UPT ;  /* 0x0000000504057292 */ /* 0x000fe2000f8e3cff */
[----:B--2---:R-:W-:Y:S02]  /*3cb00*/  ISETP.NE.U32.AND P1, PT, R7, R8, PT ;  /* 0x000000080700720c */ /* 0x004fe40003f25070 */
[----:B------:R-:W2:Y:S01]  /*3cb10*/  LDL.LU R8, [R1+0xdd0] ;  /* 0x000dd00001087983 */ /* 0x000ea20000300800 */
[----:B------:R-:W-:-:S03]  /*3cb20*/  IMAD.U32 R7, RZ, RZ, UR4 ;  /* 0x00000004ff077e24 */ /* 0x000fc6000f8e00ff */
[----:B--2---:R0:W-:Y:S07]  /*3cb30*/  STL [R1+0xdcc], R8 ;  /* 0x000dcc0801007387 */ /* 0x0041ee0000100800 */
[----:B------:R-:W-:Y:S05]  /*3cb40*/  @P1 BRA `(.L_x_10) ;  /* 0xfffffeac00081947 */ /* 0x000fea000383ffff */
.L_x_7:
[----:B------:R-:W2:Y:S01]  /*3cb50*/  LDL.LU R9, [R1+0xf04] ;  /* 0x000f040001097983 */ /* 0x000ea20000300800 */
[----:B------:R-:W1:Y:S01]  /*3cb60*/  LDCU UR5, c[0x0][0x3b8] ;  /* 0x00007700ff0577ac */ /* 0x000e620008000800 */
[----:B------:R-:W3:Y:S02]  /*3cb70*/  LDC R12, c[0x0][0x3a0] ;  /* 0x0000e800ff0c7b82 */ /* 0x000ee40000000800 */
[----:B------:R-:W4:Y:S01]  /*3cb80*/  LDL.LU R11, [R1+0xdd8] ;  /* 0x000dd800010b7983 */ /* 0x000f220000300800 */
[----:B------:R-:W2:Y:S03]  /*3cb90*/  LDCU.128 UR12, c[0x0][0x390] ;  /* 0x00007200ff0c77ac */ /* 0x000ea60008000c00 */
[----:B------:R-:W4:Y:S01]  /*3cba0*/  LDL.LU R10, [R1+0xf44] ;  /* 0x000f4400010a7983 */ /* 0x000f220000300800 */
[----:B------:R-:W4:Y:S01]  /*3cbb0*/  LDCU UR20, c[0x0][0x39c] ;  /* 0x00007380ff1477ac */ /* 0x000f220008000800 */
[----:B------:R-:W0:Y:S01]  /*3cbc0*/  LDCU UR11, c[0x0][0x39c] ;  /* 0x00007380ff0b77ac */ /* 0x000e220008000800 */
[----:B------:R-:W0:Y:S02]  /*3cbd0*/  LDCU UR7, c[0x0][0x3b4] ;  /* 0x00007680ff0777ac */ /* 0x000e240008000800 */
[----:B01---5:R-:W-:Y:S01]  /*3cbe0*/  IMAD R8, R0, UR5, RZ ;  /* 0x0000000500087c24 */ /* 0x023fe2000f8e02ff */
[----:B------:R-:W0:Y:S03]  /*3cbf0*/  LDCU UR16, c[0x0][0x39c] ;  /* 0x00007380ff1077ac */ /* 0x000e260008000800 */
[----:B------:R-:W-:Y:S01]  /*3cc00*/  VIADD R7, R8, UR5 ;  /* 0x0000000508077c36 */ /* 0x000fe20008000000 */
[----:B------:R-:W1:Y:S01]  /*3cc10*/  LDCU UR17, c[0x0][0x39c] ;  /* 0x00007380ff1177ac */ /* 0x000e620008000800 */
[----:B---3--:R-:W-:-:S02]  /*3cc20*/  VIADD R12, R12, 0x7f ;  /* 0x0000007f0c0c7836 */ /* 0x008fc40000000000 */
[----:B------:R-:W-:-:S03]  /*3cc30*/  VIADD R6, R7, UR5 ;  /* 0x0000000507067c36 */ /* 0x000fc60008000000 */
[----:B------:R-:W-:Y:S01]  /*3cc40*/  ISETP.GE.AND P4, PT, R12, 0x80, PT ;  /* 0x000000800c00780c */ /* 0x000fe20003f86270 */
[----:B------:R-:W-:-:S04]  /*3cc50*/  VIADD R5, R6, UR5 ;  /* 0x0000000506057c36 */ /* 0x000fc80008000000 */
[----:B------:R-:W-:-:S04]  /*3cc60*/  VIADD R4, R5, UR5 ;  /* 0x0000000505047c36 */ /* 0x000fc80008000000 */
[----:B------:R-:W-:-:S04]  /*3cc70*/  VIADD R79, R4, UR5 ;  /* 0x00000005044f7c36 */ /* 0x000fc80008000000 */
[----:B------:R-:W-:-:S04]  /*3cc80*/  VIADD R81, R79, UR5 ;  /* 0x000000054f517c36 */ /* 0x000fc80008000000 */
[----:B------:R-:W-:-:S04]  /*3cc90*/  VIADD R3, R81, UR5 ;  /* 0x0000000551037c36 */ /* 0x000fc80008000000 */
[----:B------:R-:W-:-:S04]  /*3cca0*/  VIADD R88, R3, UR5 ;  /* 0x0000000503587c36 */ /* 0x000fc80008000000 */
[----:B------:R-:W-:-:S04]  /*3ccb0*/  VIADD R91, R88, UR5 ;  /* 0x00000005585b7c36 */ /* 0x000fc80008000000 */
[----:B------:R-:W-:Y:S01]  /*3ccc0*/  VIADD R84, R91, UR5 ;  /* 0x000000055b547c36 */ /* 0x000fe20008000000 */
[C---:B--2---:R-:W-:Y:S01]  /*3ccd0*/  ISETP.GE.AND P1, PT, R9.reuse, UR14, PT ;  /* 0x0000000e09007c0c */ /* 0x044fe2000bf26270 */
[----:B------:R-:W-:Y:S01]  /*3cce0*/  IMAD R9, R9, UR7, RZ ;  /* 0x0000000709097c24 */ /* 0x000fe2000f8e02ff */
[----:B------:R-:W2:Y:S02]  /*3ccf0*/  LDCU UR14, c[0x0][0x39c] ;  /* 0x00007380ff0e77ac */ /* 0x000ea40008000800 */
[----:B----4-:R-:W-:Y:S02]  /*3cd00*/  ISETP.LT.AND P6, PT, R11, UR20, !P1 ;  /* 0x000000140b007c0c */ /* 0x010fe4000cfc1270 */
[----:B------:R-:W-:Y:S02]  /*3cd10*/  IADD3 R2, P0, PT, R9, UR12, RZ ;  /* 0x0000000c09027c10 */ /* 0x000fe4000ff1e0ff */
[----:B------:R-:W-:Y:S02]  /*3cd20*/  ISETP.LT.AND P5, PT, R10, UR11, !P1 ;  /* 0x0000000b0a007c0c */ /* 0x000fe4000cfa1270 */
[----:B------:R-:W-:-:S02]  /*3cd30*/  P2R R10, PR, RZ, 0x40 ;  /* 0x00000040ff0a7803 */ /* 0x000fc40000000000 */
[----:B------:R-:W-:Y:S02]  /*3cd40*/  ISETP.LT.AND P3, PT, R0, UR15, !P1 ;  /* 0x0000000f00007c0c */ /* 0x000fe4000cf61270 */
[----:B------:R-:W-:Y:S01]  /*3cd50*/  LEA.HI.X.SX32 R0, R9, UR13, 0x1, P0 ;  /* 0x0000000d09007c11 */ /* 0x000fe200080f0eff */
[----:B------:R3:W-:Y:S01]  /*3cd60*/  STL [R1+0x350], R10 ;  /* 0x0003500a01007387 */ /* 0x0007e20000100800 */
[----:B01----:R-:W-:Y:S09]  /*3cd70*/  @!P4 BRA `(.L_x_11) ;  /* 0x000000000010c947 */ /* 0x003ff20003800000 */
[----:B------:R-:W-:-:S06]  /*3cd80*/  USHF.L.U32 UR4, UR4, 0x1f, URZ ;  /* 0x0000001f04047899 */ /* 0x000fcc00080006ff */
[----:B------:R-:W-:-:S04]  /*3cd90*/  IMAD.U32 R9, RZ, RZ, UR4 ;  /* 0x00000004ff097e24 */ /* 0x000fc8000f8e00ff */
[----:B------:R-:W0:Y:S02]  /*3cda0*/  SYNCS.PHASECHK.TRANS64.TRYWAIT P0, [UR6], R9 ;  /* 0x00000009ff0075a7 */ /* 0x000e240008001106 */
[----:B0-----:R-:W-:Y:S05]  /*3cdb0*/  @!P0 BRA `(.L_x_12) ;  /* 0x000000a000c48947 */ /* 0x001fea0003800000 */
.L_x_11:
[----:B------:R-:W-:Y:S01]  /*3cdc0*/  BAR.SYNC.DEFER_BLOCKING 0x0 ;  /* 0x0000000000007b1d */ /* 0x000fe20000010000 */
[CC--:B------:R-:W-:Y:S01]  /*3cdd0*/  IADD3 R70, P0, PT, R7.reuse, R2.reuse, RZ ;  /* 0x0000000207467210 */ /* 0x0c0fe20007f1e0ff */
[----:B------:R-:W-:Y:S01]  /*3cde0*/  VIADD R90, R84, UR5 ;  /* 0x00000005545a7c36 */ /* 0x000fe20008000000 */
[----:B------:R-:W-:Y:S02]  /*3cdf0*/  IADD3 R68, P4, PT, R8, R2, RZ ;  /* 0x0000000208447210 */ /* 0x000fe40007f9e0ff */
[----:B------:R-:W-:Y:S01]  /*3ce00*/  LEA.HI.X.SX32 R71, R7, R0, 0x1, P0 ;  /* 0x0000000007477211 */ /* 0x000fe200000f0eff */
[----:B------:R-:W-:Y:S01]  /*3ce10*/  VIADD R87, R90, UR5 ;  /* 0x000000055a577c36 */ /* 0x000fe20008000000 */
[----:B------:R-:W-:Y:S01]  /*3ce20*/  IADD3 R74, P0, PT, R5, R2, RZ ;  /* 0x00000002054a7210 */ /* 0x000fe20007f1e0ff */
[----:B------:R-:W-:Y:S01]  /*3ce30*/  IMAD.MOV.U32 R93, RZ, RZ, R91 ;  /* 0x000000ffff5d7224 */ /* 0x000fe200078e005b */
[-C--:B------:R-:W-:Y:S01]  /*3ce40*/  LEA.HI.X.SX32 R69, R8, R0.reuse, 0x1, P4 ;  /* 0x0000000008457211 */ /* 0x080fe200020f0eff */
[----:B------:R-:W-:Y:S01]  /*3ce50*/  VIADD R82, R87, UR5 ;  /* 0x0000000557527c36 */ /* 0x000fe20008000000 */
[----:B------:R-:W-:Y:S01]  /*3ce60*/  LEA.HI.X.SX32 R75, R5, R0, 0x1, P0 ;  /* 0x00000000054b7211 */ /* 0x000fe200000f0eff */
[----:B------:R-:W0:Y:S01]  /*3ce70*/  LDCU UR4, c[0x0][0x39c] ;  /* 0x00007380ff0477ac */ /* 0x000e220008000800 */
[CC--:B------:R-:W-:Y:S01]  /*3ce80*/  IADD3 R78, P0, PT, R79.reuse, R2.reuse, RZ ;  /* 0x000000024f4e7210 */ /* 0x0c0fe20007f1e0ff */
[----:B------:R-:W-:Y:S01]  /*3ce90*/  STL.64 [R1+0x13a8], R68 ;  /* 0x0013a84401007387 */ /* 0x000fe20000100a00 */
[----:B------:R-:W-:Y:S01]  /*3cea0*/  VIADD R86, R82, UR5 ;  /* 0x0000000552567c36 */ /* 0x000fe20008000000 */
[----:B------:R-:W-:Y:S01]  /*3ceb0*/  IADD3 R72, P4, PT, R6, R2, RZ ;  /* 0x0000000206487210 */ /* 0x000fe20007f9e0ff */
[----:B------:R-:W1:Y:S01]  /*3cec0*/  LDCU UR6, c[0x0][0x39c] ;  /* 0x00007380ff0677ac */ /* 0x000e620008000800 */
[----:B------:R4:W-:Y:S01]  /*3ced0*/  STL.64 [R1+0x13b0], R70 ;  /* 0x0013b04601007387 */ /* 0x0009e20000100a00 */
[-C--:B------:R-:W-:Y:S01]  /*3cee0*/  LEA.HI.X.SX32 R79, R79, R0.reuse, 0x1, P0 ;  /* 0x000000004f4f7211 */ /* 0x080fe200000f0eff */
[----:B------:R-:W-:Y:S01]  /*3cef0*/  VIADD R89, R86, UR5 ;  /* 0x0000000556597c36 */ /* 0x000fe20008000000 */
[----:B------:R-:W-:Y:S01]  /*3cf00*/  LEA.HI.X.SX32 R73, R6, R0, 0x1, P4 ;  /* 0x0000000006497211 */ /* 0x000fe200020f0eff */
[----:B------:R-:W5:Y:S01]  /*3cf10*/  LDCU UR7, c[0x0][0x39c] ;  /* 0x00007380ff0777ac */ /* 0x000f620008000800 */
[C---:B------:R-:W-:Y:S01]  /*3cf20*/  IADD3 R76, P4, PT, R4.reuse, R2, RZ ;  /* 0x00000002044c7210 */ /* 0x040fe20007f9e0ff */
[----:B------:R-:W3:Y:S02]  /*3cf30*/  @!P2 SYNCS.CCTL.IV [UR9+0x18000] ;  /* 0x01800000ff00a9b1 */ /* 0x000ee40008000009 */
[----:B---3--:R-:W-:Y:S01]  /*3cf40*/  BAR.SYNC.DEFER_BLOCKING 0x0 ;  /* 0x0000000000007b1d */ /* 0x008fe20000010000 */
[----:B------:R-:W-:Y:S01]  /*3cf50*/  VIADD R83, R89, UR5 ;  /* 0x0000000559537c36 */ /* 0x000fe20008000000 */
[----:B------:R-:W-:-:S02]  /*3cf60*/  LEA.HI.X.SX32 R77, R4, R0, 0x1, P4 ;  /* 0x00000000044d7211 */ /* 0x000fc400020f0eff */
[----:B----4-:R-:W-:Y:S01]  /*3cf70*/  IADD3 R70, P0, PT, R3, R2, RZ ;  /* 0x0000000203467210 */ /* 0x010fe20007f1e0ff */
[----:B------:R-:W-:Y:S01]  /*3cf80*/  VIADD R85, R83, UR5 ;  /* 0x0000000553557c36 */ /* 0x000fe20008000000 */
[----:B------:R-:W3:Y:S02]  /*3cf90*/  LDTM.x64 R4, tmem[UR10] ;  /* 0x0000000a000479ee */ /* 0x000ee40008340000 */
[----:B------:R-:W-:Y:S01]  /*3cfa0*/  LEA.HI.X.SX32 R71, R3, R0, 0x1, P0 ;  /* 0x0000000003477211 */ /* 0x000fe200000f0eff */
[----:B------:R-:W-:-:S04]  /*3cfb0*/  VIADD R92, R85, UR5 ;  /* 0x00000005555c7c36 */ /* 0x000fc80008000000 */
[----:B------:R4:W-:Y:S01]  /*3cfc0*/  STL.64 [R1+0x200], R70 ;  /* 0x0002004601007387 */ /* 0x0009e20000100a00 */
[----:B------:R-:W-:Y:S01]  /*3cfd0*/  VIADD R3, R92, UR5 ;  /* 0x000000055c037c36 */ /* 0x000fe20008000000 */
[----:B------:R-:W2:Y:S01]  /*3cfe0*/  @!P2 SYNCS.CCTL.IV [UR9+0x18008] ;  /* 0x01800800ff00a9b1 */ /* 0x000ea20008000009 */
[-C--:B------:R-:W-:Y:S01]  /*3cff0*/  IADD3 R80, P2, PT, R81, R2.reuse, RZ ;  /* 0x0000000251507210 */ /* 0x080fe20007f5e0ff */
[----:B------:R-:W0:Y:S01]  /*3d000*/  LDCU UR9, c[0x0][0x39c] ;  /* 0x00007380ff0977ac */ /* 0x000e220008000800 */
[----:B----4-:R-:W-:Y:S02]  /*3d010*/  IADD3 R70, P0, PT, R91, R2, RZ ;  /* 0x000000025b467210 */ /* 0x010fe40007f1e0ff */
[----:B------:R-:W-:Y:S02]  /*3d020*/  LEA.HI.X.SX32 R81, R81, R0, 0x1, P2 ;  /* 0x0000000051517211 */ /* 0x000fe400010f0eff */
[----:B------:R-:W-:Y:S02]  /*3d030*/  IADD3 R68, P2, PT, R88, R2, RZ ;  /* 0x0000000258447210 */ /* 0x000fe40007f5e0ff */
[----:B------:R-:W-:-:S02]  /*3d040*/  LEA.HI.X.SX32 R71, R91, R0, 0x1, P0 ;  /* 0x000000005b477211 */ /* 0x000fc400000f0eff */
[----:B------:R-:W-:Y:S01]  /*3d050*/  LEA.HI.X.SX32 R69, R88, R0, 0x1, P2 ;  /* 0x0000000058457211 */ /* 0x000fe200010f0eff */
[----:B------:R-:W-:-:S04]  /*3d060*/  VIADD R88, R3, UR5 ;  /* 0x0000000503587c36 */ /* 0x000fc80008000000 */
[----:B------:R4:W-:Y:S04]  /*3d070*/  STL.64 [R1+0x208], R68 ;  /* 0x0002084401007387 */ /* 0x0009e80000100a00 */
[----:B------:R0:W-:Y:S01]  /*3d080*/  STL.64 [R1+0x280], R70 ;  /* 0x0002804601007387 */ /* 0x0001e20000100a00 */
[----:B----4-:R-:W-:-:S04]  /*3d090*/  IADD3 R68, P2, PT, R84, R2, RZ ;  /* 0x0000000254447210 */ /* 0x010fc80007f5e0ff */
[----:B------:R-:W-:Y:S01]  /*3d0a0*/  LEA.HI.X.SX32 R69, R84, R0, 0x1, P2 ;  /* 0x0000000054457211 */ /* 0x000fe200010f0eff */
[----:B------:R-:W-:Y:S01]  /*3d0b0*/  VIADD R84, R88, UR5 ;  /* 0x0000000558547c36 */ /* 0x000fe20008000000 */
[----:B0-----:R-:W-:-:S03]  /*3d0c0*/  IADD3 R70, P0, PT, R90, R2, RZ ;  /* 0x000000025a467210 */ /* 0x001fc60007f1e0ff */
[----:B------:R0:W-:Y:S01]  /*3d0d0*/  STL.64 [R1+0x2a0], R68 ;  /* 0x0002a04401007387 */ /* 0x0001e20000100a00 */
[----:B------:R-:W-:-:S05]  /*3d0e0*/  LEA.HI.X.SX32 R71, R90, R0, 0x1, P0 ;  /* 0x000000005a477211 */ /* 0x000fca00000f0eff */
[----:B------:R4:W-:Y:S01]  /*3d0f0*/  STL.64 [R1+0x2c0], R70 ;  /* 0x0002c04601007387 */ /* 0x0009e20000100a00 */
[----:B0-----:R-:W-:-:S04]  /*3d100*/  IADD3 R68, P2, PT, R87, R2, RZ ;  /* 0x0000000257447210 */ /* 0x001fc80007f5e0ff */
[----:B------:R-:W-:Y:S01]  /*3d110*/  LEA.HI.X.SX32 R69, R87, R0, 0x1, P2 ;  /* 0x0000000057457211 */ /* 0x000fe200010f0eff */
[----:B------:R-:W-:Y:S01]  /*3d120*/  VIADD R87, R84, UR5 ;  /* 0x0000000554577c36 */ /* 0x000fe20008000000 */
[----:B----4-:R-:W-:-:S03]  /*3d130*/  IADD3 R70, P0, PT, R82, R2, RZ ;  /* 0x0000000252467210 */ /* 0x010fc60007f1e0ff */
[----:B------:R0:W-:Y:S01]  /*3d140*/  STL.64 [R1+0x2d0], R68 ;  /* 0x0002d04401007387 */ /* 0x0001e20000100a00 */
[----:B------:R-:W-:Y:S01]  /*3d150*/  LEA.HI.X.SX32 R71, R82, R0, 0x1, P0 ;  /* 0x0000000052477211 */ /* 0x000fe200000f0eff */
[----:B------:R-:W-:-:S04]  /*3d160*/  VIADD R82, R87, UR5 ;  /* 0x0000000557527c36 */ /* 0x000fc80008000000 */
[----:B------:R4:W-:Y:S01]  /*3d170*/  STL.64 [R1+0x2f0], R70 ;  /* 0x0002f04601007387 */ /* 0x0009e20000100a00 */
[----:B0-----:R-:W-:-:S04]  /*3d180*/  IADD3 R68, P2, PT, R86, R2, RZ ;  /* 0x0000000256447210 */ /* 0x001fc80007f5e0ff */
[----:B------:R-:W-:Y:S01]  /*3d190*/  LEA.HI.X.SX32 R69, R86, R0, 0x1, P2 ;  /* 0x0000000056457211 */ /* 0x000fe200010f0eff */
[----:B------:R-:W-:Y:S01]  /*3d1a0*/  VIADD R86, R82, UR5 ;  /* 0x0000000552567c36 */ /* 0x000fe20008000000 */
[----:B----4-:R-:W-:-:S03]  /*3d1b0*/  IADD3 R70, P0, PT, R89, R2, RZ ;  /* 0x0000000259467210 */ /* 0x010fc60007f1e0ff */
[----:B------:R0:W-:Y:S01]  /*3d1c0*/  STL.64 [R1+0x310], R68 ;  /* 0x0003104401007387 */ /* 0x0001e20000100a00 */
[----:B------:R-:W-:-:S05]  /*3d1d0*/  LEA.HI.X.SX32 R71, R89, R0, 0x1, P0 ;  /* 0x0000000059477211 */ /* 0x000fca00000f0eff */
[----:B------:R4:W-:Y:S01]  /*3d1e0*/  STL.64 [R1+0x330], R70 ;  /* 0x0003304601007387 */ /* 0x0009e20000100a00 */
[----:B0-----:R-:W-:-:S04]  /*3d1f0*/  IADD3 R68, P2, PT, R83, R2, RZ ;  /* 0x0000000253447210 */ /* 0x001fc80007f5e0ff */
[----:B------:R-:W-:Y:S02]  /*3d200*/  LEA.HI.X.SX32 R69, R83, R0, 0x1, P2 ;  /* 0x0000000053457211 */ /* 0x000fe400010f0eff */
[----:B----4-:R-:W-:-:S03]  /*3d210*/  IADD3 R70, P0, PT, R85, R2, RZ ;  /* 0x0000000255467210 */ /* 0x010fc60007f1e0ff */
[----:B------:R0:W-:Y:S01]  /*3d220*/  STL.64 [R1+0x340], R68 ;  /* 0x0003404401007387 */ /* 0x0001e20000100a00 */
[----:B------:R-:W-:Y:S02]  /*3d230*/  LEA.HI.X.SX32 R71, R85, R0, 0x1, P0 ;  /* 0x0000000055477211 */ /* 0x000fe400000f0eff */
[----:B------:R-:W-:-:S03]  /*3d240*/  IADD3 R90, P0, PT, R3, R2, RZ ;  /* 0x00000002035a7210 */ /* 0x000fc60007f1e0ff */
[----:B------:R4:W-:Y:S01]  /*3d250*/  STL.64 [R1+0x348], R70 ;  /* 0x0003484601007387 */ /* 0x0009e20000100a00 */
[----:B0-----:R-:W-:-:S04]  /*3d260*/  IADD3 R68, P2, PT, R92, R2, RZ ;  /* 0x000000025c447210 */ /* 0x001fc80007f5e0ff */
[-C--:B------:R-:W-:Y:S01]  /*3d270*/  LEA.HI.X.SX32 R69, R92, R0.reuse, 0x1, P2 ;  /* 0x000000005c457211 */ /* 0x080fe200010f0eff */
[----:B----4-:R-:W4:Y:S01]  /*3d280*/  LDL.LU.64 R70, [R1+0x13b0] ;  /* 0x0013b00001467983 */ /* 0x010f220000300a00 */
[----:B------:R-:W-:Y:S02]  /*3d290*/  IMAD.MOV.U32 R92, RZ, RZ, R90 ;  /* 0x000000ffff5c7224 */ /* 0x000fe400078e005a */
[----:B------:R-:W-:Y:S01]  /*3d2a0*/  VIADD R83, R86, UR5 ;  /* 0x0000000556537c36 */ /* 0x000fe20008000000 */
[----:B------:R0:W-:Y:S01]  /*3d2b0*/  STL.64 [R1+0x338], R68 ;  /* 0x0003384401007387 */ /* 0x0001e20000100a00 */
[----:B------:R-:W-:Y:S02]  /*3d2c0*/  LEA.HI.X.SX32 R93, R3, R0, 0x1, P0 ;  /* 0x00000000035d7211 */ /* 0x000fe400000f0eff */
[----:B------:R-:W-:Y:S01]  /*3d2d0*/  IADD3 R92, P0, PT, R84, R2, RZ ;  /* 0x00000002545c7210 */ /* 0x000fe20007f1e0ff */
[----:B0-----:R-:W2:Y:S01]  /*3d2e0*/  LDL.LU.64 R68, [R1+0x13a8] ;  /* 0x0013a80001447983 */ /* 0x001ea20000300a00 */
[----:B------:R-:W-:-:S03]  /*3d2f0*/  VIADD R85, R83, UR5 ;  /* 0x0000000553557c36 */ /* 0x000fc60008000000 */
[----:B------:R0:W-:Y:S01]  /*3d300*/  STL [R1+0x328], R90 ;  /* 0x0003285a01007387 */ /* 0x0001e20000100800 */
[----:B------:R-:W-:-:S03]  /*3d310*/  VIADD R3, R85, UR5 ;  /* 0x0000000555037c36 */ /* 0x000fc60008000000 */
[----:B------:R1:W-:Y:S01]  /*3d320*/  STL [R1+0x32c], R93 ;  /* 0x00032c5d01007387 */ /* 0x0003e20000100800 */
[----:B0-----:R-:W-:-:S04]  /*3d330*/  IADD3 R90, P2, PT, R88, R2, RZ ;  /* 0x00000002585a7210 */ /* 0x001fc80007f5e0ff */
[-C--:B------:R-:W-:Y:S02]  /*3d340*/  LEA.HI.X.SX32 R91, R88, R0.reuse, 0x1, P2 ;  /* 0x00000000585b7211 */ /* 0x080fe400010f0eff */
[----:B-1----:R-:W-:Y:S01]  /*3d350*/  LEA.HI.X.SX32 R93, R84, R0, 0x1, P0 ;  /* 0x00000000545d7211 */ /* 0x002fe200000f0eff */
[----:B------:R-:W-:Y:S01]  /*3d360*/  VIADD R84, R3, UR5 ;  /* 0x0000000503547c36 */ /* 0x000fe20008000000 */
[C---:B------:R-:W-:Y:S01]  /*3d370*/  IADD3 R88, P0, PT, R82.reuse, R2, RZ ;  /* 0x0000000252587210 */ /* 0x040fe20007f1e0ff */
[----:B------:R0:W-:Y:S03]  /*3d380*/  STL.64 [R1+0x320], R90 ;  /* 0x0003205a01007387 */ /* 0x0001e60000100a00 */
[----:B------:R-:W-:Y:S01]  /*3d390*/  LEA.HI.X.SX32 R89, R82, R0, 0x1, P0 ;  /* 0x0000000052597211 */ /* 0x000fe200000f0eff */
[----:B------:R-:W-:Y:S01]  /*3d3a0*/  STL.64 [R1+0x318], R92 ;  /* 0x0003185c01007387 */ /* 0x000fe20000100a00 */
[----:B------:R-:W-:Y:S01]  /*3d3b0*/  VIADD R82, R84, UR5 ;  /* 0x0000000554527c36 */ /* 0x000fe20008000000 */
[----:B0-----:R-:W-:-:S04]  /*3d3c0*/  IADD3 R90, P2, PT, R87, R2, RZ ;  /* 0x00000002575a7210 */ /* 0x001fc80007f5e0ff */
[----:B------:R-:W-:-:S05]  /*3d3d0*/  LEA.HI.X.SX32 R91, R87, R0, 0x1, P2 ;  /* 0x00000000575b7211 */ /* 0x000fca00010f0eff */
[----:B------:R0:W-:Y:S04]  /*3d3e0*/  STL.64 [R1+0x308], R90 ;  /* 0x0003085a01007387 */ /* 0x0001e80000100a00 */
[----:B------:R1:W-:Y:S01]  /*3d3f0*/  STL.64 [R1+0x300], R88 ;  /* 0x0003005801007387 */ /* 0x0003e20000100a00 */
[CC--:B0-----:R-:W-:Y:S02]  /*3d400*/  IADD3 R90, P2, PT, R86.reuse, R2.reuse, RZ ;  /* 0x00000002565a7210 */ /* 0x0c1fe40007f5e0ff */
[C---:B-1----:R-:W-:Y:S02]  /*3d410*/  IADD3 R88, P0, PT, R83.reuse, R2, RZ ;  /* 0x0000000253587210 */ /* 0x042fe40007f1e0ff */
[-C--:B------:R-:W-:Y:S01]  /*3d420*/  LEA.HI.X.SX32 R91, R86, R0.reuse, 0x1, P2 ;  /* 0x00000000565b7211 */ /* 0x080fe200010f0eff */
[----:B------:R-:W-:Y:S01]  /*3d430*/  VIADD R86, R82, UR5 ;  /* 0x0000000552567c36 */ /* 0x000fe20008000000 */
[----:B------:R-:W-:-:S03]  /*3d440*/  LEA.HI.X.SX32 R89, R83, R0, 0x1, P0 ;  /* 0x0000000053597211 */ /* 0x000fc600000f0eff */
[----:B------:R0:W-:Y:S01]  /*3d450*/  STL.64 [R1+0x2f8], R90 ;  /* 0x0002f85a01007387 */ /* 0x0001e20000100a00 */
[----:B------:R-:W-:-:S03]  /*3d460*/  VIADD R83, R86, UR5 ;  /* 0x0000000556537c36 */ /* 0x000fc60008000000 */
[----:B------:R1:W-:Y:S01]  /*3d470*/  STL.64 [R1+0x2e8], R88 ;  /* 0x0002e85801007387 */ /* 0x0003e20000100a00 */
[-C--:B0-----:R-:W-:Y:S02]  /*3d480*/  IADD3 R90, P2, PT, R85, R2.reuse, RZ ;  /* 0x00000002555a7210 */ /* 0x081fe40007f5e0ff */
[----:B-1----:R-:W-:Y:S02]  /*3d490*/  IADD3 R88, P0, PT, R3, R2, RZ ;  /* 0x0000000203587210 */ /* 0x002fe40007f1e0ff */
[-C--:B------:R-:W-:Y:S02]  /*3d4a0*/  LEA.HI.X.SX32 R91, R85, R0.reuse, 0x1, P2 ;  /* 0x00000000555b7211 */ /* 0x080fe400010f0eff */
[----:B------:R-:W-:Y:S02]  /*3d4b0*/  LEA.HI.X.SX32 R89, R3, R0, 0x1, P0 ;  /* 0x0000000003597211 */ /* 0x000fe400000f0eff */
[-C--:B------:R-:W-:Y:S01]  /*3d4c0*/  IADD3 R92, P2, PT, R84, R2.reuse, RZ ;  /* 0x00000002545c7210 */ /* 0x080fe20007f5e0ff */
[----:B------:R-:W-:Y:S04]  /*3d4d0*/  STL.64 [R1+0x2e0], R90 ;  /* 0x0002e05a01007387 */ /* 0x000fe80000100a00 */
[----:B------:R0:W-:Y:S04]  /*3d4e0*/  STL.64 [R1+0x2d8], R88 ;  /* 0x0002d85801007387 */ /* 0x0001e80000100a00 */
[----:B0-----:R-:W2:Y:S04]  /*3d4f0*/  LDL.LU R89, [R1+0xf50] ;  /* 0x000f500001597983 */ /* 0x001ea80000300800 */
[----:B------:R-:W4:Y:S04]  /*3d500*/  LDL.LU R88, [R1+0xf4c] ;  /* 0x000f4c0001587983 */ /* 0x000f280000300800 */
[----:B------:R-:W5:Y:S01]  /*3d510*/  LDL.LU R85, [R1+0xf48] ;  /* 0x000f480001557983 */ /* 0x000f620000300800 */
[----:B------:R-:W-:Y:S01]  /*3d520*/  IADD3 R90, P0, PT, R82, R2, RZ ;  /* 0x00000002525a7210 */ /* 0x000fe20007f1e0ff */
[----:B------:R-:W-:Y:S01]  /*3d530*/  VIADD R3, R83, UR5 ;  /* 0x0000000553037c36 */ /* 0x000fe20008000000 */
[----:B------:R-:W-:-:S02]  /*3d540*/  LEA.HI.X.SX32 R93, R84, R0, 0x1, P2 ;  /* 0x00000000545d7211 */ /* 0x000fc400010f0eff */
[----:B------:R-:W-:Y:S01]  /*3d550*/  LEA.HI.X.SX32 R91, R82, R0, 0x1, P0 ;  /* 0x00000000525b7211 */ /* 0x000fe200000f0eff */
[----:B------:R-:W-:Y:S02]  /*3d560*/  VIADD R82, R3, UR5 ;  /* 0x0000000503527c36 */ /* 0x000fe40008000000 */
[----:B------:R0:W-:Y:S02]  /*3d570*/  STL.64 [R1+0x2c8], R92 ;  /* 0x0002c85c01007387 */ /* 0x0001e40000100a00 */
[----:B------:R-:W-:Y:S02]  /*3d580*/  VIADD R84, R82, UR5 ;  /* 0x0000000552547c36 */ /* 0x000fe40008000000 */
[----:B------:R1:W-:Y:S01]  /*3d590*/  STL.64 [R1+0x2b8], R90 ;  /* 0x0002b85a01007387 */ /* 0x0003e20000100a00 */
[-C--:B0-----:R-:W-:Y:S02]  /*3d5a0*/  IADD3 R92, P2, PT, R86, R2.reuse, RZ ;  /* 0x00000002565c7210 */ /* 0x081fe40007f5e0ff */
[----:B-1----:R-:W-:-:S02]  /*3d5b0*/  IADD3 R90, P0, PT, R83, R2, RZ ;  /* 0x00000002535a7210 */ /* 0x002fc40007f1e0ff */
[-C--:B------:R-:W-:Y:S02]  /*3d5c0*/  LEA.HI.X.SX32 R93, R86, R0.reuse, 0x1, P2 ;  /* 0x00000000565d7211 */ /* 0x080fe400010f0eff */
[----:B------:R-:W-:Y:S02]  /*3d5d0*/  LEA.HI.X.SX32 R91, R83, R0, 0x1, P0 ;  /* 0x00000000535b7211 */ /* 0x000fe400000f0eff */
[C---:B------:R-:W-:Y:S01]  /*3d5e0*/  IADD3 R86, P4, PT, R84.reuse, R2, RZ ;  /* 0x0000000254567210 */ /* 0x040fe20007f9e0ff */
[----:B------:R0:W-:Y:S01]  /*3d5f0*/  STL.64 [R1+0x2b0], R92 ;  /* 0x0002b05c01007387 */ /* 0x0001e20000100a00 */
[----:B---3--:R-:W-:Y:S02]  /*3d600*/  F2FP.SATFINITE.E4M3.F32.PACK_AB_MERGE_C R83, R7, R6, RZ ;  /* 0x000000060753723e */ /* 0x008fe400048070ff */
[----:B------:R-:W-:Y:S01]  /*3d610*/  LEA.HI.X.SX32 R87, R84, R0, 0x1, P4 ;  /* 0x0000000054577211 */ /* 0x000fe200020f0eff */
[----:B------:R1:W-:Y:S01]  /*3d620*/  STL.64 [R1+0x2a8], R90 ;  /* 0x0002a85a01007387 */ /* 0x0003e20000100a00 */
[----:B0-----:R-:W-:-:S02]  /*3d630*/  IADD3 R92, P2, PT, R3, R2, RZ ;  /* 0x00000002035c7210 */ /* 0x001fc40007f5e0ff */
[C---:B-1----:R-:W-:Y:S02]  /*3d640*/  IADD3 R90, P0, PT, R82.reuse, R2, RZ ;  /* 0x00000002525a7210 */ /* 0x042fe40007f1e0ff */
[-C--:B------:R-:W-:Y:S02]  /*3d650*/  LEA.HI.X.SX32 R93, R3, R0.reuse, 0x1, P2 ;  /* 0x00000000035d7211 */ /* 0x080fe400010f0eff */
[----:B------:R-:W-:Y:S02]  /*3d660*/  LEA.HI.X.SX32 R91, R82, R0, 0x1, P0 ;  /* 0x00000000525b7211 */ /* 0x000fe400000f0eff */
[----:B------:R-:W-:Y:S01]  /*3d670*/  F2FP.SATFINITE.E4M3.F32.PACK_AB_MERGE_C R3, R15, R14, RZ ;  /* 0x0000000e0f03723e */ /* 0x000fe200048070ff */
[----:B------:R-:W-:Y:S01]  /*3d680*/  STL.64 [R1+0x298], R92 ;  /* 0x0002985c01007387 */ /* 0x000fe20000100a00 */
[----:B------:R-:W-:Y:S02]  /*3d690*/  F2FP.SATFINITE.E4M3.F32.PACK_AB_MERGE_C R82, R5, R4, RZ ;  /* 0x000000040552723e */ /* 0x000fe400048070ff */
[----:B------:R-:W-:Y:S01]  /*3d6a0*/  F2FP.SATFINITE.E4M3.F32.PACK_AB_MERGE_C R5, R17, R16, RZ ;  /* 0x000000101105723e */ /* 0x000fe200048070ff */
[----:B------:R-:W-:Y:S01]  /*3d6b0*/  STL.64 [R1+0x290], R90 ;  /* 0x0002905a01007387 */ /* 0x000fe20000100a00 */
[----:B------:R-:W-:-:S03]  /*3d6c0*/  F2FP.SATFINITE.E4M3.F32.PACK_AB_MERGE_C R4, R19, R18, RZ ;  /* 0x000000121304723e */ /* 0x000fc600048070ff */
[----:B------:R0:W-:Y:S04]  /*3d6d0*/  STL.64 [R1+0x288], R86 ;  /* 0x0002885601007387 */ /* 0x0001e80000100a00 */
[----:B------:R1:W-:Y:S04]  /*3d6e0*/  STL [R1+0x354], R3 ;  /* 0x0003540301007387 */ /* 0x0003e80000100800 */
[----:B------:R3:W-:Y:S04]  /*3d6f0*/  STL [R1+0x358], R5 ;  /* 0x0003580501007387 */ /* 0x0007e80000100800 */
[----:B------:R3:W-:Y:S01]  /*3d700*/  STL [R1+0x35c], R4 ;  /* 0x00035c0401007387 */ /* 0x0007e20000100800 */
[----:B0-----:R-:W-:-:S02]  /*3d710*/  F2FP.SATFINITE.E4M3.F32.PACK_AB_MERGE_C R86, R11, R10, RZ ;  /* 0x0000000a0b56723e */ /* 0x001fc400048070ff */
[----:B-1----:R-:W-:Y:S02]  /*3d720*/  F2FP.SATFINITE.E4M3.F32.PACK_AB_MERGE_C R3, R21, R20, RZ ;  /* 0x000000141503723e */ /* 0x002fe400048070ff */
[----:B------:R-:W-:Y:S02]  /*3d730*/  F2FP.SATFINITE.E4M3.F32.PACK_AB_MERGE_C R87, R13, R12, RZ ;  /* 0x0000000c0d57723e */ /* 0x000fe400048070ff */
[----:B---3--:R-:W-:Y:S01]  /*3d740*/  F2FP.SATFINITE.E4M3.F32.PACK_AB_MERGE_C R5, R23, R22, RZ ;  /* 0x000000161705723e */ /* 0x008fe200048070ff */
[----:B------:R0:W-:Y:S01]  /*3d750*/  STL [R1+0x360], R3 ;  /* 0x0003600301007387 */ /* 0x0001e20000100800 */
[----:B------:R-:W-:-:S03]  /*3d760*/  F2FP.SATFINITE.E4M3.F32.PACK_AB_MERGE_C R4, R25, R24, RZ ;  /* 0x000000181904723e */ /* 0x000fc600048070ff */
[----:B------:R1:W-:Y:S04]  /*3d770*/  STL [R1+0x364], R5 ;  /* 0x0003640501007387 */ /* 0x0003e80000100800 */
[----:B------:R3:W-:Y:S01]  /*3d780*/  STL [R1+0x368], R4 ;  /* 0x0003680401007387 */ /* 0x0007e20000100800 */
[----:B0-----:R-:W-:Y:S02]  /*3d790*/  F2FP.SATFINITE.E4M3.F32.PACK_AB_MERGE_C R3, R27, R26, RZ ;  /* 0x0000001a1b03723e */ /* 0x001fe400048070ff */
[----:B-1----:R-:W-:-:S03]  /*3d7a0*/  F2FP.SATFINITE.E4M3.F32.PACK_AB_MERGE_C R5, R29, R28, RZ ;  /* 0x0000001c1d05723e */ /* 0x002fc600048070ff */
[----:B------:R0:W-:Y:S01]  /*3d7b0*/  STL [R1+0x36c], R3 ;  /* 0x00036c0301007387 */ /* 0x0001e20000100800 */
[----:B---3--:R-:W-:-:S03]  /*3d7c0*/  F2FP.SATFINITE.E4M3.F32.PACK_AB_MERGE_C R4, R31, R30, RZ ;  /* 0x0000001e1f04723e */ /* 0x008fc600048070ff */
        /* <DEDUP_REMOVED lines=18> */
[----:B------:R1:W-:Y:S01]  /*3d8f0*/  STL [R1+0x394], R5 ;  /* 0x0003940501007387 */ /* 0x0003e20000100800 */
[----:B0-----:R-:W-:Y:S02]  /*3d900*/  F2FP.SATFINITE.E4M3.F32.PACK_AB_MERGE_C R3, R49, R48, RZ ;  /* 0x000000303103723e */ /* 0x001fe400048070ff */
[----:B-1----:R-:W-:-:S03]  /*3d910*/  F2FP.SATFINITE.E4M3.F32.PACK_AB_MERGE_C R5, R53, R52, RZ ;  /* 0x000000343505723e */ /* 0x002fc600048070ff */
[----:B------:R0:W-:Y:S04]  /*3d920*/  STL [R1+0x398], R3 ;  /* 0x0003980301007387 */ /* 0x0001e80000100800 */
[----:B------:R1:W-:Y:S04]  /*3d930*/  STL [R1+0x39c], R4 ;  /* 0x00039c0401007387 */ /* 0x0003e80000100800 */
[----:B------:R3:W-:Y:S01]  /*3d940*/  STL [R1+0x3a0], R5 ;  /* 0x0003a00501007387 */ /* 0x0007e20000100800 */
[----:B0-----:R-:W-:Y:S02]  /*3d950*/  F2FP.SATFINITE.E4M3.F32.PACK_AB_MERGE_C R3, R55, R54, RZ ;  /* 0x000000363703723e */ /* 0x001fe400048070ff */
[----:B-1----:R-:W-:-:S03]  /*3d960*/  F2FP.SATFINITE.E4M3.F32.PACK_AB_MERGE_C R4, R57, R56, RZ ;  /* 0x000000383904723e */ /* 0x002fc600048070ff */
[----:B------:R0:W-:Y:S01]  /*3d970*/  STL [R1+0x3a4], R3 ;  /* 0x0003a40301007387 */ /* 0x0001e20000100800 */
[----:B---3--:R-:W-:-:S03]  /*3d980*/  F2FP.SATFINITE.E4M3.F32.PACK_AB_MERGE_C R5, R59, R58, RZ ;  /* 0x0000003a3b05723e */ /* 0x008fc600048070ff */
[----:B------:R1:W-:Y:S04]  /*3d990*/  STL [R1+0x3a8], R4 ;  /* 0x0003a80401007387 */ /* 0x0003e80000100800 */
[----:B------:R-:W-:Y:S01]  /*3d9a0*/  STL [R1+0x3ac], R5 ;  /* 0x0003ac0501007387 */ /* 0x000fe20000100800 */
[----:B0-----:R-:W-:Y:S02]  /*3d9b0*/  F2FP.SATFINITE.E4M3.F32.PACK_AB_MERGE_C R3, R61, R60, RZ ;  /* 0x0000003c3d03723e */ /* 0x001fe400048070ff */
[----:B-1----:R-:W-:-:S03]  /*3d9c0*/  F2FP.SATFINITE.E4M3.F32.PACK_AB_MERGE_C R4, R63, R62, RZ ;  /* 0x0000003e3f04723e */ /* 0x002fc600048070ff */
[----:B------:R0:W-:Y:S04]  /*3d9d0*/  STL [R1+0x3b0], R3 ;  /* 0x0003b00301007387 */ /* 0x0001e80000100800 */
[----:B------:R1:W-:Y:S01]  /*3d9e0*/  STL [R1+0x3b4], R4 ;  /* 0x0003b40401007387 */ /* 0x0003e20000100800 */
[----:B0-----:R-:W-:Y:S02]  /*3d9f0*/  F2FP.SATFINITE.E4M3.F32.PACK_AB_MERGE_C R3, R67, R66, RZ ;  /* 0x000000424303723e */ /* 0x001fe400048070ff */
[----:B--2---:R-:W-:Y:S02]  /*3da00*/  ISETP.LT.AND P2, PT, R89, UR16, !P1 ;  /* 0x0000001059007c0c */ /* 0x004fe4000cf41270 */
[----:B----4-:R-:W-:Y:S02]  /*3da10*/  ISETP.LT.AND P0, PT, R88, UR17, !P1 ;  /* 0x0000001158007c0c */ /* 0x010fe4000cf01270 */
[----:B------:R-:W-:-:S02]  /*3da20*/  F2FP.SATFINITE.E4M3.F32.PACK_AB_MERGE_C R88, R65, R64, RZ ;  /* 0x000000404158723e */ /* 0x000fc400048070ff */
[----:B-----5:R-:W-:Y:S02]  /*3da30*/  ISETP.LT.AND P4, PT, R85, UR14, !P1 ;  /* 0x0000000e55007c0c */ /* 0x020fe4000cf81270 */
[----:B------:R-:W-:Y:S01]  /*3da40*/  F2FP.SATFINITE.E4M3.F32.PACK_AB_MERGE_C R85, R9, R8, RZ ;  /* 0x000000080955723e */ /* 0x000fe200048070ff */
[----:B------:R-:W-:Y:S01]  /*3da50*/  STL [R1+0x3bc], R88 ;  /* 0x0003bc5801007387 */ /* 0x000fe20000100800 */
[----:B-1----:R-:W0:Y:S03]  /*3da60*/  LDTM.x64 R4, tmem[UR10+0x40] ;  /* 0x0000400a000479ee */ /* 0x002e260008340000 */
[----:B0-----:R-:W-:Y:S04]  /*3da70*/  STL.64 [R1+0x100], R4 ;  /* 0x0001000401007387 */ /* 0x001fe80000100a00 */
[----:B------:R0:W-:Y:S04]  /*3da80*/  STL [R1+0x3b8], R3 ;  /* 0x0003b80301007387 */ /* 0x0001e80000100800 */
[----:B------:R-:W-:Y:S04]  /*3da90*/  STL.64 [R1+0x108], R6 ;  /* 0x0001080601007387 */ /* 0x000fe80000100a00 */
        /* <DEDUP_REMOVED lines=29> */
[----:B------:R1:W-:Y:S04]  /*3dc70*/  STL.64 [R1+0x1f8], R66 ;  /* 0x0001f84201007387 */ /* 0x0003e80000100a00 */
[----:B0-----:R-:W2:Y:S04]  /*3dc80*/  LDL.LU R3, [R1+0xe0c] ;  /* 0x000e0c0001037983 */ /* 0x001ea80000300800 */
[----:B------:R-:W3:Y:S01]  /*3dc90*/  LDL.LU R89, [R1+0xf54] ;  /* 0x000f540001597983 */ /* 0x000ee20000300800 */
[----:B-1----:R-:W0:Y:S03]  /*3dca0*/  LDTM.x64 R4, tmem[UR10+0x80] ;  /* 0x0000800a000479ee */ /* 0x002e260008340000 */
[----:B0-----:R-:W-:Y:S04]  /*3dcb0*/  STL.64 [R1], R4 ;  /* 0x0000000401007387 */ /* 0x001fe80000100a00 */
        /* <DEDUP_REMOVED lines=31> */
[----:B------:R-:W4:Y:S01]  /*3deb0*/  LDL.LU R88, [R1+0xf58] ;  /* 0x000f580001587983 */ /* 0x000f220000300800 */
[----:B0-----:R-:W0:Y:S01]  /*3dec0*/  LDTM.x64 R4, tmem[UR10+0xc0] ;  /* 0x0000c00a000479ee */ /* 0x001e220008340000 */
[----:B------:R-:W-:Y:S01]  /*3ded0*/  NOP ;  /* 0x0000000000007918 */ /* 0x000fe20000000000 */
[----:B------:R-:W1:Y:S01]  /*3dee0*/  LDCU UR10, c[0x0][0x39c] ;  /* 0x00007380ff0a77ac */ /* 0x000e620008000800 */
[----:B0-----:R0:W-:Y:S04]  /*3def0*/  STL.64 [R1+0x13a0], R14 ;  /* 0x0013a00e01007387 */ /* 0x0011e80000100a00 */
[----:B------:R5:W-:Y:S04]  /*3df00*/  STL.64 [R1+0x1398], R16 ;  /* 0x0013981001007387 */ /* 0x000be80000100a00 */
[----:B------:R-:W-:Y:S04]  /*3df10*/  STL.64 [R1+0x1390], R18 ;  /* 0x0013901201007387 */ /* 0x000fe80000100a00 */
[----:B------:R-:W-:Y:S04]  /*3df20*/  STL.64 [R1+0x1388], R20 ;  /* 0x0013881401007387 */ /* 0x000fe80000100a00 */
[----:B------:R-:W-:Y:S04]  /*3df30*/  STL [R1+0x1380], R23 ;  /* 0x0013801701007387 */ /* 0x000fe80000100800 */
[----:B------:R-:W-:Y:S04]  /*3df40*/  STL.64 [R1+0x1378], R24 ;  /* 0x0013781801007387 */ /* 0x000fe80000100a00 */
[----:B------:R-:W-:Y:S04]  /*3df50*/  STL.64 [R1+0x1370], R26 ;  /* 0x0013701a01007387 */ /* 0x000fe80000100a00 */
[----:B------:R-:W-:Y:S04]  /*3df60*/  STL.64 [R1+0x1368], R28 ;  /* 0x0013681c01007387 */ /* 0x000fe80000100a00 */
[----:B------:R-:W-:Y:S04]  /*3df70*/  STL [R1+0x1360], R44 ;  /* 0x0013602c01007387 */ /* 0x000fe80000100800 */
[----:B------:R-:W-:Y:S04]  /*3df80*/  STL.64 [R1+0x1358], R30 ;  /* 0x0013581e01007387 */ /* 0x000fe80000100a00 */
[----:B------:R-:W-:Y:S04]  /*3df90*/  STL.64 [R1+0x1350], R32 ;  /* 0x0013502001007387 */ /* 0x000fe80000100a00 */
[----:B------:R-:W-:Y:S04]  /*3dfa0*/  STL.64 [R1+0x1348], R34 ;  /* 0x0013482201007387 */ /* 0x000fe80000100a00 */
[----:B------:R-:W-:Y:S04]  /*3dfb0*/  STL.64 [R1+0x1340], R36 ;  /* 0x0013402401007387 */ /* 0x000fe80000100a00 */
[----:B------:R-:W-:Y:S04]  /*3dfc0*/  STL.64 [R1+0x1338], R38 ;  /* 0x0013382601007387 */ /* 0x000fe80000100a00 */
[----:B------:R-:W-:Y:S04]  /*3dfd0*/  STL.64 [R1+0x1330], R40 ;  /* 0x0013302801007387 */ /* 0x000fe80000100a00 */
[----:B------:R-:W-:Y:S04]  /*3dfe0*/  STL.64 [R1+0x1328], R42 ;  /* 0x0013282a01007387 */ /* 0x000fe80000100a00 */
[----:B------:R-:W-:Y:S04]  /*3dff0*/  STL [R1+0x1320], R45 ;  /* 0x0013202d01007387 */ /* 0x000fe80000100800 */
[----:B------:R-:W-:Y:S04]  /*3e000*/  STL.64 [R1+0x1318], R46 ;  /* 0x0013182e01007387 */ /* 0x000fe80000100a00 */
[----:B------:R-:W-:Y:S04]  /*3e010*/  STL.64 [R1+0x1310], R48 ;  /* 0x0013103001007387 */ /* 0x000fe80000100a00 */
[----:B------:R-:W-:Y:S04]  /*3e020*/  STL [R1+0x1308], R54 ;  /* 0x0013083601007387 */ /* 0x000fe80000100800 */
[----:B------:R-:W-:Y:S04]  /*3e030*/  STL.64 [R1+0x1300], R50 ;  /* 0x0013003201007387 */ /* 0x000fe80000100a00 */
[----:B------:R-:W-:Y:S04]  /*3e040*/  STL.64 [R1+0x12f8], R52 ;  /* 0x0012f83401007387 */ /* 0x000fe80000100a00 */
[----:B------:R-:W-:Y:S04]  /*3e050*/  STL [R1+0x12f4], R55 ;  /* 0x0012f43701007387 */ /* 0x000fe80000100800 */
[----:B------:R-:W-:Y:S04]  /*3e060*/  STL [R1+0x12f0], R58 ;  /* 0x0012f03a01007387 */ /* 0x000fe80000100800 */
[----:B------:R-:W-:Y:S04]  /*3e070*/  STL.64 [R1+0x12e8], R56 ;  /* 0x0012e83801007387 */ /* 0x000fe80000100a00 */
[----:B------:R-:W-:Y:S04]  /*3e080*/  STL [R1+0x12e0], R59 ;  /* 0x0012e03b01007387 */ /* 0x000fe80000100800 */
[----:B------:R-:W-:Y:S04]  /*3e090*/  STL.64 [R1+0x12d8], R60 ;  /* 0x0012d83c01007387 */ /* 0x000fe80000100a00 */
[----:B------:R-:W-:Y:S04]  /*3e0a0*/  STL [R1+0x12d4], R62 ;  /* 0x0012d43e01007387 */ /* 0x000fe80000100800 */
[----:B------:R-:W-:Y:S04]  /*3e0b0*/  STL [R1+0x12d0], R63 ;  /* 0x0012d03f01007387 */ /* 0x000fe80000100800 */
[----:B------:R-:W-:Y:S04]  /*3e0c0*/  STL.64 [R1+0x12c8], R64 ;  /* 0x0012c84001007387 */ /* 0x000fe80000100a00 */
[----:B------:R-:W-:Y:S04]  /*3e0d0*/  STL [R1+0x12c0], R66 ;  /* 0x0012c04201007387 */ /* 0x000fe80000100800 */
[----:B------:R-:W-:Y:S04]  /*3e0e0*/  STL [R1+0x12bc], R67 ;  /* 0x0012bc4301007387 */ /* 0x000fe80000100800 */
[----:B0-----:R-:W4:Y:S04]  /*3e0f0*/  LDL.LU R14, [R1+0xf5c] ;  /* 0x000f5c00010e7983 */ /* 0x001f280000300800 */
[----:B------:R-:W4:Y:S04]  /*3e100*/  LDL.LU R15, [R1+0xf60] ;  /* 0x000f6000010f7983 */ /* 0x000f280000300800 */
[----:B------:R0:W-:Y:S01]  /*3e110*/  @P3 STG.E.U8 desc[UR18][R68.64], R82 ;  /* 0x0000005244003986 */ /* 0x0001e2000c101112 */
[----:B--2---:R-:W-:Y:S01]  /*3e120*/  ISETP.LT.AND P3, PT, R3, UR4, !P1 ;  /* 0x0000000403007c0c */ /* 0x004fe2000cf61270 */
[----:B------:R-:W3:Y:S02]  /*3e130*/  LDCU UR4, c[0x0][0x39c] ;  /* 0x00007380ff0477ac */ /* 0x000ee40008000800 */
[----:B-----5:R-:W2:Y:S01]  /*3e140*/  LDL.LU R16, [R1+0xf64] ;  /* 0x000f640001107983 */ /* 0x020ea20000300800 */
[----:B0-----:R-:W-:-:S04]  /*3e150*/  PRMT R68, R82, 0x9910, RZ ;  /* 0x0000991052447816 */ /* 0x001fc800000000ff */
[----:B------:R-:W-:-:S05]  /*3e160*/  SHF.R.S32.HI R68, RZ, 0x8, R68 ;  /* 0x00000008ff447819 */ /* 0x000fca0000011444 */
[----:B------:R0:W-:Y:S01]  /*3e170*/  @P5 STG.E.U8 desc[UR18][R70.64], R68 ;  /* 0x0000004446005986 */ /* 0x0001e2000c101112 */
[----:B---3--:R-:W-:Y:S01]  /*3e180*/  ISETP.LT.AND P5, PT, R89, UR4, !P1 ;  /* 0x0000000459007c0c */ /* 0x008fe2000cfa1270 */
[----:B------:R-:W4:Y:S02]  /*3e190*/  LDCU UR4, c[0x0][0x39c] ;  /* 0x00007380ff0477ac */ /* 0x000f240008000800 */
[----:B------:R-:W-:Y:S01]  /*3e1a0*/  @P2 STG.E.U8 desc[UR18][R72.64], R83 ;  /* 0x0000005348002986 */ /* 0x000fe2000c101112 */
[----:B0-----:R-:W-:-:S04]  /*3e1b0*/  PRMT R68, R83, 0x9910, RZ ;  /* 0x0000991053447816 */ /* 0x001fc800000000ff */
[----:B------:R-:W-:-:S05]  /*3e1c0*/  SHF.R.S32.HI R68, RZ, 0x8, R68 ;  /* 0x00000008ff447819 */ /* 0x000fca0000011444 */
[----:B------:R0:W-:Y:S01]  /*3e1d0*/  @P0 STG.E.U8 desc[UR18][R74.64], R68 ;  /* 0x000000444a000986 */ /* 0x0001e2000c101112 */
[----:B----4-:R-:W-:Y:S01]  /*3e1e0*/  ISETP.LT.AND P2, PT, R88, UR4, !P1 ;  /* 0x0000000458007c0c */ /* 0x010fe2000cf41270 */
[----:B------:R-:W3:Y:S02]  /*3e1f0*/  LDCU UR4, c[0x0][0x39c] ;  /* 0x00007380ff0477ac */ /* 0x000ee40008000800 */
[----:B---3--:R-:W-:Y:S01]  /*3e200*/  ISETP.LT.AND P0, PT, R14, UR4, !P1 ;  /* 0x000000040e007c0c */ /* 0x008fe2000cf01270 */
[----:B------:R-:W3:Y:S01]  /*3e210*/  LDCU UR4, c[0x0][0x39c] ;  /* 0x00007380ff0477ac */ /* 0x000ee20008000800 */
[----:B------:R-:W4:Y:S04]  /*3e220*/  LDL.LU R14, [R1+0xf68] ;  /* 0x000f6800010e7983 */ /* 0x000f280000300800 */
[----:B------:R-:W-:Y:S04]  /*3e230*/  @P4 STG.E.U8 desc[UR18][R76.64], R85 ;  /* 0x000000554c004986 */ /* 0x000fe8000c101112 */
[----:B------:R-:W5:Y:S01]  /*3e240*/  LDL.LU.64 R88, [R1+0x200] ;  /* 0x0002000001587983 */ /* 0x000f620000300a00 */
[----:B---3--:R-:W-:Y:S01]  /*3e250*/  ISETP.LT.AND P4, PT, R15, UR4, !P1 ;  /* 0x000000040f007c0c */ /* 0x008fe2000cf81270 */
[----:B------:R-:W2:Y:S02]  /*3e260*/  LDCU UR4, c[0x0][0x39c] ;  /* 0x00007380ff0477ac */ /* 0x000ea40008000800 */
[----:B------:R-:W3:Y:S01]  /*3e270*/  LDL.LU R15, [R1+0xf6c] ;  /* 0x000f6c00010f7983 */ /* 0x000ee20000300800 */
[----:B0-----:R-:W-:-:S03]  /*3e280*/  PRMT R68, R85, 0x9910, RZ ;  /* 0x0000991055447816 */ /* 0x001fc600000000ff */
[----:B------:R-:W3:Y:S01]  /*3e290*/  LDL.LU.64 R92, [R1+0x208] ;  /* 0x00020800015c7983 */ /* 0x000ee20000300a00 */
[----:B------:R-:W-:-:S03]  /*3e2a0*/  SHF.R.S32.HI R68, RZ, 0x8, R68 ;  /* 0x00000008ff447819 */ /* 0x000fc60000011444 */
[----:B------:R-:W3:Y:S04]  /*3e2b0*/  LDL.LU R17, [R1+0xf70] ;  /* 0x000f700001117983 */ /* 0x000ee80000300800 */
[----:B------:R0:W-:Y:S04]  /*3e2c0*/  @P3 STG.E.U8 desc[UR18][R78.64], R68 ;  /* 0x000000444e003986 */ /* 0x0001e8000c101112 */
[----:B------:R-:W3:Y:S01]  /*3e2d0*/  LDL.LU.64 R90, [R1+0x280] ;  /* 0x00028000015a7983 */ /* 0x000ee20000300a00 */
[----:B--2---:R-:W-:Y:S01]  /*3e2e0*/  ISETP.LT.AND P3, PT, R16, UR4, !P1 ;  /* 0x0000000410007c0c */ /* 0x004fe2000cf61270 */
[----:B------:R-:W4:Y:S02]  /*3e2f0*/  LDCU UR4, c[0x0][0x39c] ;  /* 0x00007380ff0477ac */ /* 0x000f240008000800 */
[----:B------:R-:W-:Y:S01]  /*3e300*/  @P5 STG.E.U8 desc[UR18][R80.64], R86 ;  /* 0x0000005650005986 */ /* 0x000fe2000c101112 */
[----:B0-----:R-:W-:-:S04]  /*3e310*/  PRMT R68, R86, 0x9910, RZ ;  /* 0x0000991056447816 */ /* 0x001fc800000000ff */
[----:B------:R-:W-:Y:S02]  /*3e320*/  SHF.R.S32.HI R68, RZ, 0x8, R68 ;  /* 0x00000008ff447819 */ /* 0x000fe40000011444 */
[----:B----4-:R-:W-:Y:S01]  /*3e330*/  ISETP.LT.AND P5, PT, R14, UR4, !P1 ;  /* 0x000000040e007c0c */ /* 0x010fe2000cfa1270 */
[----:B------:R-:W3:Y:S01]  /*3e340*/  LDCU UR4, c[0x0][0x39c] ;  /* 0x00007380ff0477ac */ /* 0x000ee20008000800 */
[----:B------:R-:W2:Y:S04]  /*3e350*/  LDL.LU R14, [R1+0xf74] ;  /* 0x000f7400010e7983 */ /* 0x000ea80000300800 */
[----:B-----5:R0:W-:Y:S01]  /*3e360*/  @P2 STG.E.U8 desc[UR18][R88.64], R68 ;  /* 0x0000004458002986 */ /* 0x0201e2000c101112 */
[----:B---3--:R-:W-:-:S03]  /*3e370*/  ISETP.LT.AND P2, PT, R15, UR4, !P1 ;  /* 0x000000040f007c0c */ /* 0x008fc6000cf41270 */
[----:B0-----:R-:W3:Y:S01]  /*3e380*/  LDL.LU.64 R88, [R1+0x2a0] ;  /* 0x0002a00001587983 */ /* 0x001ee20000300a00 */
[----:B------:R-:W0:Y:S03]  /*3e390*/  LDCU UR4, c[0x0][0x39c] ;  /* 0x00007380ff0477ac */ /* 0x000e260008000800 */
[----:B------:R-:W4:Y:S04]  /*3e3a0*/  LDL.LU R16, [R1+0xf78] ;  /* 0x000f780001107983 */ /* 0x000f280000300800 */
[----:B------:R-:W3:Y:S04]  /*3e3b0*/  LDL.LU R15, [R1+0x354] ;  /* 0x00035400010f7983 */ /* 0x000ee80000300800 */
[----:B------:R-:W-:Y:S04]  /*3e3c0*/  @P0 STG.E.U8 desc[UR18][R92.64], R87 ;  /* 0x000000575c000986 */ /* 0x000fe8000c101112 */
[----:B------:R-:W5:Y:S01]  /*3e3d0*/  LDL.LU.64 R18, [R1+0x2c0] ;  /* 0x0002c00001127983 */ /* 0x000f620000300a00 */
[----:B0-----:R-:W-:Y:S01]  /*3e3e0*/  ISETP.LT.AND P0, PT, R17, UR4, !P1 ;  /* 0x0000000411007c0c */ /* 0x001fe2000cf01270 */
[----:B------:R-:W2:Y:S02]  /*3e3f0*/  LDCU UR4, c[0x0][0x39c] ;  /* 0x00007380ff0477ac */ /* 0x000ea40008000800 */
[----:B------:R-:W5:Y:S01]  /*3e400*/  LDL.LU R17, [R1+0xf7c] ;  /* 0x000f7c0001117983 */ /* 0x000f620000300800 */
[----:B------:R-:W-:-:S03]  /*3e410*/  PRMT R68, R87, 0x9910, RZ ;  /* 0x0000991057447816 */ /* 0x000fc600000000ff */
[----:B------:R-:W5:Y:S01]  /*3e420*/  LDL.LU.64 R24, [R1+0x2d0] ;  /* 0x0002d00001187983 */ /* 0x000f620000300a00 */
[----:B------:R-:W-:-:S03]  /*3e430*/  SHF.R.S32.HI R68, RZ, 0x8, R68 ;  /* 0x00000008ff447819 */ /* 0x000fc60000011444 */
[----:B------:R-:W5:Y:S04]  /*3e440*/  LDL.LU R23, [R1+0xf80] ;  /* 0x000f800001177983 */ /* 0x000f680000300800 */
[----:B------:R0:W-:Y:S01]  /*3e450*/  @P4 STG.E.U8 desc[UR18][R90.64], R68 ;  /* 0x000000445a004986 */ /* 0x0001e2000c101112 */
[----:B--2---:R-:W-:Y:S01]  /*3e460*/  ISETP.LT.AND P4, PT, R14, UR4, !P1 ;  /* 0x000000040e007c0c */ /* 0x004fe2000cf81270 */
[----:B------:R-:W4:Y:S02]  /*3e470*/  LDCU UR4, c[0x0][0x39c] ;  /* 0x00007380ff0477ac */ /* 0x000f240008000800 */
[----:B------:R-:W2:Y:S04]  /*3e480*/  LDL.LU R14, [R1+0x358] ;  /* 0x00035800010e7983 */ /* 0x000ea80000300800 */
[----:B------:R-:W2:Y:S04]  /*3e490*/  LDL.LU.64 R20, [R1+0x2f0] ;  /* 0x0002f00001147983 */ /* 0x000ea80000300a00 */
[----:B---3--:R3:W-:Y:S01]  /*3e4a0*/  @P3 STG.E.U8 desc[UR18][R88.64], R15 ;  /* 0x0000000f58003986 */ /* 0x0087e2000c101112 */
[----:B----4-:R-:W-:Y:S01]  /*3e4b0*/  ISETP.LT.AND P3, PT, R16, UR4, !P1 ;  /* 0x0000000410007c0c */ /* 0x010fe2000cf61270 */
[----:B------:R-:W4:Y:S02]  /*3e4c0*/  LDCU UR4, c[0x0][0x39c] ;  /* 0x00007380ff0477ac */ /* 0x000f240008000800 */
[----:B------:R-:W2:Y:S01]  /*3e4d0*/  LDL.LU R16, [R1+0xf88] ;  /* 0x000f880001107983 */ /* 0x000ea20000300800 */
[----:B0-----:R-:W-:-:S04]  /*3e4e0*/  PRMT R68, R15, 0x9910, RZ ;  /* 0x000099100f447816 */ /* 0x001fc800000000ff */
[----:B------:R-:W-:Y:S01]  /*3e4f0*/  SHF.R.S32.HI R68, RZ, 0x8, R68 ;  /* 0x00000008ff447819 */ /* 0x000fe20000011444 */
[----:B---3--:R-:W3:Y:S04]  /*3e500*/  LDL.LU R15, [R1+0x35c] ;  /* 0x00035c00010f7983 */ /* 0x008ee80000300800 */
[----:B-----5:R0:W-:Y:S01]  /*3e510*/  @P5 STG.E.U8 desc[UR18][R18.64], R68 ;  /* 0x0000004412005986 */ /* 0x0201e2000c101112 */
[----:B----4-:R-:W-:Y:S01]  /*3e520*/  ISETP.LT.AND P5, PT, R17, UR4, !P1 ;  /* 0x0000000411007c0c */ /* 0x010fe2000cfa1270 */
[----:B------:R-:W4:Y:S02]  /*3e530*/  LDCU UR4, c[0x0][0x39c] ;  /* 0x00007380ff0477ac */ /* 0x000f240008000800 */
[----:B0-----:R-:W5:Y:S04]  /*3e540*/  LDL.LU.64 R18, [R1+0x310] ;  /* 0x0003100001127983 */ /* 0x001f680000300a00 */
[----:B------:R-:W5:Y:S04]  /*3e550*/  LDL.LU R17, [R1+0xf8c] ;  /* 0x000f8c0001117983 */ /* 0x000f680000300800 */
[----:B------:R-:W5:Y:S04]  /*3e560*/  LDL.LU.64 R26, [R1+0x330] ;  /* 0x00033000011a7983 */ /* 0x000f680000300a00 */
[----:B--2---:R0:W-:Y:S01]  /*3e570*/  @P2 STG.E.U8 desc[UR18][R24.64], R14 ;  /* 0x0000000e18002986 */ /* 0x0041e2000c101112 */
[----:B------:R-:W-:-:S03]  /*3e580*/  PRMT R68, R14, 0x9910, RZ ;  /* 0x000099100e447816 */ /* 0x000fc600000000ff */
[----:B0-----:R-:W2:Y:S01]  /*3e590*/  LDL.LU R14, [R1+0xf90] ;  /* 0x000f9000010e7983 */ /* 0x001ea20000300800 */
[----:B----4-:R-:W-:Y:S01]  /*3e5a0*/  ISETP.LT.AND P2, PT, R23, UR4, !P1 ;  /* 0x0000000417007c0c */ /* 0x010fe2000cf41270 */
[----:B------:R-:W0:Y:S01]  /*3e5b0*/  LDCU UR4, c[0x0][0x39c] ;  /* 0x00007380ff0477ac */ /* 0x000e220008000800 */
[----:B------:R-:W-:Y:S01]  /*3e5c0*/  SHF.R.S32.HI R68, RZ, 0x8, R68 ;  /* 0x00000008ff447819 */ /* 0x000fe20000011444 */
[----:B------:R-:W4:Y:S04]  /*3e5d0*/  LDL.LU.64 R24, [R1+0x340] ;  /* 0x0003400001187983 */ /* 0x000f280000300a00 */
[----:B------:R0:W-:Y:S02]  /*3e5e0*/  @P0 STG.E.U8 desc[UR18][R20.64], R68 ;  /* 0x0000004414000986 */ /* 0x0001e4000c101112 */
[----:B0-----:R-:W-:-:S02]  /*3e5f0*/  ISETP.LT.AND P0, PT, R16, UR4, !P1 ;  /* 0x0000000410007c0c */ /* 0x001fc4000cf01270 */
[----:B------:R-:W4:Y:S01]  /*3e600*/  LDL.LU R21, [R1+0x360] ;  /* 0x0003600001157983 */ /* 0x000f220000300800 */
[----:B------:R-:W0:Y:S03]  /*3e610*/  LDCU UR4, c[0x0][0x39c] ;  /* 0x00007380ff0477ac */ /* 0x000e260008000800 */
[----:B------:R-:W4:Y:S04]  /*3e620*/  LDL.LU R16, [R1+0xf94] ;  /* 0x000f940001107983 */ /* 0x000f280000300800 */
[----:B------:R-:W4:Y:S01]  /*3e630*/  LDL.LU R20, [R1+0x350] ;  /* 0x0003500001147983 */ /* 0x000f220000300800 */
[----:B------:R-:W-:Y:S01]  /*3e640*/  VIADD R3, R84, UR5 ;  /* 0x0000000554037c36 */ /* 0x000fe20008000000 */
[----:B---3--:R-:W-:-:S02]  /*3e650*/  PRMT R68, R15, 0x9910, RZ ;  /* 0x000099100f447816 */ /* 0x008fc400000000ff */
[----:B------:R-:W3:Y:S04]  /*3e660*/  LDL.LU.64 R54, [R1+0x348] ;  /* 0x0003480001367983 */ /* 0x000ee80000300a00 */
[----:B-----5:R5:W-:Y:S01]  /*3e670*/  @P4 STG.E.U8 desc[UR18][R18.64], R15 ;  /* 0x0000000f12004986 */ /* 0x020be2000c101112 */
[----:B0-----:R-:W-:Y:S01]  /*3e680*/  ISETP.LT.AND P4, PT, R17, UR4, !P1 ;  /* 0x0000000411007c0c */ /* 0x001fe2000cf81270 */
[----:B------:R-:W2:Y:S01]  /*3e690*/  LDCU UR4, c[0x0][0x39c] ;  /* 0x00007380ff0477ac */ /* 0x000ea20008000800 */
[C---:B------:R-:W-:Y:S01]  /*3e6a0*/  IADD3 R28, P6, PT, R3.reuse, R2, RZ ;  /* 0x00000002031c7210 */ /* 0x040fe20007fde0ff */
[----:B------:R-:W3:Y:S01]  /*3e6b0*/  LDL.LU R17, [R1+0x364] ;  /* 0x0003640001117983 */ /* 0x000ee20000300800 */
[----:B------:R-:W-:Y:S02]  /*3e6c0*/  SHF.R.S32.HI R68, RZ, 0x8, R68 ;  /* 0x00000008ff447819 */ /* 0x000fe40000011444 */
[C---:B------:R-:W-:Y:S01]  /*3e6d0*/  LEA.HI.X.SX32 R29, R3.reuse, R0, 0x1, P6 ;  /* 0x00000000031d7211 */ /* 0x040fe200030f0eff */
[----:B------:R-:W-:Y:S01]  /*3e6e0*/  VIADD R3, R3, UR5 ;  /* 0x0000000503037c36 */ /* 0x000fe20008000000 */
[----:B-----5:R-:W5:Y:S04]  /*3e6f0*/  LDL.LU.64 R18, [R1+0x338] ;  /* 0x0003380001127983 */ /* 0x020f680000300a00 */
[----:B------:R0:W-:Y:S01]  /*3e700*/  @P3 STG.E.U8 desc[UR18][R26.64], R68 ;  /* 0x000000441a003986 */ /* 0x0001e2000c101112 */
[----:B------:R-:W-:-:S03]  /*3e710*/  IADD3 R30, P6, PT, R3, R2, RZ ;  /* 0x00000002031e7210 */ /* 0x000fc60007fde0ff */
[----:B------:R-:W3:Y:S04]  /*3e720*/  LDL.LU.64 R44, [R1+0x328] ;  /* 0x00032800012c7983 */ /* 0x000ee80000300a00 */
[----:B------:R-:W3:Y:S01]  /*3e730*/  LDL.LU R15, [R1+0x368] ;  /* 0x00036800010f7983 */ /* 0x000ee20000300800 */
[C---:B------:R-:W-:Y:S01]  /*3e740*/  LEA.HI.X.SX32 R31, R3.reuse, R0, 0x1, P6 ;  /* 0x00000000031f7211 */ /* 0x040fe200030f0eff */
[----:B------:R-:W-:-:S05]  /*3e750*/  VIADD R3, R3, UR5 ;  /* 0x0000000503037c36 */ /* 0x000fca0008000000 */
[----:B------:R-:W-:-:S04]  /*3e760*/  IADD3 R32, P6, PT, R3, R2, RZ ;  /* 0x0000000203207210 */ /* 0x000fc80007fde0ff */
        /* <DEDUP_REMOVED lines=31> */
[----:B------:R-:W-:Y:S01]  /*3e960*/  VIADD R3, R3, UR5 ;  /* 0x0000000503037c36 */ /* 0x000fe20008000000 */
[----:B--2---:R-:W-:Y:S01]  /*3e970*/  ISETP.LT.AND P3, PT, R14, UR4, !P1 ;  /* 0x000000040e007c0c */ /* 0x004fe2000cf61270 */
[----:B------:R-:W2:Y:S01]  /*3e980*/  LDCU UR4, c[0x0][0x39c] ;  /* 0x00007380ff0477ac */ /* 0x000ea20008000800 */
[----:B------:R-:W5:Y:S02]  /*3e990*/  LDL.LU R14, [R1+0xf9c] ;  /* 0x000f9c00010e7983 */ /* 0x000f640000300800 */
[C---:B------:R-:W-:Y:S02]  /*3e9a0*/  IADD3 R56, P6, PT, R3.reuse, R2, RZ ;  /* 0x0000000203387210 */ /* 0x040fe40007fde0ff */
[----:B0-----:R-:W5:Y:S02]  /*3e9b0*/  LDL.LU.64 R26, [R1+0x320] ;  /* 0x00032000011a7983 */ /* 0x001f640000300a00 */
        /* <DEDUP_REMOVED lines=26> */
[----:B----4-:R0:W-:Y:S04]  /*3eb60*/  @P5 STG.E.U8 desc[UR18][R24.64], R21 ;  /* 0x0000001518005986 */ /* 0x0101e8000c101112 */
[C---:B------:R-:W-:Y:S02]  /*3eb70*/  IADD3 R80, P6, PT, R3.reuse, R2, RZ ;  /* 0x0000000203507210 */ /* 0x040fe40007fde0ff */
[----:B--2---:R-:W-:Y:S01]  /*3eb80*/  ISETP.LT.AND P5, PT, R16, UR4, !P1 ;  /* 0x0000000410007c0c */ /* 0x004fe2000cfa1270 */
[----:B------:R-:W5:Y:S01]  /*3eb90*/  LDCU UR4, c[0x0][0x39c] ;  /* 0x00007380ff0477ac */ /* 0x000f620008000800 */
[C---:B------:R-:W-:Y:S01]  /*3eba0*/  LEA.HI.X.SX32 R81, R3.reuse, R0, 0x1, P6 ;  /* 0x0000000003517211 */ /* 0x040fe200030f0eff */
[----:B------:R-:W-:Y:S01]  /*3ebb0*/  VIADD R3, R3, UR5 ;  /* 0x0000000503037c36 */ /* 0x000fe20008000000 */
[----:B------:R-:W2:Y:S04]  /*3ebc0*/  LDL.LU R16, [R1+0xf98] ;  /* 0x000f980001107983 */ /* 0x000ea80000300800 */
[C---:B------:R-:W-:Y:S01]  /*3ebd0*/  IADD3 R78, P6, PT, R3.reuse, R2, RZ ;  /* 0x00000002034e7210 */ /* 0x040fe20007fde0ff */
[----:B------:R-:W4:Y:S03]  /*3ebe0*/  LDL.LU.64 R58, [R1+0x318] ;  /* 0x00031800013a7983 */ /* 0x000f260000300a00 */
        /* <DEDUP_REMOVED lines=15> */
[----:B------:R-:W-:Y:S02]  /*3ece0*/  LEA.HI.X.SX32 R69, R3, R0, 0x1, P6 ;  /* 0x0000000003457211 */ /* 0x000fe400030f0eff */
[----:B------:R-:W-:Y:S02]  /*3ecf0*/  ISETP.NE.AND P6, PT, R20, RZ, PT ;  /* 0x000000ff1400720c */ /* 0x000fe40003fc5270 */
[----:B------:R-:W-:Y:S02]  /*3ed00*/  PRMT R20, R21, 0x9910, RZ ;  /* 0x0000991015147816 */ /* 0x000fe400000000ff */
[----:B0-----:R-:W4:Y:S02]  /*3ed10*/  LDL.LU R21, [R1+0x36c] ;  /* 0x00036c0001157983 */ /* 0x001f240000300800 */
[----:B------:R-:W-:Y:S02]  /*3ed20*/  SHF.R.S32.HI R23, RZ, 0x8, R20 ;  /* 0x00000008ff177819 */ /* 0x000fe40000011414 */
[----:B------:R-:W4:Y:S04]  /*3ed30*/  LDL.LU R20, [R1+0xfa4] ;  /* 0x000fa40001147983 */ /* 0x000f280000300800 */
[----:B---3--:R0:W-:Y:S04]  /*3ed40*/  @P2 STG.E.U8 desc[UR18][R54.64], R23 ;  /* 0x0000001736002986 */ /* 0x0081e8000c101112 */
[----:B------:R-:W3:Y:S01]  /*3ed50*/  LDL.LU.64 R24, [R1+0x308] ;  /* 0x0003080001187983 */ /* 0x000ee20000300a00 */
[----:B-----5:R-:W-:Y:S01]  /*3ed60*/  ISETP.LT.AND P2, PT, R14, UR4, !P1 ;  /* 0x000000040e007c0c */ /* 0x020fe2000cf41270 */
[----:B------:R-:W2:Y:S02]  /*3ed70*/  LDCU UR4, c[0x0][0x39c] ;  /* 0x00007380ff0477ac */ /* 0x000ea40008000800 */
[----:B------:R-:W5:Y:S04]  /*3ed80*/  LDL.LU R14, [R1+0xfa0] ;  /* 0x000fa000010e7983 */ /* 0x000f680000300800 */
[----:B------:R1:W-:Y:S04]  /*3ed90*/  @P0 STG.E.U8 desc[UR18][R18.64], R17 ;  /* 0x0000001112000986 */ /* 0x0003e8000c101112 */
[----:B0-----:R-:W3:Y:S01]  /*3eda0*/  LDL.LU.64 R54, [R1+0x300] ;  /* 0x0003000001367983 */ /* 0x001ee20000300a00 */
[----:B--2---:R-:W-:Y:S01]  /*3edb0*/  ISETP.LT.AND P0, PT, R16, UR4, !P1 ;  /* 0x0000000410007c0c */ /* 0x004fe2000cf01270 */
[----:B------:R-:W4:Y:S01]  /*3edc0*/  LDCU UR4, c[0x0][0x39c] ;  /* 0x00007380ff0477ac */ /* 0x000f220008000800 */
[----:B------:R-:W-:-:S02]  /*3edd0*/  PRMT R16, R17, 0x9910, RZ ;  /* 0x0000991011107816 */ /* 0x000fc400000000ff */
[----:B-1----:R-:W2:Y:S02]  /*3ede0*/  LDL.LU R17, [R1+0x370] ;  /* 0x0003700001117983 */ /* 0x002ea40000300800 */
[----:B------:R-:W-:Y:S02]  /*3edf0*/  SHF.R.S32.HI R23, RZ, 0x8, R16 ;  /* 0x00000008ff177819 */ /* 0x000fe40000011410 */
[----:B------:R-:W2:Y:S04]  /*3ee00*/  LDL.LU R16, [R1+0xfac] ;  /* 0x000fac0001107983 */ /* 0x000ea80000300800 */
[----:B------:R0:W-:Y:S04]  /*3ee10*/  @P4 STG.E.U8 desc[UR18][R44.64], R23 ;  /* 0x000000172c004986 */ /* 0x0001e8000c101112 */
[----:B------:R-:W2:Y:S04]  /*3ee20*/  LDL.LU.64 R18, [R1+0x2f8] ;  /* 0x0002f80001127983 */ /* 0x000ea80000300a00 */
[----:B0-----:R-:W2:Y:S04]  /*3ee30*/  LDL.LU R23, [R1+0xfa8] ;  /* 0x000fa80001177983 */ /* 0x001ea80000300800 */
[----:B------:R0:W-:Y:S01]  /*3ee40*/  @P3 STG.E.U8 desc[UR18][R26.64], R15 ;  /* 0x0000000f1a003986 */ /* 0x0001e2000c101112 */
[----:B----4-:R-:W-:Y:S01]  /*3ee50*/  ISETP.LT.AND P4, PT, R20, UR4, !P1 ;  /* 0x0000000414007c0c */ /* 0x010fe2000cf81270 */
[----:B------:R-:W5:Y:S01]  /*3ee60*/  LDCU UR4, c[0x0][0x39c] ;  /* 0x00007380ff0477ac */ /* 0x000f620008000800 */
[----:B------:R-:W-:-:S05]  /*3ee70*/  PRMT R20, R15, 0x9910, RZ ;  /* 0x000099100f147816 */ /* 0x000fca00000000ff */
[----:B0-----:R-:W-:Y:S01]  /*3ee80*/  IMAD.MOV.U32 R26, RZ, RZ, R20 ;  /* 0x000000ffff1a7224 */ /* 0x001fe200078e0014 */
[----:B-----5:R-:W-:Y:S01]  /*3ee90*/  ISETP.LT.AND P3, PT, R14, UR4, !P1 ;  /* 0x000000040e007c0c */ /* 0x020fe2000cf61270 */
[----:B------:R-:W2:Y:S01]  /*3eea0*/  LDCU UR4, c[0x0][0x39c] ;  /* 0x00007380ff0477ac */ /* 0x000ea20008000800 */
[----:B------:R-:W4:Y:S04]  /*3eeb0*/  LDL.LU.64 R14, [R1+0x2e8] ;  /* 0x0002e800010e7983 */ /* 0x000f280000300a00 */
[----:B------:R-:W5:Y:S04]  /*3eec0*/  LDL.LU R44, [R1+0x374] ;  /* 0x00037400012c7983 */ /* 0x000f680000300800 */
[----:B------:R-:W4:Y:S01]  /*3eed0*/  LDL.LU R20, [R1+0xfb4] ;  /* 0x000fb40001147983 */ /* 0x000f220000300800 */
[----:B------:R-:W-:-:S03]  /*3eee0*/  SHF.R.S32.HI R26, RZ, 0x8, R26 ;  /* 0x00000008ff1a7819 */ /* 0x000fc6000001141a */
[----:B------:R-:W5:Y:S04]  /*3eef0*/  LDL.LU.64 R62, [R1+0x2e0] ;  /* 0x0002e000013e7983 */ /* 0x000f680000300a00 */
[----:B------:R-:W-:Y:S04]  /*3ef00*/  @P5 STG.E.U8 desc[UR18][R58.64], R26 ;  /* 0x0000001a3a005986 */ /* 0x000fe8000c101112 */
[----:B---3--:R0:W-:Y:S02]  /*3ef10*/  @P2 STG.E.U8 desc[UR18][R24.64], R21 ;  /* 0x0000001518002986 */ /* 0x0081e4000c101112 */
[----:B0-----:R-:W-:-:S04]  /*3ef20*/  PRMT R21, R21, 0x9910, RZ ;  /* 0x0000991015157816 */ /* 0x001fc800000000ff */
[----:B------:R-:W-:Y:S02]  /*3ef30*/  SHF.R.S32.HI R26, RZ, 0x8, R21 ;  /* 0x00000008ff1a7819 */ /* 0x000fe40000011415 */
[----:B--2---:R-:W-:Y:S01]  /*3ef40*/  ISETP.LT.AND P5, PT, R16, UR4, !P1 ;  /* 0x0000000410007c0c */ /* 0x004fe2000cfa1270 */
[----:B------:R-:W0:Y:S01]  /*3ef50*/  LDCU UR4, c[0x0][0x39c] ;  /* 0x00007380ff0477ac */ /* 0x000e220008000800 */
[----:B------:R-:W2:Y:S04]  /*3ef60*/  LDL.LU R16, [R1+0xfb0] ;  /* 0x000fb00001107983 */ /* 0x000ea80000300800 */
[----:B------:R-:W3:Y:S01]  /*3ef70*/  LDL.LU.64 R58, [R1+0x2d8] ;  /* 0x0002d800013a7983 */ /* 0x000ee20000300a00 */
[----:B0-----:R-:W-:Y:S01]  /*3ef80*/  ISETP.LT.AND P2, PT, R23, UR4, !P1 ;  /* 0x0000000417007c0c */ /* 0x001fe2000cf41270 */
[----:B------:R-:W4:Y:S02]  /*3ef90*/  LDCU UR4, c[0x0][0x39c] ;  /* 0x00007380ff0477ac */ /* 0x000f240008000800 */
[----:B------:R-:W3:Y:S04]  /*3efa0*/  LDL.LU R23, [R1+0x378] ;  /* 0x0003780001177983 */ /* 0x000ee80000300800 */
[----:B------:R-:W3:Y:S04]  /*3efb0*/  LDL.LU R21, [R1+0xfbc] ;  /* 0x000fbc0001157983 */ /* 0x000ee80000300800 */
[----:B------:R-:W-:Y:S04]  /*3efc0*/  @P0 STG.E.U8 desc[UR18][R54.64], R26 ;  /* 0x0000001a36000986 */ /* 0x000fe8000c101112 */
[----:B------:R-:W3:Y:S01]  /*3efd0*/  LDL.LU.64 R24, [R1+0x2c8] ;  /* 0x0002c80001187983 */ /* 0x000ee20000300a00 */
[----:B----4-:R-:W-:Y:S01]  /*3efe0*/  ISETP.LT.AND P0, PT, R20, UR4, !P1 ;  /* 0x0000000414007c0c */ /* 0x010fe2000cf01270 */
[----:B------:R-:W2:Y:S02]  /*3eff0*/  LDCU UR4, c[0x0][0x39c] ;  /* 0x00007380ff0477ac */ /* 0x000ea40008000800 */
[----:B------:R-:W4:Y:S04]  /*3f000*/  LDL.LU R20, [R1+0xfb8] ;  /* 0x000fb80001147983 */ /* 0x000f280000300800 */
[----:B------:R0:W-:Y:S01]  /*3f010*/  @P4 STG.E.U8 desc[UR18][R18.64], R17 ;  /* 0x0000001112004986 */ /* 0x0001e2000c101112 */
[----:B--2---:R-:W-:Y:S01]  /*3f020*/  ISETP.LT.AND P4, PT, R16, UR4, !P1 ;  /* 0x0000000410007c0c */ /* 0x004fe2000cf81270 */
[----:B------:R-:W3:Y:S01]  /*3f030*/  LDCU UR4, c[0x0][0x39c] ;  /* 0x00007380ff0477ac */ /* 0x000ee20008000800 */
[----:B------:R-:W-:-:S05]  /*3f040*/  PRMT R16, R17, 0x9910, RZ ;  /* 0x0000991011107816 */ /* 0x000fca00000000ff */
[----:B0-----:R-:W-:Y:S02]  /*3f050*/  IMAD.MOV.U32 R18, RZ, RZ, R16 ;  /* 0x000000ffff127224 */ /* 0x001fe400078e0010 */
[----:B------:R-:W2:Y:S04]  /*3f060*/  LDL.LU.64 R16, [R1+0x2b8] ;  /* 0x0002b80001107983 */ /* 0x000ea80000300a00 */
[----:B------:R-:W2:Y:S04]  /*3f070*/  LDL.LU R54, [R1+0x37c] ;  /* 0x00037c0001367983 */ /* 0x000ea80000300800 */
[----:B------:R-:W2:Y:S01]  /*3f080*/  LDL.LU R27, [R1+0xfd4] ;  /* 0x000fd400011b7983 */ /* 0x000ea20000300800 */
[----:B------:R-:W-:-:S03]  /*3f090*/  SHF.R.S32.HI R26, RZ, 0x8, R18 ;  /* 0x00000008ff1a7819 */ /* 0x000fc60000011412 */
[----:B------:R-:W2:Y:S04]  /*3f0a0*/  LDL.LU.64 R18, [R1+0x2b0] ;  /* 0x0002b00001127983 */ /* 0x000ea80000300a00 */
[----:B------:R0:W-:Y:S04]  /*3f0b0*/  @P3 STG.E.U8 desc[UR18][R14.64], R26 ;  /* 0x0000001a0e003986 */ /* 0x0001e8000c101112 */
[----:B0-----:R-:W2:Y:S04]  /*3f0c0*/  LDL.LU.64 R14, [R1+0x13a0] ;  /* 0x0013a000010e7983 */ /* 0x001ea80000300a00 */
[----:B------:R-:W2:Y:S01]  /*3f0d0*/  LDL.LU R26, [R1+0xfd0] ;  /* 0x000fd000011a7983 */ /* 0x000ea20000300800 */
[----:B---3--:R-:W-:Y:S01]  /*3f0e0*/  ISETP.LT.AND P3, PT, R21, UR4, !P1 ;  /* 0x0000000415007c0c */ /* 0x008fe2000cf61270 */
[----:B------:R-:W4:Y:S02]  /*3f0f0*/  LDCU UR4, c[0x0][0x39c] ;  /* 0x00007380ff0477ac */ /* 0x000f240008000800 */
[----:B-----5:R0:W-:Y:S02]  /*3f100*/  @P5 STG.E.U8 desc[UR18][R62.64], R44 ;  /* 0x0000002c3e005986 */ /* 0x0201e4000c101112 */
[----:B0-----:R-:W-:-:S04]  /*3f110*/  PRMT R44, R44, 0x9910, RZ ;  /* 0x000099102c2c7816 */ /* 0x001fc800000000ff */
[----:B------:R-:W-:-:S05]  /*3f120*/  SHF.R.S32.HI R44, RZ, 0x8, R44 ;  /* 0x00000008ff2c7819 */ /* 0x000fca000001142c */
[----:B------:R0:W-:Y:S01]  /*3f130*/  @P2 STG.E.U8 desc[UR18][R58.64], R44 ;  /* 0x0000002c3a002986 */ /* 0x0001e2000c101112 */
[----:B----4-:R-:W-:Y:S01]  /*3f140*/  ISETP.LT.AND P5, PT, R20, UR4, !P1 ;  /* 0x0000000414007c0c */ /* 0x010fe2000cfa1270 */
[----:B------:R-:W2:Y:S02]  /*3f150*/  LDCU UR4, c[0x0][0x39c] ;  /* 0x00007380ff0477ac */ /* 0x000ea40008000800 */
[----:B------:R-:W3:Y:S04]  /*3f160*/  LDL.LU.64 R20, [R1+0x2a8] ;  /* 0x0002a80001147983 */ /* 0x000ee80000300a00 */
[----:B------:R-:W4:Y:S04]  /*3f170*/  LDL.LU R45, [R1+0x380] ;  /* 0x00038000012d7983 */ /* 0x000f280000300800 */
[----:B------:R-:W4:Y:S04]  /*3f180*/  LDL.LU.64 R62, [R1+0x298] ;  /* 0x00029800013e7983 */ /* 0x000f280000300a00 */
[----:B------:R-:W5:Y:S04]  /*3f190*/  LDL.LU R55, [R1+0x1024] ;  /* 0x0010240001377983 */ /* 0x000f680000300800 */
[----:B0-----:R-:W3:Y:S01]  /*3f1a0*/  LDL.LU R58, [R1+0xfe4] ;  /* 0x000fe400013a7983 */ /* 0x001ee20000300800 */
[----:B------:R-:W-:-:S03]  /*3f1b0*/  PRMT R59, R23, 0x9910, RZ ;  /* 0x00009910173b7816 */ /* 0x000fc600000000ff */
[----:B------:R0:W-:Y:S04]  /*3f1c0*/  @P0 STG.E.U8 desc[UR18][R24.64], R23 ;  /* 0x0000001718000986 */ /* 0x0001e8000c101112 */
[----:B0-----:R-:W4:Y:S04]  /*3f1d0*/  LDL.LU.64 R24, [R1+0x290] ;  /* 0x0002900001187983 */ /* 0x001f280000300a00 */
[----:B------:R-:W4:Y:S01]  /*3f1e0*/  LDL.LU R44, [R1+0x384] ;  /* 0x00038400012c7983 */ /* 0x000f220000300800 */
[----:B------:R-:W-:Y:S02]  /*3f1f0*/  SHF.R.S32.HI R59, RZ, 0x8, R59 ;  /* 0x00000008ff3b7819 */ /* 0x000fe4000001143b */
[----:B--2---:R-:W-:Y:S01]  /*3f200*/  ISETP.LT.AND P2, PT, R27, UR4, !P1 ;  /* 0x000000041b007c0c */ /* 0x004fe2000cf41270 */
[----:B------:R-:W0:Y:S02]  /*3f210*/  LDCU UR4, c[0x0][0x39c] ;  /* 0x00007380ff0477ac */ /* 0x000e240008000800 */
[----:B------:R1:W-:Y:S01]  /*3f220*/  @P4 STG.E.U8 desc[UR18][R16.64], R59 ;  /* 0x0000003b10004986 */ /* 0x0003e2000c101112 */
[----:B0-----:R-:W-:Y:S01]  /*3f230*/  ISETP.LT.AND P0, PT, R26, UR4, !P1 ;  /* 0x000000041a007c0c */ /* 0x001fe2000cf01270 */
[----:B------:R-:W5:Y:S02]  /*3f240*/  LDCU UR4, c[0x0][0x39c] ;  /* 0x00007380ff0477ac */ /* 0x000f640008000800 */
[----:B------:R-:W2:Y:S04]  /*3f250*/  LDL.LU.64 R26, [R1+0x288] ;  /* 0x00028800011a7983 */ /* 0x000ea80000300a00 */
[----:B------:R-:W2:Y:S04]  /*3f260*/  LDL.LU R23, [R1+0x1074] ;  /* 0x0010740001177983 */ /* 0x000ea80000300800 */
[----:B-1----:R-:W2:Y:S04]  /*3f270*/  LDL.LU.64 R16, [R1+0x1398] ;  /* 0x0013980001107983 */ /* 0x002ea80000300a00 */
[----:B------:R-:W2:Y:S04]  /*3f280*/  LDL.LU R59, [R1+0x1048] ;  /* 0x00104800013b7983 */ /* 0x000ea80000300800 */
[----:B------:R0:W-:Y:S04]  /*3f290*/  @P3 STG.E.U8 desc[UR18][R18.64], R54 ;  /* 0x0000003612003986 */ /* 0x0001e8000c101112 */
[----:B0-----:R-:W2:Y:S01]  /*3f2a0*/  LDL.LU.64 R18, [R1+0x1390] ;  /* 0x0013900001127983 */ /* 0x001ea20000300a00 */
[----:B------:R-:W-:-:S04]  /*3f2b0*/  PRMT R54, R54, 0x9910, RZ ;  /* 0x0000991036367816 */ /* 0x000fc800000000ff */
[----:B------:R-:W-:Y:S02]  /*3f2c0*/  SHF.R.S32.HI R54, RZ, 0x8, R54 ;  /* 0x00000008ff367819 */ /* 0x000fe40000011436 */
[----:B-----5:R-:W-:Y:S01]  /*3f2d0*/  ISETP.LT.AND P4, PT, R55, UR4, !P1 ;  /* 0x0000000437007c0c */ /* 0x020fe2000cf81270 */
[----:B------:R-:W3:Y:S01]  /*3f2e0*/  LDCU UR4, c[0x0][0x39c] ;  /* 0x00007380ff0477ac */ /* 0x000ee20008000800 */
[----:B------:R-:W5:Y:S01]  /*3f2f0*/  LDL.LU R55, [R1+0x388] ;  /* 0x0003880001377983 */ /* 0x000f620000300800 */
[----:B---3--:R-:W-:-:S03]  /*3f300*/  ISETP.LT.AND P3, PT, R58, UR4, !P1 ;  /* 0x000000043a007c0c */ /* 0x008fc6000cf61270 */
[----:B------:R0:W-:Y:S01]  /*3f310*/  @P5 STG.E.U8 desc[UR18][R20.64], R54 ;  /* 0x0000003614005986 */ /* 0x0001e2000c101112 */
[----:B------:R-:W2:Y:S03]  /*3f320*/  LDCU UR4, c[0x0][0x39c] ;  /* 0x00007380ff0477ac */ /* 0x000ea60008000800 */
[----:B------:R-:W3:Y:S04]  /*3f330*/  LDL.LU R58, [R1+0x108c] ;  /* 0x00108c00013a7983 */ /* 0x000ee80000300800 */
[----:B0-----:R-:W5:Y:S04]  /*3f340*/  LDL.LU.64 R20, [R1+0x1388] ;  /* 0x0013880001147983 */ /* 0x001f680000300a00 */
[----:B------:R-:W5:Y:S04]  /*3f350*/  LDL.LU R54, [R1+0x1084] ;  /* 0x0010840001367983 */ /* 0x000f680000300800 */
[----:B----4-:R0:W-:Y:S02]  /*3f360*/  @P2 STG.E.U8 desc[UR18][R62.64], R45 ;  /* 0x0000002d3e002986 */ /* 0x0101e4000c101112 */
[----:B0-----:R-:W-:-:S04]  /*3f370*/  PRMT R45, R45, 0x9910, RZ ;  /* 0x000099102d2d7816 */ /* 0x001fc800000000ff */
[----:B------:R-:W-:Y:S02]  /*3f380*/  SHF.R.S32.HI R63, RZ, 0x8, R45 ;  /* 0x00000008ff3f7819 */ /* 0x000fe4000001142d */
[----:B--2---:R-:W-:Y:S01]  /*3f390*/  ISETP.LT.AND P5, PT, R23, UR4, !P1 ;  /* 0x0000000417007c0c */ /* 0x004fe2000cfa1270 */
[----:B------:R-:W0:Y:S01]  /*3f3a0*/  LDCU UR4, c[0x0][0x39c] ;  /* 0x00007380ff0477ac */ /* 0x000e220008000800 */
[----:B------:R-:W2:Y:S04]  /*3f3b0*/  LDL.LU R23, [R1+0x1380] ;  /* 0x0013800001177983 */ /* 0x000ea80000300800 */
[----:B------:R-:W4:Y:S01]  /*3f3c0*/  LDL.LU R62, [R1+0x38c] ;  /* 0x00038c00013e7983 */ /* 0x000f220000300800 */
[----:B0-----:R-:W-:Y:S01]  /*3f3d0*/  ISETP.LT.AND P2, PT, R59, UR4, !P1 ;  /* 0x000000043b007c0c */ /* 0x001fe2000cf41270 */
[----:B------:R-:W3:Y:S02]  /*3f3e0*/  LDCU UR4, c[0x0][0x39c] ;  /* 0x00007380ff0477ac */ /* 0x000ee40008000800 */
[----:B------:R-:W2:Y:S04]  /*3f3f0*/  LDL.LU R59, [R1+0x10e0] ;  /* 0x0010e000013b7983 */ /* 0x000ea80000300800 */
[----:B------:R-:W4:Y:S04]  /*3f400*/  LDL.LU R45, [R1+0x10d8] ;  /* 0x0010d800012d7983 */ /* 0x000f280000300800 */
[----:B------:R0:W-:Y:S04]  /*3f410*/  @P0 STG.E.U8 desc[UR18][R24.64], R63 ;  /* 0x0000003f18000986 */ /* 0x0001e8000c101112 */
[----:B------:R1:W-:Y:S04]  /*3f420*/  @P4 STG.E.U8 desc[UR18][R26.64], R44 ;  /* 0x0000002c1a004986 */ /* 0x0003e8000c101112 */
[----:B0-----:R-:W4:Y:S04]  /*3f430*/  LDL.LU.64 R24, [R1+0x1378] ;  /* 0x0013780001187983 */ /* 0x001f280000300a00 */
[----:B-1----:R-:W4:Y:S01]  /*3f440*/  LDL.LU.64 R26, [R1+0x1370] ;  /* 0x00137000011a7983 */ /* 0x002f220000300a00 */
[----:B---3--:R-:W-:Y:S01]  /*3f450*/  ISETP.LT.AND P0, PT, R58, UR4, !P1 ;  /* 0x000000043a007c0c */ /* 0x008fe2000cf01270 */
[----:B------:R-:W5:Y:S02]  /*3f460*/  LDCU UR4, c[0x0][0x39c] ;  /* 0x00007380ff0477ac */ /* 0x000f640008000800 */
[----:B------:R-:W3:Y:S04]  /*3f470*/  LDL.LU R58, [R1+0x390] ;  /* 0x00039000013a7983 */ /* 0x000ee80000300800 */
[----:B------:R-:W3:Y:S01]  /*3f480*/  LDL.LU R63, [R1+0x1128] ;  /* 0x00112800013f7983 */ /* 0x000ee20000300800 */
[----:B-----5:R-:W-:Y:S01]  /*3f490*/  ISETP.LT.AND P4, PT, R54, UR4, !P1 ;  /* 0x0000000436007c0c */ /* 0x020fe2000cf81270 */
[----:B------:R-:W2:Y:S02]  /*3f4a0*/  LDCU UR4, c[0x0][0x39c] ;  /* 0x00007380ff0477ac */ /* 0x000ea40008000800 */
[----:B------:R-:W5:Y:S01]  /*3f4b0*/  LDL.LU R54, [R1+0x1124] ;  /* 0x0011240001367983 */ /* 0x000f620000300800 */
[----:B------:R-:W-:-:S04]  /*3f4c0*/  PRMT R44, R44, 0x9910, RZ ;  /* 0x000099102c2c7816 */ /* 0x000fc800000000ff */
[----:B------:R-:W-:-:S05]  /*3f4d0*/  SHF.R.S32.HI R44, RZ, 0x8, R44 ;  /* 0x00000008ff2c7819 */ /* 0x000fca000001142c */
[----:B------:R0:W-:Y:S04]  /*3f4e0*/  @P3 STG.E.U8 desc[UR18][R28.64], R44 ;  /* 0x0000002c1c003986 */ /* 0x0001e8000c101112 */
[----:B------:R1:W-:Y:S04]  /*3f4f0*/  @P5 STG.E.U8 desc[UR18][R30.64], R55 ;  /* 0x000000371e005986 */ /* 0x0003e8000c101112 */
[----:B0-----:R-:W5:Y:S04]  /*3f500*/  LDL.LU.64 R28, [R1+0x1368] ;  /* 0x00136800011c7983 */ /* 0x001f680000300a00 */
[----:B------:R-:W5:Y:S04]  /*3f510*/  LDL.LU R44, [R1+0x1360] ;  /* 0x00136000012c7983 */ /* 0x000f680000300800 */
[----:B-1----:R-:W5:Y:S01]  /*3f520*/  LDL.LU.64 R30, [R1+0x1358] ;  /* 0x00135800011e7983 */ /* 0x002f620000300a00 */
[----:B--2---:R-:W-:Y:S01]  /*3f530*/  ISETP.LT.AND P3, PT, R59, UR4, !P1 ;  /* 0x000000043b007c0c */ /* 0x004fe2000cf61270 */
[----:B------:R-:W4:Y:S01]  /*3f540*/  LDCU UR4, c[0x0][0x39c] ;  /* 0x00007380ff0477ac */ /* 0x000f220008000800 */
[----:B------:R-:W-:-:S02]  /*3f550*/  PRMT R59, R55, 0x9910, RZ ;  /* 0x00009910373b7816 */ /* 0x000fc400000000ff */
[----:B----4-:R-:W-:Y:S01]  /*3f560*/  ISETP.LT.AND P5, PT, R45, UR4, !P1 ;  /* 0x000000042d007c0c */ /* 0x010fe2000cfa1270 */
[----:B------:R-:W3:Y:S01]  /*3f570*/  LDCU UR4, c[0x0][0x39c] ;  /* 0x00007380ff0477ac */ /* 0x000ee20008000800 */
[----:B------:R-:W2:Y:S04]  /*3f580*/  LDL.LU R45, [R1+0x394] ;  /* 0x00039400012d7983 */ /* 0x000ea80000300800 */
[----:B------:R-:W4:Y:S01]  /*3f590*/  LDL.LU R55, [R1+0x1104] ;  /* 0x0011040001377983 */ /* 0x000f220000300800 */
[----:B------:R-:W-:-:S05]  /*3f5a0*/  SHF.R.S32.HI R59, RZ, 0x8, R59 ;  /* 0x00000008ff3b7819 */ /* 0x000fca000001143b */
[----:B------:R0:W-:Y:S04]  /*3f5b0*/  @P2 STG.E.U8 desc[UR18][R32.64], R59 ;  /* 0x0000003b20002986 */ /* 0x0001e8000c101112 */
[----:B0-----:R-:W2:Y:S04]  /*3f5c0*/  LDL.LU.64 R32, [R1+0x1350] ;  /* 0x0013500001207983 */ /* 0x001ea80000300a00 */
[----:B------:R-:W2:Y:S04]  /*3f5d0*/  LDL.LU R59, [R1+0x1100] ;  /* 0x00110000013b7983 */ /* 0x000ea80000300800 */
[----:B------:R0:W-:Y:S04]  /*3f5e0*/  @P0 STG.E.U8 desc[UR18][R34.64], R62 ;  /* 0x0000003e22000986 */ /* 0x0001e8000c101112 */
[----:B0-----:R-:W2:Y:S01]  /*3f5f0*/  LDL.LU.64 R34, [R1+0x1348] ;  /* 0x0013480001227983 */ /* 0x001ea20000300a00 */
[----:B---3--:R-:W-:Y:S01]  /*3f600*/  ISETP.LT.AND P2, PT, R63, UR4, !P1 ;  /* 0x000000043f007c0c */ /* 0x008fe2000cf41270 */
[----:B------:R-:W5:Y:S01]  /*3f610*/  LDCU UR4, c[0x0][0x39c] ;  /* 0x00007380ff0477ac */ /* 0x000f620008000800 */
[----:B------:R-:W-:-:S02]  /*3f620*/  PRMT R63, R62, 0x9910, RZ ;  /* 0x000099103e3f7816 */ /* 0x000fc400000000ff */
[----:B-----5:R-:W-:Y:S01]  /*3f630*/  ISETP.LT.AND P0, PT, R54, UR4, !P1 ;  /* 0x0000000436007c0c */ /* 0x020fe2000cf01270 */
[----:B------:R-:W4:Y:S01]  /*3f640*/  LDCU UR4, c[0x0][0x39c] ;  /* 0x00007380ff0477ac */ /* 0x000f220008000800 */
[----:B------:R-:W3:Y:S04]  /*3f650*/  LDL.LU R54, [R1+0x398] ;  /* 0x0003980001367983 */ /* 0x000ee80000300800 */
[----:B------:R-:W5:Y:S01]  /*3f660*/  LDL.LU R62, [R1+0x10d4] ;  /* 0x0010d400013e7983 */ /* 0x000f620000300800 */
[----:B------:R-:W-:-:S05]  /*3f670*/  SHF.R.S32.HI R63, RZ, 0x8, R63 ;  /* 0x00000008ff3f7819 */ /* 0x000fca000001143f */
[----:B------:R0:W-:Y:S04]  /*3f680*/  @P4 STG.E.U8 desc[UR18][R36.64], R63 ;  /* 0x0000003f24004986 */ /* 0x0001e8000c101112 */
[----:B0-----:R-:W3:Y:S04]  /*3f690*/  LDL.LU.64 R36, [R1+0x1340] ;  /* 0x0013400001247983 */ /* 0x001ee80000300a00 */
[----:B------:R-:W3:Y:S04]  /*3f6a0*/  LDL.LU R63, [R1+0x10d0] ;  /* 0x0010d000013f7983 */ /* 0x000ee80000300800 */
[----:B------:R0:W-:Y:S04]  /*3f6b0*/  @P3 STG.E.U8 desc[UR18][R38.64], R58 ;  /* 0x0000003a26003986 */ /* 0x0001e8000c101112 */
[----:B0-----:R-:W3:Y:S01]  /*3f6c0*/  LDL.LU.64 R38, [R1+0x1338] ;  /* 0x0013380001267983 */ /* 0x001ee20000300a00 */
[----:B------:R-:W-:-:S04]  /*3f6d0*/  PRMT R58, R58, 0x9910, RZ ;  /* 0x000099103a3a7816 */ /* 0x000fc800000000ff */
[----:B------:R-:W-:-:S05]  /*3f6e0*/  SHF.R.S32.HI R58, RZ, 0x8, R58 ;  /* 0x00000008ff3a7819 */ /* 0x000fca000001143a */
[----:B------:R0:W-:Y:S01]  /*3f6f0*/  @P5 STG.E.U8 desc[UR18][R40.64], R58 ;  /* 0x0000003a28005986 */ /* 0x0001e2000c101112 */
[----:B----4-:R-:W-:Y:S01]  /*3f700*/  ISETP.LT.AND P4, PT, R55, UR4, !P1 ;  /* 0x0000000437007c0c */ /* 0x010fe2000cf81270 */
[----:B------:R-:W2:Y:S02]  /*3f710*/  LDCU UR4, c[0x0][0x39c] ;  /* 0x00007380ff0477ac */ /* 0x000ea40008000800 */
[----:B------:R-:W4:Y:S01]  /*3f720*/  LDL.LU R55, [R1+0x39c] ;  /* 0x00039c0001377983 */ /* 0x000f220000300800 */
[----:B--2---:R-:W-:Y:S01]  /*3f730*/  ISETP.LT.AND P3, PT, R59, UR4, !P1 ;  /* 0x000000043b007c0c */ /* 0x004fe2000cf61270 */
[----:B------:R-:W5:Y:S02]  /*3f740*/  LDCU UR4, c[0x0][0x39c] ;  /* 0x00007380ff0477ac */ /* 0x000f640008000800 */
[----:B------:R-:W2:Y:S04]  /*3f750*/  LDL.LU R59, [R1+0x10f0] ;  /* 0x0010f000013b7983 */ /* 0x000ea80000300800 */
[----:B0-----:R-:W4:Y:S04]  /*3f760*/  LDL.LU.64 R40, [R1+0x1330] ;  /* 0x0013300001287983 */ /* 0x001f280000300a00 */
[----:B------:R-:W4:Y:S04]  /*3f770*/  LDL.LU R58, [R1+0x10b8] ;  /* 0x0010b800013a7983 */ /* 0x000f280000300800 */
[----:B------:R0:W-:Y:S01]  /*3f780*/  @P2 STG.E.U8 desc[UR18][R66.64], R45 ;  /* 0x0000002d42002986 */ /* 0x0001e2000c101112 */
[----:B-----5:R-:W-:Y:S01]  /*3f790*/  ISETP.LT.AND P5, PT, R62, UR4, !P1 ;  /* 0x000000043e007c0c */ /* 0x020fe2000cfa1270 */
[----:B------:R-:W3:Y:S02]  /*3f7a0*/  LDCU UR4, c[0x0][0x39c] ;  /* 0x00007380ff0477ac */ /* 0x000ee40008000800 */
[----:B------:R-:W5:Y:S01]  /*3f7b0*/  LDL.LU R62, [R1+0x3a0] ;  /* 0x0003a000013e7983 */ /* 0x000f620000300800 */
[----:B---3--:R-:W-:Y:S01]  /*3f7c0*/  ISETP.LT.AND P2, PT, R63, UR4, !P1 ;  /* 0x000000043f007c0c */ /* 0x008fe2000cf41270 */
[----:B------:R-:W2:Y:S02]  /*3f7d0*/  LDCU UR4, c[0x0][0x39c] ;  /* 0x00007380ff0477ac */ /* 0x000ea40008000800 */
[----:B------:R-:W3:Y:S04]  /*3f7e0*/  LDL.LU R63, [R1+0x10c0] ;  /* 0x0010c000013f7983 */ /* 0x000ee80000300800 */
[----:B0-----:R-:W5:Y:S01]  /*3f7f0*/  LDL.LU R67, [R1+0x1080] ;  /* 0x0010800001437983 */ /* 0x001f620000300800 */
[----:B------:R-:W-:-:S03]  /*3f800*/  PRMT R45, R45, 0x9910, RZ ;  /* 0x000099102d2d7816 */ /* 0x000fc600000000ff */
[----:B------:R-:W5:Y:S01]  /*3f810*/  LDL.LU R66, [R1+0x3a4] ;  /* 0x0003a40001427983 */ /* 0x000f620000300800 */
[----:B------:R-:W-:-:S05]  /*3f820*/  SHF.R.S32.HI R45, RZ, 0x8, R45 ;  /* 0x00000008ff2d7819 */ /* 0x000fca000001142d */
[----:B------:R0:W-:Y:S04]  /*3f830*/  @P0 STG.E.U8 desc[UR18][R42.64], R45 ;  /* 0x0000002d2a000986 */ /* 0x0001e8000c101112 */
[----:B------:R1:W-:Y:S04]  /*3f840*/  @P4 STG.E.U8 desc[UR18][R46.64], R54 ;  /* 0x000000362e004986 */ /* 0x0003e8000c101112 */
[----:B0-----:R-:W5:Y:S04]  /*3f850*/  LDL.LU.64 R42, [R1+0x1328] ;  /* 0x00132800012a7983 */ /* 0x001f680000300a00 */
[----:B------:R-:W5:Y:S04]  /*3f860*/  LDL.LU R45, [R1+0x1320] ;  /* 0x00132000012d7983 */ /* 0x000f680000300800 */
[----:B-1----:R-:W5:Y:S01]  /*3f870*/  LDL.LU.64 R46, [R1+0x1318] ;  /* 0x00131800012e7983 */ /* 0x002f620000300a00 */
[----:B------:R-:W-:-:S04]  /*3f880*/  PRMT R54, R54, 0x9910, RZ ;  /* 0x0000991036367816 */ /* 0x000fc800000000ff */
[----:B------:R-:W-:-:S05]  /*3f890*/  SHF.R.S32.HI R54, RZ, 0x8, R54 ;  /* 0x00000008ff367819 */ /* 0x000fca0000011436 */
[----:B------:R0:W-:Y:S01]  /*3f8a0*/  @P3 STG.E.U8 desc[UR18][R48.64], R54 ;  /* 0x0000003630003986 */ /* 0x0001e2000c101112 */
[----:B--2---:R-:W-:Y:S01]  /*3f8b0*/  ISETP.LT.AND P0, PT, R59, UR4, !P1 ;  /* 0x000000043b007c0c */ /* 0x004fe2000cf01270 */
[----:B------:R-:W4:Y:S02]  /*3f8c0*/  LDCU UR4, c[0x0][0x39c] ;  /* 0x00007380ff0477ac */ /* 0x000f240008000800 */
[----:B----4-:R-:W-:Y:S01]  /*3f8d0*/  ISETP.LT.AND P4, PT, R58, UR4, !P1 ;  /* 0x000000043a007c0c */ /* 0x010fe2000cf81270 */
[----:B------:R-:W3:Y:S01]  /*3f8e0*/  LDCU UR4, c[0x0][0x39c] ;  /* 0x00007380ff0477ac */ /* 0x000ee20008000800 */
[----:B------:R-:W2:Y:S04]  /*3f8f0*/  LDL.LU R58, [R1+0x1098] ;  /* 0x00109800013a7983 */ /* 0x000ea80000300800 */
[----:B------:R-:W4:Y:S04]  /*3f900*/  LDL.LU R59, [R1+0x1094] ;  /* 0x00109400013b7983 */ /* 0x000f280000300800 */
[----:B0-----:R-:W4:Y:S04]  /*3f910*/  LDL.LU.64 R48, [R1+0x1310] ;  /* 0x0013100001307983 */ /* 0x001f280000300a00 */
[----:B------:R-:W4:Y:S04]  /*3f920*/  LDL.LU R54, [R1+0x1308] ;  /* 0x0013080001367983 */ /* 0x000f280000300800 */
[----:B------:R0:W-:Y:S04]  /*3f930*/  @P5 STG.E.U8 desc[UR18][R50.64], R55 ;  /* 0x0000003732005986 */ /* 0x0001e8000c101112 */
[----:B0-----:R-:W4:Y:S01]  /*3f940*/  LDL.LU.64 R50, [R1+0x1300] ;  /* 0x0013000001327983 */ /* 0x001f220000300a00 */
[----:B---3--:R-:W-:Y:S01]  /*3f950*/  ISETP.LT.AND P3, PT, R63, UR4, !P1 ;  /* 0x000000043f007c0c */ /* 0x008fe2000cf61270 */
[----:B------:R-:W5:Y:S02]  /*3f960*/  LDCU UR4, c[0x0][0x39c] ;  /* 0x00007380ff0477ac */ /* 0x000f640008000800 */
        /* <DEDUP_REMOVED lines=8> */
[----:B0-----:R-:W5:Y:S01]  /*3f9f0*/  LDL.LU.64 R52, [R1+0x12f8] ;  /* 0x0012f80001347983 */ /* 0x001f620000300a00 */
[----:B-1----:R-:W-:-:S03]  /*3fa00*/  PRMT R62, R62, 0x9910, RZ ;  /* 0x000099103e3e7816 */ /* 0x002fc600000000ff */
[----:B------:R-:W5:Y:S01]  /*3fa10*/  LDL.LU R55, [R1+0x12f4] ;  /* 0x0012f40001377983 */ /* 0x000f620000300800 */
[----:B------:R-:W-:-:S05]  /*3fa20*/  SHF.R.S32.HI R62, RZ, 0x8, R62 ;  /* 0x00000008ff3e7819 */ /* 0x000fca000001143e */
[----:B------:R-:W-:Y:S04]  /*3fa30*/  @P4 STG.E.U8 desc[UR18][R60.64], R62 ;  /* 0x0000003e3c004986 */ /* 0x000fe8000c101112 */
[----:B------:R0:W-:Y:S02]  /*3fa40*/  @P3 STG.E.U8 desc[UR18][R64.64], R66 ;  /* 0x0000004240003986 */ /* 0x0001e4000c101112 */
[----:B0-----:R-:W-:-:S04]  /*3fa50*/  PRMT R66, R66, 0x9910, RZ ;  /* 0x0000991042427816 */ /* 0x001fc800000000ff */
[----:B------:R-:W-:Y:S02]  /*3fa60*/  SHF.R.S32.HI R66, RZ, 0x8, R66 ;  /* 0x00000008ff427819 */ /* 0x000fe40000011442 */
[----:B--2---:R-:W-:Y:S01]  /*3fa70*/  ISETP.LT.AND P2, PT, R58, UR4, !P1 ;  /* 0x000000043a007c0c */ /* 0x004fe2000cf41270 */
[----:B------:R-:W4:Y:S01]  /*3fa80*/  LDCU UR4, c[0x0][0x39c] ;  /* 0x00007380ff0477ac */ /* 0x000f220008000800 */
[----:B------:R-:W2:Y:S04]  /*3fa90*/  LDL.LU R58, [R1+0x12f0] ;  /* 0x0012f000013a7983 */ /* 0x000ea80000300800 */
[----:B------:R-:W2:Y:S01]  /*3faa0*/  LDL.LU.64 R56, [R1+0x12e8] ;  /* 0x0012e80001387983 */ /* 0x000ea20000300a00 */
[----:B----4-:R-:W-:Y:S01]  /*3fab0*/  ISETP.LT.AND P0, PT, R59, UR4, !P1 ;  /* 0x000000043b007c0c */ /* 0x010fe2000cf01270 */
[----:B------:R-:W3:Y:S02]  /*3fac0*/  LDCU UR4, c[0x0][0x39c] ;  /* 0x00007380ff0477ac */ /* 0x000ee40008000800 */
[----:B------:R-:W4:Y:S04]  /*3fad0*/  LDL.LU R59, [R1+0x12e0] ;  /* 0x0012e000013b7983 */ /* 0x000f280000300800 */
[----:B------:R-:W2:Y:S04]  /*3fae0*/  LDL.LU.64 R60, [R1+0x12d8] ;  /* 0x0012d800013c7983 */ /* 0x000ea80000300a00 */
[----:B------:R-:W2:Y:S04]  /*3faf0*/  LDL.LU R62, [R1+0x12d4] ;  /* 0x0012d400013e7983 */ /* 0x000ea80000300800 */
[----:B------:R0:W-:Y:S01]  /*3fb00*/  @P5 STG.E.U8 desc[UR18][R92.64], R66 ;  /* 0x000000425c005986 */ /* 0x0001e2000c101112 */
[----:B---3--:R-:W-:Y:S01]  /*3fb10*/  ISETP.LT.AND P4, PT, R63, UR4, !P1 ;  /* 0x000000043f007c0c */ /* 0x008fe2000cf81270 */
[----:B------:R-:W5:Y:S02]  /*3fb20*/  LDCU UR4, c[0x0][0x39c] ;  /* 0x00007380ff0477ac */ /* 0x000f640008000800 */
[----:B------:R-:W3:Y:S04]  /*3fb30*/  LDL.LU R63, [R1+0x12d0] ;  /* 0x0012d000013f7983 */ /* 0x000ee80000300800 */
[----:B------:R-:W2:Y:S01]  /*3fb40*/  LDL.LU.64 R64, [R1+0x12c8] ;  /* 0x0012c80001407983 */ /* 0x000ea20000300a00 */
[----:B-----5:R-:W-:Y:S01]  /*3fb50*/  ISETP.LT.AND P3, PT, R67, UR4, !P1 ;  /* 0x0000000443007c0c */ /* 0x020fe2000cf61270 */
[----:B------:R-:W1:Y:S02]  /*3fb60*/  LDCU UR4, c[0x0][0x39c] ;  /* 0x00007380ff0477ac */ /* 0x000e640008000800 */
[----:B------:R-:W5:Y:S04]  /*3fb70*/  LDL.LU R67, [R1+0x1054] ;  /* 0x0010540001437983 */ /* 0x000f680000300800 */
[----:B0-----:R-:W2:Y:S04]  /*3fb80*/  LDL.LU R66, [R1+0x12c0] ;  /* 0x0012c00001427983 */ /* 0x001ea80000300800 */
[----:B------:R-:W1:Y:S04]  /*3fb90*/  LDL.LU R92, [R1+0x1044] ;  /* 0x00104400015c7983 */ /* 0x000e680000300800 */
[----:B------:R-:W2:Y:S01]  /*3fba0*/  LDL.LU R93, [R1+0x3a8] ;  /* 0x0003a800015d7983 */ /* 0x000ea20000300800 */
[----:B-1----:R-:W-:Y:S01]  /*3fbb0*/  ISETP.LT.AND P5, PT, R92, UR4, !P1 ;  /* 0x000000045c007c0c */ /* 0x002fe2000cfa1270 */
[----:B------:R-:W0:Y:S02]  /*3fbc0*/  LDCU UR4, c[0x0][0x39c] ;  /* 0x00007380ff0477ac */ /* 0x000e240008000800 */
[----:B------:R-:W3:Y:S04]  /*3fbd0*/  LDL.LU R92, [R1+0x100c] ;  /* 0x00100c00015c7983 */ /* 0x000ee80000300800 */
[----:B--2---:R1:W-:Y:S04]  /*3fbe0*/  @P2 STG.E.U8 desc[UR18][R90.64], R93 ;  /* 0x0000005d5a002986 */ /* 0x0043e8000c101112 */
[----:B-1----:R-:W0:Y:S01]  /*3fbf0*/  LDL.LU R91, [R1+0x103c] ;  /* 0x00103c00015b7983 */ /* 0x002e220000300800 */
[----:B------:R-:W-:-:S04]  /*3fc00*/  PRMT R90, R93, 0x9910, RZ ;  /* 0x000099105d5a7816 */ /* 0x000fc800000000ff */
[----:B------:R-:W-:-:S05]  /*3fc10*/  SHF.R.S32.HI R90, RZ, 0x8, R90 ;  /* 0x00000008ff5a7819 */ /* 0x000fca000001145a */
[----:B------:R1:W-:Y:S01]  /*3fc20*/  @P0 STG.E.U8 desc[UR18][R88.64], R90 ;  /* 0x0000005a58000986 */ /* 0x0003e2000c101112 */
[----:B0-----:R-:W-:Y:S01]  /*3fc30*/  ISETP.LT.AND P2, PT, R91, UR4, !P1 ;  /* 0x000000045b007c0c */ /* 0x001fe2000cf41270 */
[----:B------:R-:W5:Y:S02]  /*3fc40*/  LDCU UR4, c[0x0][0x39c] ;  /* 0x00007380ff0477ac */ /* 0x000f640008000800 */
[----:B------:R-:W2:Y:S04]  /*3fc50*/  LDL.LU R91, [R1+0x3b4] ;  /* 0x0003b400015b7983 */ /* 0x000ea80000300800 */
[----:B------:R-:W2:Y:S04]  /*3fc60*/  LDL.LU R93, [R1+0x1014] ;  /* 0x00101400015d7983 */ /* 0x000ea80000300800 */
[----:B-1----:R-:W2:Y:S04]  /*3fc70*/  LDL.LU R90, [R1+0x3ac] ;  /* 0x0003ac00015a7983 */ /* 0x002ea80000300800 */
[----:B------:R-:W4:Y:S04]  /*3fc80*/  LDL.LU R88, [R1+0xfe0] ;  /* 0x000fe00001587983 */ /* 0x000f280000300800 */
[----:B------:R-:W4:Y:S01]  /*3fc90*/  LDL.LU R89, [R1+0x3b0] ;  /* 0x0003b00001597983 */ /* 0x000f220000300800 */
[----:B-----5:R-:W-:Y:S01]  /*3fca0*/  ISETP.LT.AND P0, PT, R67, UR4, !P1 ;  /* 0x0000000443007c0c */ /* 0x020fe2000cf01270 */
[----:B------:R-:W3:Y:S02]  /*3fcb0*/  LDCU UR4, c[0x0][0x39c] ;  /* 0x00007380ff0477ac */ /* 0x000ee40008000800 */
[----:B------:R-:W5:Y:S04]  /*3fcc0*/  LDL.LU R67, [R1+0x12bc] ;  /* 0x0012bc0001437983 */ /* 0x000f680000300800 */
[----:B--2---:R0:W-:Y:S01]  /*3fcd0*/  @P4 STG.E.U8 desc[UR18][R86.64], R90 ;  /* 0x0000005a56004986 */ /* 0x0041e2000c101112 */
[----:B---3--:R-:W-:Y:S01]  /*3fce0*/  ISETP.LT.AND P4, PT, R92, UR4, !P1 ;  /* 0x000000045c007c0c */ /* 0x008fe2000cf81270 */
[----:B------:R-:W1:Y:S02]  /*3fcf0*/  LDCU UR4, c[0x0][0x39c] ;  /* 0x00007380ff0477ac */ /* 0x000e640008000800 */
[----:B------:R-:W2:Y:S04]  /*3fd00*/  LDL.LU R92, [R1+0x3bc] ;  /* 0x0003bc00015c7983 */ /* 0x000ea80000300800 */
[----:B0-----:R-:W3:Y:S01]  /*3fd10*/  LDL.LU R87, [R1+0xffc] ;  /* 0x000ffc0001577983 */ /* 0x001ee20000300800 */
[----:B------:R-:W-:-:S04]  /*3fd20*/  PRMT R86, R90, 0x9910, RZ ;  /* 0x000099105a567816 */ /* 0x000fc800000000ff */
[----:B------:R-:W-:-:S05]  /*3fd30*/  SHF.R.S32.HI R86, RZ, 0x8, R86 ;  /* 0x00000008ff567819 */ /* 0x000fca0000011456 */
[----:B------:R0:W-:Y:S04]  /*3fd40*/  @P3 STG.E.U8 desc[UR18][R84.64], R86 ;  /* 0x0000005654003986 */ /* 0x0001e8000c101112 */
[----:B0-----:R-:W5:Y:S01]  /*3fd50*/  LDL.LU R85, [R1+0xff8] ;  /* 0x000ff80001557983 */ /* 0x001f620000300800 */
[----:B-1----:R-:W-:Y:S01]  /*3fd60*/  ISETP.LT.AND P3, PT, R93, UR4, !P1 ;  /* 0x000000045d007c0c */ /* 0x002fe2000cf61270 */
[----:B------:R-:W0:Y:S02]  /*3fd70*/  LDCU UR4, c[0x0][0x39c] ;  /* 0x00007380ff0477ac */ /* 0x000e240008000800 */
[----:B----4-:R1:W-:Y:S04]  /*3fd80*/  @P5 STG.E.U8 desc[UR18][R82.64], R89 ;  /* 0x0000005952005986 */ /* 0x0103e8000c101112 */
[----:B------:R-:W4:Y:S01]  /*3fd90*/  LDL.LU R93, [R1+0x3b8] ;  /* 0x0003b800015d7983 */ /* 0x000f220000300800 */
[----:B0-----:R-:W-:Y:S01]  /*3fda0*/  ISETP.LT.AND P5, PT, R88, UR4, !P1 ;  /* 0x0000000458007c0c */ /* 0x001fe2000cfa1270 */
[----:B------:R-:W3:Y:S01]  /*3fdb0*/  LDCU UR4, c[0x0][0x39c] ;  /* 0x00007380ff0477ac */ /* 0x000ee20008000800 */
[----:B-1----:R-:W-:-:S02]  /*3fdc0*/  PRMT R82, R89, 0x9910, RZ ;  /* 0x0000991059527816 */ /* 0x002fc400000000ff */
[----:B------:R-:W4:Y:S02]  /*3fdd0*/  LDL.LU R89, [R1+0xfd8] ;  /* 0x000fd80001597983 */ /* 0x000f240000300800 */
[----:B------:R-:W-:Y:S02]  /*3fde0*/  SHF.R.S32.HI R82, RZ, 0x8, R82 ;  /* 0x00000008ff527819 */ /* 0x000fe40000011452 */
[----:B------:R-:W4:Y:S04]  /*3fdf0*/  LDL.LU R86, [R1+0xfdc] ;  /* 0x000fdc0001567983 */ /* 0x000f280000300800 */
[----:B------:R-:W-:Y:S04]  /*3fe00*/  @P2 STG.E.U8 desc[UR18][R80.64], R82 ;  /* 0x0000005250002986 */ /* 0x000fe8000c101112 */
[----:B------:R-:W4:Y:S04]  /*3fe10*/  LDL.LU R84, [R1+0xfc4] ;  /* 0x000fc40001547983 */ /* 0x000f280000300800 */
[----:B------:R0:W-:Y:S04]  /*3fe20*/  @P0 STG.E.U8 desc[UR18][R78.64], R91 ;  /* 0x0000005b4e000986 */ /* 0x0001e8000c101112 */
[----:B------:R-:W4:Y:S01]  /*3fe30*/  LDL.LU R83, [R1+0xfc0] ;  /* 0x000fc00001537983 */ /* 0x000f220000300800 */
[----:B0-----:R-:W-:-:S04]  /*3fe40*/  PRMT R78, R91, 0x9910, RZ ;  /* 0x000099105b4e7816 */ /* 0x001fc800000000ff */
[----:B------:R-:W-:-:S05]  /*3fe50*/  SHF.R.S32.HI R78, RZ, 0x8, R78 ;  /* 0x00000008ff4e7819 */ /* 0x000fca000001144e */
[----:B------:R0:W-:Y:S01]  /*3fe60*/  @P4 STG.E.U8 desc[UR18][R76.64], R78 ;  /* 0x0000004e4c004986 */ /* 0x0001e2000c101112 */
[----:B---3--:R-:W-:Y:S01]  /*3fe70*/  ISETP.LT.AND P2, PT, R87, UR4, !P1 ;  /* 0x0000000457007c0c */ /* 0x008fe2000cf41270 */
[----:B------:R-:W5:Y:S01]  /*3fe80*/  LDCU UR4, c[0x0][0x39c] ;  /* 0x00007380ff0477ac */ /* 0x000f620008000800 */
[----:B--2---:R-:W-:-:S04]  /*3fe90*/  PRMT R79, R92, 0x9910, RZ ;  /* 0x000099105c4f7816 */ /* 0x004fc800000000ff */
[----:B0-----:R-:W-:Y:S02]  /*3fea0*/  SHF.R.S32.HI R76, RZ, 0x8, R79 ;  /* 0x00000008ff4c7819 */ /* 0x001fe4000001144f */
[----:B-----5:R-:W-:Y:S01]  /*3feb0*/  ISETP.LT.AND P0, PT, R85, UR4, !P1 ;  /* 0x0000000455007c0c */ /* 0x020fe2000cf01270 */
[----:B------:R-:W-:Y:S01]  /*3fec0*/  @P3 STG.E.U8 desc[UR18][R74.64], R92 ;  /* 0x0000005c4a003986 */ /* 0x000fe2000c101112 */
[----:B------:R-:W0:Y:S03]  /*3fed0*/  LDCU UR4, c[0x0][0x39c] ;  /* 0x00007380ff0477ac */ /* 0x000e260008000800 */
[----:B------:R-:W2:Y:S04]  /*3fee0*/  LDL.LU R85, [R1+0x100] ;  /* 0x0001000001557983 */ /* 0x000ea80000300800 */
[----:B------:R-:W2:Y:S04]  /*3fef0*/  LDL.LU R87, [R1+0x104] ;  /* 0x0001040001577983 */ /* 0x000ea80000300800 */
[----:B------:R-:W3:Y:S04]  /*3ff00*/  LDL.LU R90, [R1+0x108] ;  /* 0x00010800015a7983 */ /* 0x000ee80000300800 */
[----:B------:R-:W3:Y:S04]  /*3ff10*/  LDL.LU R88, [R1+0x10c] ;  /* 0x00010c0001587983 */ /* 0x000ee80000300800 */
[----:B------:R-:W5:Y:S04]  /*3ff20*/  LDL.LU R79, [R1+0x1020] ;  /* 0x00102000014f7983 */ /* 0x000f680000300800 */
[----:B------:R1:W-:Y:S04]  /*3ff30*/  @P5 STG.E.U8 desc[UR18][R72.64], R76 ;  /* 0x0000004c48005986 */ /* 0x0003e8000c101112 */
[----:B------:R-:W3:Y:S04]  /*3ff40*/  LDL.LU R77, [R1+0xff0] ;  /* 0x000ff000014d7983 */ /* 0x000ee80000300800 */
[----:B-1----:R-:W5:Y:S04]  /*3ff50*/  LDL.LU R76, [R1+0xff4] ;  /* 0x000ff400014c7983 */ /* 0x002f680000300800 */
[----:B------:R-:W5:Y:S01]  /*3ff60*/  LDL.LU R75, [R1+0xfcc] ;  /* 0x000fcc00014b7983 */ /* 0x000f620000300800 */
[----:B----4-:R-:W-:-:S05]  /*3ff70*/  PRMT R74, R93, 0x9910, RZ ;  /* 0x000099105d4a7816 */ /* 0x010fca00000000ff */
[----:B------:R-:W-:Y:S01]  /*3ff80*/  IMAD.MOV.U32 R72, RZ, RZ, R74 ;  /* 0x000000ffff487224 */ /* 0x000fe200078e004a */
[----:B------:R1:W-:Y:S01]  /*3ff90*/  @P2 STG.E.U8 desc[UR18][R70.64], R93 ;  /* 0x0000005d46002986 */ /* 0x0003e2000c101112 */
[----:B0-----:R-:W-:Y:S01]  /*3ffa0*/  ISETP.LT.AND P4, PT, R89, UR4, !P1 ;  /* 0x0000000459007c0c */ /* 0x001fe2000cf81270 */
[----:B------:R-:W0:Y:S01]  /*3ffb0*/  LDCU UR4, c[0x0][0x39c] ;  /* 0x00007380ff0477ac */ /* 0x000e220008000800 */
[----:B------:R-:W-:Y:S01]  /*3ffc0*/  ISETP.LT.AND P3, PT, R86, UR6, !P1 ;  /* 0x0000000656007c0c */ /* 0x000fe2000cf61270 */
[----:B------:R-:W4:Y:S01]  /*3ffd0*/  LDL.LU R89, [R1+0x110] ;  /* 0x0001100001597983 */ /* 0x000f220000300800 */
[----:B------:R-:W-:Y:S01]  /*3ffe0*/  ISETP.LT.AND P5, PT, R84, UR7, !P1 ;  /* 0x0000000754007c0c */ /* 0x000fe2000cfa1270 */
[----:B------:R-:W3:Y:S02]  /*3fff0*/  LDCU UR6, c[0x0][0x39c] ;  /* 0x00007380ff0677ac */ /* 0x000ee40008000800 */
[----:B------:R-:W4:Y:S01]  /*40000*/  LDL.LU R91, [R1+0x114] ;  /* 0x00011400015b7983 */ /* 0x000f220000300800 */
[----:B------:R-:W5:Y:S01]  /*40010*/  LDCU UR7, c[0x0][0x39c] ;  /* 0x00007380ff0777ac */ /* 0x000f620008000800 */
[----:B-1----:R-:W-:Y:S01]  /*40020*/  SHF.R.S32.HI R70, RZ, 0x8, R72 ;  /* 0x00000008ff467819 */ /* 0x002fe20000011448 */
[----:B------:R-:W-:Y:S01]  /*40030*/  VIADD R71, R3, UR5 ;  /* 0x0000000503477c36 */ /* 0x000fe20008000000 */
[----:B------:R-:W4:Y:S04]  /*40040*/  LDL.LU R78, [R1+0xfc8] ;  /* 0x000fc800014e7983 */ /* 0x000f280000300800 */
[----:B------:R1:W-:Y:S01]  /*40050*/  @P0 STG.E.U8 desc[UR18][R68.64], R70 ;  /* 0x0000004644000986 */ /* 0x0003e2000c101112 */
[----:B------:R-:W-:Y:S01]  /*40060*/  VIADD R3, R71, UR5 ;  /* 0x0000000547037c36 */ /* 0x000fe20008000000 */
[----:B------:R-:W-:Y:S01]  /*40070*/  ISETP.LT.AND P2, PT, R83, UR9, !P1 ;  /* 0x0000000953007c0c */ /* 0x000fe2000cf41270 */
[----:B------:R-:W0:Y:S01]  /*40080*/  LDCU UR9, c[0x0][0x39c] ;  /* 0x00007380ff0977ac */ /* 0x000e220008000800 */
[----:B------:R-:W4:Y:S04]  /*40090*/  LDL.LU R92, [R1+0x118] ;  /* 0x00011800015c7983 */ /* 0x000f280000300800 */
[----:B------:R-:W4:Y:S01]  /*400a0*/  LDL.LU R93, [R1+0x11c] ;  /* 0x00011c00015d7983 */ /* 0x000f220000300800 */
[----:B-1----:R-:W-:-:S04]  /*400b0*/  IADD3 R70, P0, PT, R71, R2, RZ ;  /* 0x0000000247467210 */ /* 0x002fc80007f1e0ff */
[----:B------:R-:W-:Y:S02]  /*400c0*/  LEA.HI.X.SX32 R71, R71, R0, 0x1, P0 ;  /* 0x0000000047477211 */ /* 0x000fe400000f0eff */
[----:B------:R-:W-:-:S04]  /*400d0*/  IADD3 R68, P0, PT, R3, R2, RZ ;  /* 0x0000000203447210 */ /* 0x000fc80007f1e0ff */
[----:B------:R-:W-:Y:S02]  /*400e0*/  LEA.HI.X.SX32 R69, R3, R0, 0x1, P0 ;  /* 0x0000000003457211 */ /* 0x000fe400000f0eff */
[----:B--2---:R-:W-:-:S04]  /*400f0*/  F2FP.SATFINITE.E4M3.F32.PACK_AB_MERGE_C R74, R87, R85, RZ ;  /* 0x00000055574a723e */ /* 0x004fc800048070ff */
[----:B------:R-:W-:Y:S01]  /*40100*/  PRMT R72, R74, 0x9910, RZ ;  /* 0x000099104a487816 */ /* 0x000fe200000000ff */
[----:B------:R1:W-:Y:S03]  /*40110*/  @P4 STG.E.U8 desc[UR18][R70.64], R74 ;  /* 0x0000004a46004986 */ /* 0x0003e6000c101112 */
[----:B------:R-:W-:Y:S01]  /*40120*/  SHF.R.S32.HI R72, RZ, 0x8, R72 ;  /* 0x00000008ff487819 */ /* 0x000fe20000011448 */
[----:B-1----:R-:W-:-:S04]  /*40130*/  VIADD R71, R3, UR5 ;  /* 0x0000000503477c36 */ /* 0x002fc80008000000 */
[----:B------:R-:W-:Y:S01]  /*40140*/  VIADD R3, R71, UR5 ;  /* 0x0000000547037c36 */ /* 0x000fe20008000000 */
[----:B------:R1:W-:Y:S01]  /*40150*/  @P3 STG.E.U8 desc[UR18][R68.64], R72 ;  /* 0x0000004844003986 */ /* 0x0003e2000c101112 */
[----:B---3--:R-:W-:Y:S01]  /*40160*/  ISETP.LT.AND P3, PT, R77, UR6, !P1 ;  /* 0x000000064d007c0c */ /* 0x008fe2000cf61270 */
[----:B------:R-:W2:Y:S01]  /*40170*/  LDCU UR6, c[0x0][0x39c] ;  /* 0x00007380ff0677ac */ /* 0x000ea20008000800 */
[----:B------:R-:W-:Y:S01]  /*40180*/  F2FP.SATFINITE.E4M3.F32.PACK_AB_MERGE_C R73, R88, R90, RZ ;  /* 0x0000005a5849723e */ /* 0x000fe200048070ff */
[----:B------:R-:W3:Y:S01]  /*40190*/  LDL.LU R77, [R1+0x1008] ;  /* 0x00100800014d7983 */ /* 0x000ee20000300800 */
[----:B-1----:R-:W-:-:S04]  /*401a0*/  IADD3 R68, P4, PT, R3, R2, RZ ;  /* 0x0000000203447210 */ /* 0x002fc80007f9e0ff */
[----:B------:R-:W-:Y:S02]  /*401b0*/  LEA.HI.X.SX32 R69, R3, R0, 0x1, P4 ;  /* 0x0000000003457211 */ /* 0x000fe400020f0eff */
[----:B-----5:R-:W-:Y:S02]  /*401c0*/  ISETP.LT.AND P4, PT, R76, UR7, !P1 ;  /* 0x000000074c007c0c */ /* 0x020fe4000cf81270 */
[----:B------:R-:W-:Y:S01]  /*401d0*/  IADD3 R70, P0, PT, R71, R2, RZ ;  /* 0x0000000247467210 */ /* 0x000fe20007f1e0ff */
[----:B------:R-:W2:Y:S01]  /*401e0*/  LDL.LU R76, [R1+0xfec] ;  /* 0x000fec00014c7983 */ /* 0x000ea20000300800 */
[----:B------:R-:W-:Y:S01]  /*401f0*/  PRMT R72, R73, 0x9910, RZ ;  /* 0x0000991049487816 */ /* 0x000fe200000000ff */
[----:B------:R-:W-:Y:S01]  /*40200*/  VIADD R3, R3, UR5 ;  /* 0x0000000503037c36 */ /* 0x000fe20008000000 */
[----:B------:R-:W-:Y:S01]  /*40210*/  LEA.HI.X.SX32 R71, R71, R0, 0x1, P0 ;  /* 0x0000000047477211 */ /* 0x000fe200000f0eff */
[----:B------:R-:W1:Y:S01]  /*40220*/  LDCU UR7, c[0x0][0x39c] ;  /* 0x00007380ff0777ac */ /* 0x000e620008000800 */
[----:B------:R-:W-:-:S03]  /*40230*/  SHF.R.S32.HI R72, RZ, 0x8, R72 ;  /* 0x00000008ff487819 */ /* 0x000fc60000011448 */
[----:B------:R-:W-:Y:S04]  /*40240*/  @P5 STG.E.U8 desc[UR18][R70.64], R73 ;  /* 0x0000004946005986 */ /* 0x000fe8000c101112 */
[----:B------:R5:W-:Y:S01]  /*40250*/  @P2 STG.E.U8 desc[UR18][R68.64], R72 ;  /* 0x0000004844002986 */ /* 0x000be2000c101112 */
[----:B0-----:R-:W-:Y:S01]  /*40260*/  ISETP.LT.AND P2, PT, R75, UR9, !P1 ;  /* 0x000000094b007c0c */ /* 0x001fe2000cf41270 */
[----:B------:R-:W0:Y:S02]  /*40270*/  LDCU UR9, c[0x0][0x39c] ;  /* 0x00007380ff0977ac */ /* 0x000e240008000800 */
[----:B------:R-:W1:Y:S01]  /*40280*/  LDL.LU R75, [R1+0xfe8] ;  /* 0x000fe800014b7983 */ /* 0x000e620000300800 */
[----:B------:R-:W-:Y:S01]  /*40290*/  ISETP.LT.AND P0, PT, R79, UR4, !P1 ;  /* 0x000000044f007c0c */ /* 0x000fe2000cf01270 */
[----:B------:R-:W3:Y:S02]  /*402a0*/  LDCU UR4, c[0x0][0x39c] ;  /* 0x00007380ff0477ac */ /* 0x000ee40008000800 */
[----:B------:R-:W2:Y:S01]  /*402b0*/  LDL.LU R85, [R1+0x120] ;  /* 0x0001200001557983 */ /* 0x000ea20000300800 */
[----:B-----5:R-:W-:-:S03]  /*402c0*/  IADD3 R68, P5, PT, R3, R2, RZ ;  /* 0x0000000203447210 */ /* 0x020fc60007fbe0ff */
[----:B------:R-:W5:Y:S01]  /*402d0*/  LDL.LU R87, [R1+0x124] ;  /* 0x0001240001577983 */ /* 0x000f620000300800 */
[----:B----4-:R-:W-:Y:S02]  /*402e0*/  F2FP.SATFINITE.E4M3.F32.PACK_AB_MERGE_C R70, R91, R89, RZ ;  /* 0x000000595b46723e */ /* 0x010fe400048070ff */
[C---:B------:R-:W-:Y:S01]  /*402f0*/  LEA.HI.X.SX32 R69, R3.reuse, R0, 0x1, P5 ;  /* 0x0000000003457211 */ /* 0x040fe200028f0eff */
[----:B------:R-:W-:Y:S01]  /*40300*/  VIADD R3, R3, UR5 ;  /* 0x0000000503037c36 */ /* 0x000fe20008000000 */
[----:B------:R-:W4:Y:S03]  /*40310*/  LDL.LU R90, [R1+0x128] ;  /* 0x00012800015a7983 */ /* 0x000f260000300800 */
[----:B------:R-:W-:Y:S01]  /*40320*/  VIADD R71, R3, UR5 ;  /* 0x0000000503477c36 */ /* 0x000fe20008000000 */
[----:B------:R0:W-:Y:S01]  /*40330*/  @P0 STG.E.U8 desc[UR18][R68.64], R70 ;  /* 0x0000004644000986 */ /* 0x0001e2000c101112 */
[----:B------:R-:W-:-:S02]  /*40340*/  PRMT R72, R70, 0x9910, RZ ;  /* 0x0000991046487816 */ /* 0x000fc400000000ff */
[----:B------:R-:W-:Y:S01]  /*40350*/  F2FP.SATFINITE.E4M3.F32.PACK_AB_MERGE_C R73, R93, R92, RZ ;  /* 0x0000005c5d49723e */ /* 0x000fe200048070ff */
[----:B------:R-:W4:Y:S01]  /*40360*/  LDL.LU R88, [R1+0x12c] ;  /* 0x00012c0001587983 */ /* 0x000f220000300800 */
[----:B0-----:R-:W-:-:S03]  /*40370*/  IADD3 R68, P0, PT, R3, R2, RZ ;  /* 0x0000000203447210 */ /* 0x001fc60007f1e0ff */
[----:B------:R-:W4:Y:S01]  /*40380*/  LDL.LU R79, [R1+0x102c] ;  /* 0x00102c00014f7983 */ /* 0x000f220000300800 */
[----:B------:R-:W-:Y:S02]  /*40390*/  LEA.HI.X.SX32 R69, R3, R0, 0x1, P0 ;  /* 0x0000000003457211 */ /* 0x000fe400000f0eff */
[C---:B------:R-:W-:Y:S01]  /*403a0*/  IADD3 R70, P0, PT, R71.reuse, R2, RZ ;  /* 0x0000000247467210 */ /* 0x040fe20007f1e0ff */
[C---:B------:R-:W-:Y:S01]  /*403b0*/  VIADD R3, R71.reuse, UR5 ;  /* 0x0000000547037c36 */ /* 0x040fe20008000000 */
[----:B------:R-:W-:Y:S02]  /*403c0*/  SHF.R.S32.HI R72, RZ, 0x8, R72 ;  /* 0x00000008ff487819 */ /* 0x000fe40000011448 */
[----:B------:R-:W-:-:S03]  /*403d0*/  LEA.HI.X.SX32 R71, R71, R0, 0x1, P0 ;  /* 0x0000000047477211 */ /* 0x000fc600000f0eff */
[----:B------:R0:W-:Y:S04]  /*403e0*/  @P3 STG.E.U8 desc[UR18][R68.64], R72 ;  /* 0x0000004844003986 */ /* 0x0001e8000c101112 */
[----:B------:R3:W-:Y:S01]  /*403f0*/  @P4 STG.E.U8 desc[UR18][R70.64], R73 ;  /* 0x0000004946004986 */ /* 0x0007e2000c101112 */
[----:B0-----:R-:W-:-:S04]  /*40400*/  IADD3 R68, P3, PT, R3, R2, RZ ;  /* 0x0000000203447210 */ /* 0x001fc80007f7e0ff */
[----:B------:R-:W-:Y:S02]  /*40410*/  LEA.HI.X.SX32 R69, R3, R0, 0x1, P3 ;  /* 0x0000000003457211 */ /* 0x000fe400018f0eff */
[----:B---3--:R-:W-:Y:S02]  /*40420*/  ISETP.LT.AND P0, PT, R77, UR4, !P1 ;  /* 0x000000044d007c0c */ /* 0x008fe4000cf01270 */
[----:B------:R-:W-:Y:S01]  /*40430*/  PRMT R74, R73, 0x9910, RZ ;  /* 0x00009910494a7816 */ /* 0x000fe200000000ff */
[----:B------:R-:W3:Y:S01]  /*40440*/  LDL.LU R77, [R1+0x101c] ;  /* 0x00101c00014d7983 */ /* 0x000ee20000300800 */
[----:B------:R-:W-:Y:S01]  /*40450*/  VIADD R71, R3, UR5 ;  /* 0x0000000503477c36 */ /* 0x000fe20008000000 */
[----:B------:R-:W-:Y:S01]  /*40460*/  ISETP.LT.AND P5, PT, R78, UR10, !P1 ;  /* 0x0000000a4e007c0c */ /* 0x000fe2000cfa1270 */
[----:B------:R-:W0:Y:S01]  /*40470*/  LDCU UR4, c[0x0][0x39c] ;  /* 0x00007380ff0477ac */ /* 0x000e220008000800 */
[----:B--2---:R-:W-:Y:S02]  /*40480*/  ISETP.LT.AND P4, PT, R76, UR6, !P1 ;  /* 0x000000064c007c0c */ /* 0x004fe4000cf81270 */
[----:B-1----:R-:W-:Y:S01]  /*40490*/  ISETP.LT.AND P3, PT, R75, UR7, !P1 ;  /* 0x000000074b007c0c */ /* 0x002fe2000cf61270 */
[----:B------:R-:W2:Y:S01]  /*404a0*/  LDL.LU R76, [R1+0x1034] ;  /* 0x00103400014c7983 */ /* 0x000ea20000300800 */
[----:B------:R-:W-:Y:S01]  /*404b0*/  IMAD.MOV.U32 R72, RZ, RZ, R74 ;  /* 0x000000ffff487224 */ /* 0x000fe200078e004a */
[----:B------:R-:W3:Y:S02]  /*404c0*/  LDCU UR6, c[0x0][0x39c] ;  /* 0x00007380ff0677ac */ /* 0x000ee40008000800 */
[----:B------:R-:W2:Y:S02]  /*404d0*/  LDL.LU R75, [R1+0x1004] ;  /* 0x00100400014b7983 */ /* 0x000ea40000300800 */
[----:B------:R-:W-:Y:S01]  /*404e0*/  SHF.R.S32.HI R70, RZ, 0x8, R72 ;  /* 0x00000008ff467819 */ /* 0x000fe20000011448 */
[----:B------:R-:W-:Y:S01]  /*404f0*/  VIADD R3, R71, UR5 ;  /* 0x0000000547037c36 */ /* 0x000fe20008000000 */
[----:B-----5:R-:W-:Y:S01]  /*40500*/  F2FP.SATFINITE.E4M3.F32.PACK_AB_MERGE_C R74, R87, R85, RZ ;  /* 0x00000055574a723e */ /* 0x020fe200048070ff */
[----:B------:R-:W5:Y:S01]  /*40510*/  LDL.LU R89, [R1+0x130] ;  /* 0x0001300001597983 */ /* 0x000f620000300800 */
[----:B------:R-:W2:Y:S03]  /*40520*/  LDCU UR7, c[0x0][0x39c] ;  /* 0x00007380ff0777ac */ /* 0x000ea60008000800 */
[----:B------:R1:W-:Y:S01]  /*40530*/  @P2 STG.E.U8 desc[UR18][R68.64], R70 ;  /* 0x0000004644002986 */ /* 0x0003e2000c101112 */
[----:B------:R-:W-:Y:S01]  /*40540*/  PRMT R72, R74, 0x9910, RZ ;  /* 0x000099104a487816 */ /* 0x000fe200000000ff */
[----:B------:R-:W0:Y:S02]  /*40550*/  LDCU UR10, c[0x0][0x39c] ;  /* 0x00007380ff0a77ac */ /* 0x000e240008000800 */
[----:B------:R-:W5:Y:S01]  /*40560*/  LDL.LU R91, [R1+0x134] ;  /* 0x00013400015b7983 */ /* 0x000f620000300800 */
[----:B-1----:R-:W-:-:S03]  /*40570*/  IADD3 R70, P2, PT, R71, R2, RZ ;  /* 0x0000000247467210 */ /* 0x002fc60007f5e0ff */
[----:B------:R-:W5:Y:S01]  /*40580*/  LDL.LU R78, [R1+0x1000] ;  /* 0x00100000014e7983 */ /* 0x000f620000300800 */
[----:B------:R-:W-:-:S03]  /*40590*/  LEA.HI.X.SX32 R71, R71, R0, 0x1, P2 ;  /* 0x0000000047477211 */ /* 0x000fc600010f0eff */
[----:B------:R-:W5:Y:S01]  /*405a0*/  LDL.LU R92, [R1+0x138] ;  /* 0x00013800015c7983 */ /* 0x000f620000300800 */
[C---:B------:R-:W-:Y:S02]  /*405b0*/  IADD3 R68, P2, PT, R3.reuse, R2, RZ ;  /* 0x0000000203447210 */ /* 0x040fe40007f5e0ff */
[----:B------:R-:W-:Y:S01]  /*405c0*/  SHF.R.S32.HI R72, RZ, 0x8, R72 ;  /* 0x00000008ff487819 */ /* 0x000fe20000011448 */
[----:B------:R1:W-:Y:S01]  /*405d0*/  @P5 STG.E.U8 desc[UR18][R70.64], R74 ;  /* 0x0000004a46005986 */ /* 0x0003e2000c101112 */
[C---:B------:R-:W-:Y:S02]  /*405e0*/  LEA.HI.X.SX32 R69, R3.reuse, R0, 0x1, P2 ;  /* 0x0000000003457211 */ /* 0x040fe400010f0eff */
[----:B----4-:R-:W-:Y:S01]  /*405f0*/  F2FP.SATFINITE.E4M3.F32.PACK_AB_MERGE_C R73, R88, R90, RZ ;  /* 0x0000005a5849723e */ /* 0x010fe200048070ff */
[----:B------:R-:W4:Y:S04]  /*40600*/  LDL.LU R93, [R1+0x13c] ;  /* 0x00013c00015d7983 */ /* 0x000f280000300800 */
[----:B------:R0:W-:Y:S01]  /*40610*/  @P0 STG.E.U8 desc[UR18][R68.64], R72 ;  /* 0x0000004844000986 */ /* 0x0001e2000c101112 */
[----:B-1----:R-:W-:-:S05]  /*40620*/  VIADD R71, R3, UR5 ;  /* 0x0000000503477c36 */ /* 0x002fca0008000000 */
[C---:B------:R-:W-:Y:S01]  /*40630*/  IADD3 R70, P0, PT, R71.reuse, R2, RZ ;  /* 0x0000000247467210 */ /* 0x040fe20007f1e0ff */
[----:B------:R-:W-:-:S03]  /*40640*/  VIADD R3, R71, UR5 ;  /* 0x0000000547037c36 */ /* 0x000fc60008000000 */
[----:B------:R-:W-:-:S05]  /*40650*/  LEA.HI.X.SX32 R71, R71, R0, 0x1, P0 ;  /* 0x0000000047477211 */ /* 0x000fca00000f0eff */
[----:B------:R-:W-:Y:S01]  /*40660*/  @P4 STG.E.U8 desc[UR18][R70.64], R73 ;  /* 0x0000004946004986 */ /* 0x000fe2000c101112 */
[----:B0-----:R-:W-:Y:S02]  /*40670*/  PRMT R72, R73, 0x9910, RZ ;  /* 0x0000991049487816 */ /* 0x001fe400000000ff */
[C---:B------:R-:W-:Y:S02]  /*40680*/  IADD3 R68, P5, PT, R3.reuse, R2, RZ ;  /* 0x0000000203447210 */ /* 0x040fe40007fbe0ff */
[----:B------:R-:W-:Y:S02]  /*40690*/  SHF.R.S32.HI R72, RZ, 0x8, R72 ;  /* 0x00000008ff487819 */ /* 0x000fe40000011448 */
[----:B------:R-:W-:-:S05]  /*406a0*/  LEA.HI.X.SX32 R69, R3, R0, 0x1, P5 ;  /* 0x0000000003457211 */ /* 0x000fca00028f0eff */
[----:B------:R0:W-:Y:S01]  /*406b0*/  @P3 STG.E.U8 desc[UR18][R68.64], R72 ;  /* 0x0000004844003986 */ /* 0x0001e2000c101112 */
[----:B---3--:R-:W-:Y:S02]  /*406c0*/  ISETP.LT.AND P2, PT, R77, UR6, !P1 ;  /* 0x000000064d007c0c */ /* 0x008fe4000cf41270 */
[----:B--2---:R-:W-:Y:S01]  /*406d0*/  ISETP.LT.AND P4, PT, R76, UR7, !P1 ;  /* 0x000000074c007c0c */ /* 0x004fe2000cf81270 */
[----:B------:R-:W2:Y:S01]  /*406e0*/  LDL.LU R77, [R1+0x1010] ;  /* 0x00101000014d7983 */ /* 0x000ea20000300800 */
[----:B------:R-:W-:Y:S01]  /*406f0*/  VIADD R3, R3, UR5 ;  /* 0x0000000503037c36 */ /* 0x000fe20008000000 */
[----:B------:R-:W-:Y:S01]  /*40700*/  ISETP.LT.AND P0, PT, R79, UR4, !P1 ;  /* 0x000000044f007c0c */ /* 0x000fe2000cf01270 */
[----:B------:R-:W2:Y:S01]  /*40710*/  LDCU UR4, c[0x0][0x39c] ;  /* 0x00007380ff0477ac */ /* 0x000ea20008000800 */
[----:B------:R-:W3:Y:S01]  /*40720*/  LDL.LU R76, [R1+0x1018] ;  /* 0x00101800014c7983 */ /* 0x000ee20000300800 */
[----:B------:R-:W-:Y:S02]  /*40730*/  ISETP.LT.AND P3, PT, R75, UR9, !P1 ;  /* 0x000000094b007c0c */ /* 0x000fe4000cf61270 */
[C---:B0-----:R-:W-:Y:S01]  /*40740*/  IADD3 R68, P5, PT, R3.reuse, R2, RZ ;  /* 0x0000000203447210 */ /* 0x041fe20007fbe0ff */
[----:B------:R-:W3:Y:S01]  /*40750*/  LDL.LU R75, [R1+0x1028] ;  /* 0x00102800014b7983 */ /* 0x000ee20000300800 */
[----:B------:R-:W3:Y:S03]  /*40760*/  LDCU UR6, c[0x0][0x39c] ;  /* 0x00007380ff0677ac */ /* 0x000ee60008000800 */
[----:B------:R-:W3:Y:S01]  /*40770*/  LDL.LU R85, [R1+0x140] ;  /* 0x0001400001557983 */ /* 0x000ee20000300800 */
[----:B------:R-:W-:Y:S01]  /*40780*/  LEA.HI.X.SX32 R69, R3, R0, 0x1, P5 ;  /* 0x0000000003457211 */ /* 0x000fe200028f0eff */
[----:B------:R-:W0:Y:S02]  /*40790*/  LDCU UR7, c[0x0][0x39c] ;  /* 0x00007380ff0777ac */ /* 0x000e240008000800 */
[----:B------:R-:W3:Y:S01]  /*407a0*/  LDL.LU R87, [R1+0x144] ;  /* 0x0001440001577983 */ /* 0x000ee20000300800 */
[----:B-----5:R-:W-:Y:S01]  /*407b0*/  F2FP.SATFINITE.E4M3.F32.PACK_AB_MERGE_C R70, R91, R89, RZ ;  /* 0x000000595b46723e */ /* 0x020fe200048070ff */
[----:B------:R-:W-:Y:S01]  /*407c0*/  VIADD R3, R3, UR5 ;  /* 0x0000000503037c36 */ /* 0x000fe20008000000 */
[----:B------:R-:W1:Y:S01]  /*407d0*/  LDCU UR9, c[0x0][0x39c] ;  /* 0x00007380ff0977ac */ /* 0x000e620008000800 */
[----:B------:R-:W5:Y:S02]  /*407e0*/  LDL.LU R90, [R1+0x148] ;  /* 0x00014800015a7983 */ /* 0x000f640000300800 */
[----:B------:R-:W-:-:S02]  /*407f0*/  VIADD R71, R3, UR5 ;  /* 0x0000000503477c36 */ /* 0x000fc40008000000 */
[----:B------:R0:W-:Y:S01]  /*40800*/  @P0 STG.E.U8 desc[UR18][R68.64], R70 ;  /* 0x0000004644000986 */ /* 0x0001e2000c101112 */
[----:B------:R-:W-:-:S03]  /*40810*/  PRMT R72, R70, 0x9910, RZ ;  /* 0x0000991046487816 */ /* 0x000fc600000000ff */
[----:B------:R-:W5:Y:S01]  /*40820*/  LDL.LU R88, [R1+0x14c] ;  /* 0x00014c0001587983 */ /* 0x000f620000300800 */
[----:B0-----:R-:W-:-:S03]  /*40830*/  IADD3 R68, P0, PT, R3, R2, RZ ;  /* 0x0000000203447210 */ /* 0x001fc60007f1e0ff */
[----:B------:R-:W5:Y:S01]  /*40840*/  LDL.LU R79, [R1+0x1068] ;  /* 0x00106800014f7983 */ /* 0x000f620000300800 */
[----:B------:R-:W-:Y:S02]  /*40850*/  LEA.HI.X.SX32 R69, R3, R0, 0x1, P0 ;  /* 0x0000000003457211 */ /* 0x000fe400000f0eff */
[C---:B------:R-:W-:Y:S01]  /*40860*/  IADD3 R70, P0, PT, R71.reuse, R2, RZ ;  /* 0x0000000247467210 */ /* 0x040fe20007f1e0ff */
[----:B------:R-:W-:Y:S01]  /*40870*/  VIADD R3, R71, UR5 ;  /* 0x0000000547037c36 */ /* 0x000fe20008000000 */
[----:B------:R-:W-:Y:S02]  /*40880*/  SHF.R.S32.HI R72, RZ, 0x8, R72 ;  /* 0x00000008ff487819 */ /* 0x000fe40000011448 */
[----:B----4-:R-:W-:Y:S02]  /*40890*/  F2FP.SATFINITE.E4M3.F32.PACK_AB_MERGE_C R73, R93, R92, RZ ;  /* 0x0000005c5d49723e */ /* 0x010fe400048070ff */
[----:B------:R-:W-:Y:S01]  /*408a0*/  LEA.HI.X.SX32 R71, R71, R0, 0x1, P0 ;  /* 0x0000000047477211 */ /* 0x000fe200000f0eff */
[----:B------:R0:W-:Y:S04]  /*408b0*/  @P2 STG.E.U8 desc[UR18][R68.64], R72 ;  /* 0x0000004844002986 */ /* 0x0001e8000c101112 */
[----:B------:R4:W-:Y:S01]  /*408c0*/  @P4 STG.E.U8 desc[UR18][R70.64], R73 ;  /* 0x0000004946004986 */ /* 0x0009e2000c101112 */
[----:B0-----:R-:W-:-:S04]  /*408d0*/  IADD3 R68, P2, PT, R3, R2, RZ ;  /* 0x0000000203447210 */ /* 0x001fc80007f5e0ff */
[----:B------:R-:W-:Y:S02]  /*408e0*/  LEA.HI.X.SX32 R69, R3, R0, 0x1, P2 ;  /* 0x0000000003457211 */ /* 0x000fe400010f0eff */
[----:B--2---:R-:W-:Y:S02]  /*408f0*/  ISETP.LT.AND P0, PT, R77, UR4, !P1 ;  /* 0x000000044d007c0c */ /* 0x004fe4000cf01270 */
[----:B------:R-:W-:Y:S01]  /*40900*/  PRMT R74, R73, 0x9910, RZ ;  /* 0x00009910494a7816 */ /* 0x000fe200000000ff */
[----:B------:R-:W2:Y:S01]  /*40910*/  LDL.LU R77, [R1+0x1060] ;  /* 0x00106000014d7983 */ /* 0x000ea20000300800 */
[----:B---3--:R-:W-:Y:S01]  /*40920*/  ISETP.LT.AND P4, PT, R76, UR6, !P1 ;  /* 0x000000064c007c0c */ /* 0x008fe2000cf81270 */
[----:B----4-:R-:W-:Y:S01]  /*40930*/  VIADD R71, R3, UR5 ;  /* 0x0000000503477c36 */ /* 0x010fe20008000000 */
[----:B------:R-:W-:Y:S01]  /*40940*/  ISETP.LT.AND P5, PT, R78, UR10, !P1 ;  /* 0x0000000a4e007c0c */ /* 0x000fe2000cfa1270 */
[----:B------:R-:W3:Y:S01]  /*40950*/  LDL.LU R76, [R1+0x1038] ;  /* 0x00103800014c7983 */ /* 0x000ee20000300800 */
[----:B------:R-:W-:Y:S01]  /*40960*/  ISETP.LT.AND P2, PT, R75, UR7, !P1 ;  /* 0x000000074b007c0c */ /* 0x000fe2000cf41270 */
[----:B------:R-:W-:Y:S01]  /*40970*/  IMAD.MOV.U32 R72, RZ, RZ, R74 ;  /* 0x000000ffff487224 */ /* 0x000fe200078e004a */
[----:B------:R-:W2:Y:S01]  /*40980*/  LDCU UR6, c[0x0][0x39c] ;  /* 0x00007380ff0677ac */ /* 0x000ea20008000800 */
[----:B------:R-:W1:Y:S03]  /*40990*/  LDL.LU R75, [R1+0x1040] ;  /* 0x00104000014b7983 */ /* 0x000e660000300800 */
[----:B------:R-:W-:Y:S01]  /*409a0*/  SHF.R.S32.HI R70, RZ, 0x8, R72 ;  /* 0x00000008ff467819 */ /* 0x000fe20000011448 */
[----:B------:R-:W-:Y:S01]  /*409b0*/  VIADD R3, R71, UR5 ;  /* 0x0000000547037c36 */ /* 0x000fe20008000000 */
[----:B------:R-:W-:Y:S01]  /*409c0*/  F2FP.SATFINITE.E4M3.F32.PACK_AB_MERGE_C R74, R87, R85, RZ ;  /* 0x00000055574a723e */ /* 0x000fe200048070ff */
[----:B------:R-:W4:Y:S01]  /*409d0*/  LDL.LU R89, [R1+0x150] ;  /* 0x0001500001597983 */ /* 0x000f220000300800 */
[----:B------:R-:W3:Y:S03]  /*409e0*/  LDCU UR7, c[0x0][0x39c] ;  /* 0x00007380ff0777ac */ /* 0x000ee60008000800 */
[----:B------:R0:W-:Y:S01]  /*409f0*/  @P3 STG.E.U8 desc[UR18][R68.64], R70 ;  /* 0x0000004644003986 */ /* 0x0001e2000c101112 */
[----:B------:R-:W-:Y:S01]  /*40a00*/  PRMT R72, R74, 0x9910, RZ ;  /* 0x000099104a487816 */ /* 0x000fe200000000ff */
[----:B------:R-:W2:Y:S02]  /*40a10*/  LDCU UR4, c[0x0][0x39c] ;  /* 0x00007380ff0477ac */ /* 0x000ea40008000800 */
[----:B------:R-:W4:Y:S01]  /*40a20*/  LDL.LU R91, [R1+0x154] ;  /* 0x00015400015b7983 */ /* 0x000f220000300800 */
[----:B------:R-:W1:Y:S01]  /*40a30*/  LDCU UR10, c[0x0][0x39c] ;  /* 0x00007380ff0a77ac */ /* 0x000e620008000800 */
[----:B0-----:R-:W-:-:S02]  /*40a40*/  IADD3 R70, P3, PT, R71, R2, RZ ;  /* 0x0000000247467210 */ /* 0x001fc40007f7e0ff */
[----:B------:R-:W4:Y:S02]  /*40a50*/  LDL.LU R78, [R1+0x104c] ;  /* 0x00104c00014e7983 */ /* 0x000f240000300800 */
[----:B------:R-:W-:Y:S02]  /*40a60*/  LEA.HI.X.SX32 R71, R71, R0, 0x1, P3 ;  /* 0x0000000047477211 */ /* 0x000fe400018f0eff */
[----:B------:R-:W4:Y:S01]  /*40a70*/  LDL.LU R92, [R1+0x158] ;  /* 0x00015800015c7983 */ /* 0x000f220000300800 */
[C---:B------:R-:W-:Y:S02]  /*40a80*/  IADD3 R68, P3, PT, R3.reuse, R2, RZ ;  /* 0x0000000203447210 */ /* 0x040fe40007f7e0ff */
[----:B------:R-:W-:Y:S01]  /*40a90*/  SHF.R.S32.HI R72, RZ, 0x8, R72 ;  /* 0x00000008ff487819 */ /* 0x000fe20000011448 */
[----:B------:R0:W-:Y:S01]  /*40aa0*/  @P5 STG.E.U8 desc[UR18][R70.64], R74 ;  /* 0x0000004a46005986 */ /* 0x0001e2000c101112 */
[C---:B------:R-:W-:Y:S02]  /*40ab0*/  LEA.HI.X.SX32 R69, R3.reuse, R0, 0x1, P3 ;  /* 0x0000000003457211 */ /* 0x040fe400018f0eff */
[----:B-----5:R-:W-:Y:S01]  /*40ac0*/  F2FP.SATFINITE.E4M3.F32.PACK_AB_MERGE_C R73, R88, R90, RZ ;  /* 0x0000005a5849723e */ /* 0x020fe200048070ff */
[----:B------:R-:W5:Y:S04]  /*40ad0*/  LDL.LU R93, [R1+0x15c] ;  /* 0x00015c00015d7983 */ /* 0x000f680000300800 */
[----:B------:R0:W-:Y:S02]  /*40ae0*/  @P0 STG.E.U8 desc[UR18][R68.64], R72 ;  /* 0x0000004844000986 */ /* 0x0001e4000c101112 */
[----:B0-----:R-:W-:-:S05]  /*40af0*/  VIADD R71, R3, UR5 ;  /* 0x0000000503477c36 */ /* 0x001fca0008000000 */
[C---:B------:R-:W-:Y:S01]  /*40b00*/  IADD3 R70, P0, PT, R71.reuse, R2, RZ ;  /* 0x0000000247467210 */ /* 0x040fe20007f1e0ff */
[----:B------:R-:W-:-:S03]  /*40b10*/  VIADD R3, R71, UR5 ;  /* 0x0000000547037c36 */ /* 0x000fc60008000000 */
[----:B------:R-:W-:-:S05]  /*40b20*/  LEA.HI.X.SX32 R71, R71, R0, 0x1, P0 ;  /* 0x0000000047477211 */ /* 0x000fca00000f0eff */
[----:B------:R-:W-:Y:S01]  /*40b30*/  @P4 STG.E.U8 desc[UR18][R70.64], R73 ;  /* 0x0000004946004986 */ /* 0x000fe2000c101112 */
[----:B------:R-:W-:Y:S02]  /*40b40*/  PRMT R72, R73, 0x9910, RZ ;  /* 0x0000991049487816 */ /* 0x000fe400000000ff */
[C---:B------:R-:W-:Y:S02]  /*40b50*/  IADD3 R68, P5, PT, R3.reuse, R2, RZ ;  /* 0x0000000203447210 */ /* 0x040fe40007fbe0ff */
[----:B------:R-:W-:Y:S02]  /*40b60*/  SHF.R.S32.HI R72, RZ, 0x8, R72 ;  /* 0x00000008ff487819 */ /* 0x000fe40000011448 */
[----:B------:R-:W-:-:S05]  /*40b70*/  LEA.HI.X.SX32 R69, R3, R0, 0x1, P5 ;  /* 0x0000000003457211 */ /* 0x000fca00028f0eff */
[----:B------:R0:W-:Y:S01]  /*40b80*/  @P2 STG.E.U8 desc[UR18][R68.64], R72 ;  /* 0x0000004844002986 */ /* 0x0001e2000c101112 */
[----:B--2---:R-:W-:Y:S02]  /*40b90*/  ISETP.LT.AND P3, PT, R77, UR6, !P1 ;  /* 0x000000064d007c0c */ /* 0x004fe4000cf61270 */
[----:B---3--:R-:W-:Y:S01]  /*40ba0*/  ISETP.LT.AND P4, PT, R76, UR7, !P1 ;  /* 0x000000074c007c0c */ /* 0x008fe2000cf81270 */
[----:B------:R-:W2:Y:S01]  /*40bb0*/  LDL.LU R77, [R1+0x1058] ;  /* 0x00105800014d7983 */ /* 0x000ea20000300800 */
[----:B------:R-:W-:Y:S01]  /*40bc0*/  VIADD R3, R3, UR5 ;  /* 0x0000000503037c36 */ /* 0x000fe20008000000 */
[----:B------:R-:W-:Y:S01]  /*40bd0*/  ISETP.LT.AND P0, PT, R79, UR4, !P1 ;  /* 0x000000044f007c0c */ /* 0x000fe2000cf01270 */
[----:B------:R-:W2:Y:S01]  /*40be0*/  LDCU UR4, c[0x0][0x39c] ;  /* 0x00007380ff0477ac */ /* 0x000ea20008000800 */
[----:B------:R-:W3:Y:S01]  /*40bf0*/  LDL.LU R76, [R1+0x105c] ;  /* 0x00105c00014c7983 */ /* 0x000ee20000300800 */
[----:B-1----:R-:W-:Y:S02]  /*40c00*/  ISETP.LT.AND P2, PT, R75, UR9, !P1 ;  /* 0x000000094b007c0c */ /* 0x002fe4000cf41270 */
[C---:B0-----:R-:W-:Y:S01]  /*40c10*/  IADD3 R68, P5, PT, R3.reuse, R2, RZ ;  /* 0x0000000203447210 */ /* 0x041fe20007fbe0ff */
[----:B------:R-:W3:Y:S01]  /*40c20*/  LDL.LU R75, [R1+0x1030] ;  /* 0x00103000014b7983 */ /* 0x000ee20000300800 */
[----:B------:R-:W3:Y:S03]  /*40c30*/  LDCU UR6, c[0x0][0x39c] ;  /* 0x00007380ff0677ac */ /* 0x000ee60008000800 */
[----:B------:R-:W3:Y:S01]  /*40c40*/  LDL.LU R85, [R1+0x160] ;  /* 0x0001600001557983 */ /* 0x000ee20000300800 */
[----:B------:R-:W-:Y:S01]  /*40c50*/  LEA.HI.X.SX32 R69, R3, R0, 0x1, P5 ;  /* 0x0000000003457211 */ /* 0x000fe200028f0eff */
[----:B------:R-:W0:Y:S02]  /*40c60*/  LDCU UR7, c[0x0][0x39c] ;  /* 0x00007380ff0777ac */ /* 0x000e240008000800 */
[----:B------:R-:W3:Y:S01]  /*40c70*/  LDL.LU R87, [R1+0x164] ;  /* 0x0001640001577983 */ /* 0x000ee20000300800 */
[----:B----4-:R-:W-:Y:S01]  /*40c80*/  F2FP.SATFINITE.E4M3.F32.PACK_AB_MERGE_C R70, R91, R89, RZ ;  /* 0x000000595b46723e */ /* 0x010fe200048070ff */
[----:B------:R-:W-:Y:S01]  /*40c90*/  VIADD R3, R3, UR5 ;  /* 0x0000000503037c36 */ /* 0x000fe20008000000 */
[----:B------:R-:W1:Y:S01]  /*40ca0*/  LDCU UR9, c[0x0][0x39c] ;  /* 0x00007380ff0977ac */ /* 0x000e620008000800 */
[----:B------:R-:W4:Y:S02]  /*40cb0*/  LDL.LU R90, [R1+0x168] ;  /* 0x00016800015a7983 */ /* 0x000f240000300800 */
[----:B------:R-:W-:-:S02]  /*40cc0*/  VIADD R71, R3, UR5 ;  /* 0x0000000503477c36 */ /* 0x000fc40008000000 */
[----:B------:R0:W-:Y:S01]  /*40cd0*/  @P0 STG.E.U8 desc[UR18][R68.64], R70 ;  /* 0x0000004644000986 */ /* 0x0001e2000c101112 */
[----:B------:R-:W-:-:S03]  /*40ce0*/  PRMT R72, R70, 0x9910, RZ ;  /* 0x0000991046487816 */ /* 0x000fc600000000ff */
[----:B------:R-:W4:Y:S01]  /*40cf0*/  LDL.LU R88, [R1+0x16c] ;  /* 0x00016c0001587983 */ /* 0x000f220000300800 */
[----:B0-----:R-:W-:-:S03]  /*40d00*/  IADD3 R68, P0, PT, R3, R2, RZ ;  /* 0x0000000203447210 */ /* 0x001fc60007f1e0ff */
[----:B------:R-:W4:Y:S01]  /*40d10*/  LDL.LU R79, [R1+0x10a4] ;  /* 0x0010a400014f7983 */ /* 0x000f220000300800 */
[----:B------:R-:W-:Y:S02]  /*40d20*/  LEA.HI.X.SX32 R69, R3, R0, 0x1, P0 ;  /* 0x0000000003457211 */ /* 0x000fe400000f0eff */
[C---:B------:R-:W-:Y:S01]  /*40d30*/  IADD3 R70, P0, PT, R71.reuse, R2, RZ ;  /* 0x0000000247467210 */ /* 0x040fe20007f1e0ff */
[----:B------:R-:W-:Y:S01]  /*40d40*/  VIADD R3, R71, UR5 ;  /* 0x0000000547037c36 */ /* 0x000fe20008000000 */
[----:B------:R-:W-:Y:S02]  /*40d50*/  SHF.R.S32.HI R72, RZ, 0x8, R72 ;  /* 0x00000008ff487819 */ /* 0x000fe40000011448 */
[----:B-----5:R-:W-:Y:S02]  /*40d60*/  F2FP.SATFINITE.E4M3.F32.PACK_AB_MERGE_C R73, R93, R92, RZ ;  /* 0x0000005c5d49723e */ /* 0x020fe400048070ff */
        /* <DEDUP_REMOVED lines=9> */
[----:B-----5:R-:W-:Y:S01]  /*40e00*/  VIADD R71, R3, UR5 ;  /* 0x0000000503477c36 */ /* 0x020fe20008000000 */
        /* <DEDUP_REMOVED lines=9> */
[----:B------:R-:W5:Y:S01]  /*40ea0*/  LDL.LU R89, [R1+0x170] ;  /* 0x0001700001597983 */ /* 0x000f620000300800 */
[----:B------:R-:W3:Y:S03]  /*40eb0*/  LDCU UR7, c[0x0][0x39c] ;  /* 0x00007380ff0777ac */ /* 0x000ee60008000800 */
[----:B------:R0:W-:Y:S01]  /*40ec0*/  @P2 STG.E.U8 desc[UR18][R68.64], R70 ;  /* 0x0000004644002986 */ /* 0x0001e2000c101112 */
[----:B------:R-:W-:Y:S01]  /*40ed0*/  PRMT R72, R74, 0x9910, RZ ;  /* 0x000099104a487816 */ /* 0x000fe200000000ff */
[----:B------:R-:W2:Y:S02]  /*40ee0*/  LDCU UR4, c[0x0][0x39c] ;  /* 0x00007380ff0477ac */ /* 0x000ea40008000800 */
[----:B------:R-:W5:Y:S01]  /*40ef0*/  LDL.LU R91, [R1+0x174] ;  /* 0x00017400015b7983 */ /* 0x000f620000300800 */
[----:B------:R-:W1:Y:S01]  /*40f00*/  LDCU UR10, c[0x0][0x39c] ;  /* 0x00007380ff0a77ac */ /* 0x000e620008000800 */
[----:B0-----:R-:W-:-:S02]  /*40f10*/  IADD3 R70, P2, PT, R71, R2, RZ ;  /* 0x0000000247467210 */ /* 0x001fc40007f5e0ff */
[----:B------:R-:W5:Y:S02]  /*40f20*/  LDL.LU R78, [R1+0x1050] ;  /* 0x00105000014e7983 */ /* 0x000f640000300800 */
[----:B------:R-:W-:Y:S02]  /*40f30*/  LEA.HI.X.SX32 R71, R71, R0, 0x1, P2 ;  /* 0x0000000047477211 */ /* 0x000fe400010f0eff */
[----:B------:R-:W5:Y:S01]  /*40f40*/  LDL.LU R92, [R1+0x178] ;  /* 0x00017800015c7983 */ /* 0x000f620000300800 */
[C---:B------:R-:W-:Y:S02]  /*40f50*/  IADD3 R68, P2, PT, R3.reuse, R2, RZ ;  /* 0x0000000203447210 */ /* 0x040fe40007f5e0ff */
[----:B------:R-:W-:Y:S01]  /*40f60*/  SHF.R.S32.HI R72, RZ, 0x8, R72 ;  /* 0x00000008ff487819 */ /* 0x000fe20000011448 */
[----:B------:R0:W-:Y:S01]  /*40f70*/  @P5 STG.E.U8 desc[UR18][R70.64], R74 ;  /* 0x0000004a46005986 */ /* 0x0001e2000c101112 */
[C---:B------:R-:W-:Y:S02]  /*40f80*/  LEA.HI.X.SX32 R69, R3.reuse, R0, 0x1, P2 ;  /* 0x0000000003457211 */ /* 0x040fe400010f0eff */
[----:B----4-:R-:W-:Y:S01]  /*40f90*/  F2FP.SATFINITE.E4M3.F32.PACK_AB_MERGE_C R73, R88, R90, RZ ;  /* 0x0000005a5849723e */ /* 0x010fe200048070ff */
[----:B------:R-:W4:Y:S04]  /*40fa0*/  LDL.LU R93, [R1+0x17c] ;  /* 0x00017c00015d7983 */ /* 0x000f280000300800 */
        /* <DEDUP_REMOVED lines=330> */
[----:B------:R-:W3:Y:S01]  /*42450*/  LDL.LU R85, [R1] ;  /* 0x0000000001557983 */ /* 0x000ee20000300800 */
        /* <DEDUP_REMOVED lines=435> */
[----:B------:R-:W-:Y:S01]  /*43f90*/  @P5 STG.E.U8 desc[UR18][R70.64], R74 ;  /* 0x0000004a46005986 */ /* 0x000fe2000c101112 */
[C---:B------:R-:W-:Y:S01]  /*43fa0*/  LEA.HI.X.SX32 R69, R3.reuse, R0, 0x1, P2 ;  /* 0x0000000003457211 */ /* 0x040fe200010f0eff */
[----:B------:R-:W-:Y:S01]  /*43fb0*/  VIADD R3, R3, UR5 ;  /* 0x0000000503037c36 */ /* 0x000fe20008000000 */
[----:B----4-:R-:W-:Y:S01]  /*43fc0*/  F2FP.SATFINITE.E4M3.F32.PACK_AB_MERGE_C R73, R88, R90, RZ ;  /* 0x0000005a5849723e */ /* 0x010fe200048070ff */
[----:B------:R-:W4:Y:S04]  /*43fd0*/  LDL.LU R93, [R1+0xbc] ;  /* 0x0000bc00015d7983 */ /* 0x000f280000300800 */
[----:B------:R0:W-:Y:S02]  /*43fe0*/  @P0 STG.E.U8 desc[UR18][R68.64], R72 ;  /* 0x0000004844000986 */ /* 0x0001e4000c101112 */
[----:B0-----:R-:W-:-:S04]  /*43ff0*/  IADD3 R68, P0, PT, R3, R2, RZ ;  /* 0x0000000203447210 */ /* 0x001fc80007f1e0ff */
[C---:B------:R-:W-:Y:S01]  /*44000*/  LEA.HI.X.SX32 R69, R3.reuse, R0, 0x1, P0 ;  /* 0x0000000003457211 */ /* 0x040fe200000f0eff */
[----:B------:R-:W-:-:S04]  /*44010*/  VIADD R72, R3, UR5 ;  /* 0x0000000503487c36 */ /* 0x000fc80008000000 */
[----:B------:R0:W-:Y:S01]  /*44020*/  @P4 STG.E.U8 desc[UR18][R68.64], R73 ;  /* 0x0000004944004986 */ /* 0x0001e2000c101112 */
        /* <DEDUP_REMOVED lines=17> */
[C---:B------:R-:W-:Y:S01]  /*44140*/  LEA.HI.X.SX32 R69, R72.reuse, R0, 0x1, P5 ;  /* 0x0000000048457211 */ /* 0x040fe200028f0eff */
[----:B------:R-:W0:Y:S02]  /*44150*/  LDCU UR7, c[0x0][0x39c] ;  /* 0x00007380ff0777ac */ /* 0x000e240008000800 */
[----:B------:R-:W3:Y:S01]  /*44160*/  LDL.LU R87, [R1+0xc4] ;  /* 0x0000c40001577983 */ /* 0x000ee20000300800 */
[----:B-----5:R-:W-:Y:S01]  /*44170*/  F2FP.SATFINITE.E4M3.F32.PACK_AB_MERGE_C R70, R91, R89, RZ ;  /* 0x000000595b46723e */ /* 0x020fe200048070ff */
[----:B------:R-:W-:Y:S01]  /*44180*/  VIADD R72, R72, UR5 ;  /* 0x0000000548487c36 */ /* 0x000fe20008000000 */
[----:B------:R-:W1:Y:S01]  /*44190*/  LDCU UR9, c[0x0][0x39c] ;  /* 0x00007380ff0977ac */ /* 0x000e620008000800 */
[----:B------:R-:W5:Y:S01]  /*441a0*/  LDL.LU R90, [R1+0xc8] ;  /* 0x0000c800015a7983 */ /* 0x000f620000300800 */
[----:B------:R-:W-:Y:S01]  /*441b0*/  PRMT R3, R70, 0x9910, RZ ;  /* 0x0000991046037816 */ /* 0x000fe200000000ff */
[----:B------:R-:W-:-:S02]  /*441c0*/  VIADD R71, R72, UR5 ;  /* 0x0000000548477c36 */ /* 0x000fc40008000000 */
[----:B------:R0:W-:Y:S02]  /*441d0*/  @P0 STG.E.U8 desc[UR18][R68.64], R70 ;  /* 0x0000004644000986 */ /* 0x0001e4000c101112 */
[----:B------:R-:W-:Y:S02]  /*441e0*/  IMAD.MOV.U32 R73, RZ, RZ, R3 ;  /* 0x000000ffff497224 */ /* 0x000fe400078e0003 */
        /* <DEDUP_REMOVED lines=14> */
[----:B---3--:R-:W-:Y:S01]  /*442d0*/  ISETP.LT.AND P4, PT, R76, UR6, !P1 ;  /* 0x000000064c007c0c */ /* 0x008fe2000cf81270 */
[----:B------:R-:W2:Y:S01]  /*442e0*/  LDL.LU R77, [R1+0x1224] ;  /* 0x00122400014d7983 */ /* 0x000ea20000300800 */
[----:B------:R-:W-:Y:S01]  /*442f0*/  PRMT R74, R3, 0x9910, RZ ;  /* 0x00009910034a7816 */ /* 0x000fe200000000ff */
[----:B------:R-:W-:Y:S01]  /*44300*/  VIADD R72, R72, UR5 ;  /* 0x0000000548487c36 */ /* 0x000fe20008000000 */
[----:B------:R-:W-:Y:S01]  /*44310*/  ISETP.LT.AND P2, PT, R75, UR7, !P1 ;  /* 0x000000074b007c0c */ /* 0x000fe2000cf41270 */
[----:B------:R-:W3:Y:S01]  /*44320*/  LDL.LU R76, [R1+0x122c] ;  /* 0x00122c00014c7983 */ /* 0x000ee20000300800 */
[----:B------:R-:W-:Y:S01]  /*44330*/  SHF.R.S32.HI R74, RZ, 0x8, R74 ;  /* 0x00000008ff4a7819 */ /* 0x000fe2000001144a */
[----:B------:R-:W-:Y:S01]  /*44340*/  VIADD R73, R72, UR5 ;  /* 0x0000000548497c36 */ /* 0x000fe20008000000 */
[----:B------:R-:W-:Y:S01]  /*44350*/  ISETP.LT.AND P5, PT, R78, UR10, !P1 ;  /* 0x0000000a4e007c0c */ /* 0x000fe2000cfa1270 */
[----:B------:R-:W1:Y:S01]  /*44360*/  LDL.LU R75, [R1+0x1230] ;  /* 0x00123000014b7983 */ /* 0x000e620000300800 */
[----:B------:R-:W2:Y:S01]  /*44370*/  LDCU UR6, c[0x0][0x39c] ;  /* 0x00007380ff0677ac */ /* 0x000ea20008000800 */
[----:B----4-:R-:W-:-:S02]  /*44380*/  F2FP.SATFINITE.E4M3.F32.PACK_AB_MERGE_C R3, R87, R85, RZ ;  /* 0x000000555703723e */ /* 0x010fc400048070ff */
[----:B------:R0:W-:Y:S01]  /*44390*/  @P3 STG.E.U8 desc[UR18][R68.64], R74 ;  /* 0x0000004a44003986 */ /* 0x0001e2000c101112 */
[----:B------:R-:W3:Y:S03]  /*443a0*/  LDCU UR7, c[0x0][0x39c] ;  /* 0x00007380ff0777ac */ /* 0x000ee60008000800 */
[----:B------:R-:W4:Y:S01]  /*443b0*/  LDL.LU R89, [R1+0xd0] ;  /* 0x0000d00001597983 */ /* 0x000f220000300800 */
        /* <DEDUP_REMOVED lines=11> */
[C---:B------:R-:W-:Y:S01]  /*44470*/  LEA.HI.X.SX32 R71, R73.reuse, R0, 0x1, P3 ;  /* 0x0000000049477211 */ /* 0x040fe200018f0eff */
[----:B------:R-:W-:Y:S01]  /*44480*/  VIADD R73, R73, UR5 ;  /* 0x0000000549497c36 */ /* 0x000fe20008000000 */
[----:B-----5:R-:W-:Y:S01]  /*44490*/  F2FP.SATFINITE.E4M3.F32.PACK_AB_MERGE_C R72, R88, R90, RZ ;  /* 0x0000005a5848723e */ /* 0x020fe200048070ff */
[----:B------:R-:W5:Y:S04]  /*444a0*/  LDL.LU R93, [R1+0xdc] ;  /* 0x0000dc00015d7983 */ /* 0x000f680000300800 */
        /* <DEDUP_REMOVED lines=20> */
[C---:B------:R-:W-:Y:S01]  /*445f0*/  VIADD R70, R3.reuse, UR5 ;  /* 0x0000000503467c36 */ /* 0x040fe20008000000 */
[----:B------:R-:W3:Y:S01]  /*44600*/  LDCU UR6, c[0x0][0x39c] ;  /* 0x00007380ff0677ac */ /* 0x000ee20008000800 */
[----:B------:R-:W-:Y:S01]  /*44610*/  LEA.HI.X.SX32 R69, R3, R0, 0x1, P5 ;  /* 0x0000000003457211 */ /* 0x000fe200028f0eff */
[----:B------:R-:W3:Y:S01]  /*44620*/  LDL.LU R85, [R1+0xe0] ;  /* 0x0000e00001557983 */ /* 0x000ee20000300800 */
[----:B------:R-:W0:Y:S01]  /*44630*/  LDCU UR7, c[0x0][0x39c] ;  /* 0x00007380ff0777ac */ /* 0x000e220008000800 */
[----:B----4-:R-:W-:-:S02]  /*44640*/  F2FP.SATFINITE.E4M3.F32.PACK_AB_MERGE_C R72, R91, R89, RZ ;  /* 0x000000595b48723e */ /* 0x010fc400048070ff */
[----:B------:R-:W4:Y:S01]  /*44650*/  LDL.LU R87, [R1+0xe4] ;  /* 0x0000e40001577983 */ /* 0x000f220000300800 */
[----:B------:R-:W1:Y:S01]  /*44660*/  LDCU UR9, c[0x0][0x39c] ;  /* 0x00007380ff0977ac */ /* 0x000e620008000800 */
[----:B------:R-:W-:Y:S02]  /*44670*/  PRMT R71, R72, 0x9910, RZ ;  /* 0x0000991048477816 */ /* 0x000fe400000000ff */
[----:B------:R0:W-:Y:S03]  /*44680*/  @P0 STG.E.U8 desc[UR18][R68.64], R72 ;  /* 0x0000004844000986 */ /* 0x0001e6000c101112 */
[----:B------:R-:W-:Y:S01]  /*44690*/  IMAD.MOV.U32 R73, RZ, RZ, R71 ;  /* 0x000000ffff497224 */ /* 0x000fe200078e0047 */
[----:B------:R-:W4:Y:S01]  /*446a0*/  LDL.LU R90, [R1+0xe8] ;  /* 0x0000e800015a7983 */ /* 0x000f220000300800 */
[C---:B------:R-:W-:Y:S01]  /*446b0*/  VIADD R71, R70.reuse, UR5 ;  /* 0x0000000546477c36 */ /* 0x040fe20008000000 */
[----:B0-----:R-:W-:-:S02]  /*446c0*/  IADD3 R68, P0, PT, R70, R2, RZ ;  /* 0x0000000246447210 */ /* 0x001fc40007f1e0ff */
[----:B------:R-:W4:Y:S02]  /*446d0*/  LDL.LU R88, [R1+0xec] ;  /* 0x0000ec0001587983 */ /* 0x000f240000300800 */
        /* <DEDUP_REMOVED lines=20> */
[----:B------:R-:W5:Y:S01]  /*44820*/  LDL.LU R75, [R1+0x1250] ;  /* 0x00125000014b7983 */ /* 0x000f620000300800 */
[----:B------:R-:W2:Y:S03]  /*44830*/  LDCU UR4, c[0x0][0x39c] ;  /* 0x00007380ff0477ac */ /* 0x000ea60008000800 */
[----:B------:R-:W1:Y:S01]  /*44840*/  LDL.LU R79, [R1+0x1238] ;  /* 0x00123800014f7983 */ /* 0x000e620000300800 */
[----:B----4-:R-:W-:Y:S01]  /*44850*/  F2FP.SATFINITE.E4M3.F32.PACK_AB_MERGE_C R3, R87, R85, RZ ;  /* 0x000000555703723e */ /* 0x010fe200048070ff */
[----:B------:R-:W3:Y:S02]  /*44860*/  LDCU UR6, c[0x0][0x39c] ;  /* 0x00007380ff0677ac */ /* 0x000ee40008000800 */
[----:B------:R-:W4:Y:S01]  /*44870*/  LDL.LU R89, [R1+0xf0] ;  /* 0x0000f00001597983 */ /* 0x000f220000300800 */
[----:B------:R-:W5:Y:S03]  /*44880*/  LDCU UR7, c[0x0][0x39c] ;  /* 0x00007380ff0777ac */ /* 0x000f660008000800 */
[----:B------:R-:W4:Y:S04]  /*44890*/  LDL.LU R91, [R1+0xf4] ;  /* 0x0000f400015b7983 */ /* 0x000f280000300800 */
[----:B------:R0:W-:Y:S01]  /*448a0*/  @P2 STG.E.U8 desc[UR18][R68.64], R74 ;  /* 0x0000004a44002986 */ /* 0x0001e2000c101112 */
[----:B------:R-:W-:Y:S01]  /*448b0*/  PRMT R71, R3, 0x9910, RZ ;  /* 0x0000991003477816 */ /* 0x000fe200000000ff */
[----:B------:R-:W1:Y:S02]  /*448c0*/  LDCU UR10, c[0x0][0x39c] ;  /* 0x00007380ff0a77ac */ /* 0x000e640008000800 */
[----:B------:R-:W4:Y:S04]  /*448d0*/  LDL.LU R78, [R1+0x1234] ;  /* 0x00123400014e7983 */ /* 0x000f280000300800 */
[----:B------:R-:W4:Y:S01]  /*448e0*/  LDL.LU R92, [R1+0xf8] ;  /* 0x0000f800015c7983 */ /* 0x000f220000300800 */
[----:B0-----:R-:W-:-:S03]  /*448f0*/  IADD3 R68, P2, PT, R72, R2, RZ ;  /* 0x0000000248447210 */ /* 0x001fc60007f5e0ff */
[----:B------:R-:W4:Y:S01]  /*44900*/  LDL.LU R93, [R1+0xfc] ;  /* 0x0000fc00015d7983 */ /* 0x000f220000300800 */
[----:B------:R-:W-:Y:S02]  /*44910*/  LEA.HI.X.SX32 R69, R72, R0, 0x1, P2 ;  /* 0x0000000048457211 */ /* 0x000fe400010f0eff */
[C---:B------:R-:W-:Y:S02]  /*44920*/  IADD3 R70, P2, PT, R73.reuse, R2, RZ ;  /* 0x0000000249467210 */ /* 0x040fe40007f5e0ff */
[----:B------:R-:W-:Y:S02]  /*44930*/  SHF.R.S32.HI R74, RZ, 0x8, R71 ;  /* 0x00000008ff4a7819 */ /* 0x000fe40000011447 */
[C---:B------:R-:W-:Y:S01]  /*44940*/  LEA.HI.X.SX32 R71, R73.reuse, R0, 0x1, P2 ;  /* 0x0000000049477211 */ /* 0x040fe200010f0eff */
[----:B------:R-:W-:Y:S01]  /*44950*/  VIADD R73, R73, UR5 ;  /* 0x0000000549497c36 */ /* 0x000fe20008000000 */
[----:B------:R0:W-:Y:S04]  /*44960*/  @P5 STG.E.U8 desc[UR18][R68.64], R3 ;  /* 0x0000000344005986 */ /* 0x0001e8000c101112 */
[----:B------:R2:W-:Y:S01]  /*44970*/  @P0 STG.E.U8 desc[UR18][R70.64], R74 ;  /* 0x0000004a46000986 */ /* 0x0005e2000c101112 */
[----:B0-----:R-:W-:-:S04]  /*44980*/  IADD3 R68, P0, PT, R73, R2, RZ ;  /* 0x0000000249447210 */ /* 0x001fc80007f1e0ff */
[----:B------:R-:W-:Y:S02]  /*44990*/  LEA.HI.X.SX32 R69, R73, R0, 0x1, P0 ;  /* 0x0000000049457211 */ /* 0x000fe400000f0eff */
[----:B------:R-:W-:-:S05]  /*449a0*/  F2FP.SATFINITE.E4M3.F32.PACK_AB_MERGE_C R72, R88, R90, RZ ;  /* 0x0000005a5848723e */ /* 0x000fca00048070ff */
[----:B------:R4:W-:Y:S01]  /*449b0*/  @P4 STG.E.U8 desc[UR18][R68.64], R72 ;  /* 0x0000004844004986 */ /* 0x0009e2000c101112 */
[----:B--2---:R-:W-:Y:S02]  /*449c0*/  ISETP.LT.AND P0, PT, R77, UR4, !P1 ;  /* 0x000000044d007c0c */ /* 0x004fe4000cf01270 */
[----:B---3--:R-:W-:Y:S01]  /*449d0*/  ISETP.LT.AND P2, PT, R76, UR6, !P1 ;  /* 0x000000064c007c0c */ /* 0x008fe2000cf41270 */
[----:B------:R-:W2:Y:S01]  /*449e0*/  LDL.LU R77, [R1+0x125c] ;  /* 0x00125c00014d7983 */ /* 0x000ea20000300800 */
[----:B------:R-:W-:Y:S01]  /*449f0*/  VIADD R3, R73, UR5 ;  /* 0x0000000549037c36 */ /* 0x000fe20008000000 */
[----:B------:R-:W-:Y:S01]  /*44a00*/  PRMT R71, R72, 0x9910, RZ ;  /* 0x0000991048477816 */ /* 0x000fe200000000ff */
[----:B------:R-:W2:Y:S01]  /*44a10*/  LDCU UR4, c[0x0][0x39c] ;  /* 0x00007380ff0477ac */ /* 0x000ea20008000800 */
[----:B------:R-:W3:Y:S01]  /*44a20*/  LDL.LU R76, [R1+0x1248] ;  /* 0x00124800014c7983 */ /* 0x000ee20000300800 */
[----:B-----5:R-:W-:Y:S02]  /*44a30*/  ISETP.LT.AND P4, PT, R75, UR7, !P1 ;  /* 0x000000074b007c0c */ /* 0x020fe4000cf81270 */
[C---:B------:R-:W-:Y:S01]  /*44a40*/  IADD3 R70, P5, PT, R3.reuse, R2, RZ ;  /* 0x0000000203467210 */ /* 0x040fe20007fbe0ff */
[----:B------:R-:W5:Y:S01]  /*44a50*/  LDL.LU R75, [R1+0x1244] ;  /* 0x00124400014b7983 */ /* 0x000f620000300800 */
[----:B------:R-:W-:Y:S01]  /*44a60*/  SHF.R.S32.HI R73, RZ, 0x8, R71 ;  /* 0x00000008ff497819 */ /* 0x000fe20000011447 */
[----:B------:R-:W3:Y:S01]  /*44a70*/  LDCU UR6, c[0x0][0x39c] ;  /* 0x00007380ff0677ac */ /* 0x000ee20008000800 */
[C---:B------:R-:W-:Y:S01]  /*44a80*/  LEA.HI.X.SX32 R71, R3.reuse, R0, 0x1, P5 ;  /* 0x0000000003477211 */ /* 0x040fe200028f0eff */
[----:B------:R-:W-:Y:S01]  /*44a90*/  VIADD R3, R3, UR5 ;  /* 0x0000000503037c36 */ /* 0x000fe20008000000 */
[----:B------:R-:W5:Y:S01]  /*44aa0*/  LDCU UR7, c[0x0][0x39c] ;  /* 0x00007380ff0777ac */ /* 0x000f620008000800 */
[----:B----4-:R-:W-:-:S03]  /*44ab0*/  F2FP.SATFINITE.E4M3.F32.PACK_AB_MERGE_C R72, R91, R89, RZ ;  /* 0x000000595b48723e */ /* 0x010fc600048070ff */
[C---:B------:R-:W-:Y:S01]  /*44ac0*/  IADD3 R68, P5, PT, R3.reuse, R2, RZ ;  /* 0x0000000203447210 */ /* 0x040fe20007fbe0ff */
[----:B------:R0:W-:Y:S03]  /*44ad0*/  @P3 STG.E.U8 desc[UR18][R70.64], R73 ;  /* 0x0000004946003986 */ /* 0x0001e6000c101112 */
[C---:B------:R-:W-:Y:S02]  /*44ae0*/  LEA.HI.X.SX32 R69, R3.reuse, R0, 0x1, P5 ;  /* 0x0000000003457211 */ /* 0x040fe400028f0eff */
[----:B0-----:R-:W-:Y:S01]  /*44af0*/  PRMT R71, R72, 0x9910, RZ ;  /* 0x0000991048477816 */ /* 0x001fe200000000ff */
[----:B------:R-:W-:Y:S02]  /*44b00*/  VIADD R70, R3, UR5 ;  /* 0x0000000503467c36 */ /* 0x000fe40008000000 */
[----:B------:R0:W-:Y:S02]  /*44b10*/  @P0 STG.E.U8 desc[UR18][R68.64], R72 ;  /* 0x0000004844000986 */ /* 0x0001e4000c101112 */
[----:B------:R-:W-:-:S02]  /*44b20*/  IMAD.MOV.U32 R73, RZ, RZ, R71 ;  /* 0x000000ffff497224 */ /* 0x000fc400078e0047 */
[C---:B------:R-:W-:Y:S01]  /*44b30*/  VIADD R71, R70.reuse, UR5 ;  /* 0x0000000546477c36 */ /* 0x040fe20008000000 */
[----:B-1----:R-:W-:Y:S01]  /*44b40*/  ISETP.LT.AND P3, PT, R79, UR9, !P1 ;  /* 0x000000094f007c0c */ /* 0x002fe2000cf61270 */
[----:B------:R-:W1:Y:S01]  /*44b50*/  LDCU UR9, c[0x0][0x39c] ;  /* 0x00007380ff0977ac */ /* 0x000e620008000800 */
[----:B------:R-:W-:Y:S02]  /*44b60*/  SHF.R.S32.HI R73, RZ, 0x8, R73 ;  /* 0x00000008ff497819 */ /* 0x000fe40000011449 */
[C---:B0-----:R-:W-:Y:S01]  /*44b70*/  IADD3 R68, P0, PT, R70.reuse, R2, RZ ;  /* 0x0000000246447210 */ /* 0x041fe20007f1e0ff */
[----:B------:R-:W-:Y:S01]  /*44b80*/  VIADD R72, R71, UR5 ;  /* 0x0000000547487c36 */ /* 0x000fe20008000000 */
[----:B------:R-:W-:Y:S02]  /*44b90*/  F2FP.SATFINITE.E4M3.F32.PACK_AB_MERGE_C R3, R93, R92, RZ ;  /* 0x0000005c5d03723e */ /* 0x000fe400048070ff */
[----:B------:R-:W-:Y:S02]  /*44ba0*/  LEA.HI.X.SX32 R69, R70, R0, 0x1, P0 ;  /* 0x0000000046457211 */ /* 0x000fe400000f0eff */
[----:B------:R-:W-:-:S02]  /*44bb0*/  IADD3 R70, P0, PT, R71, R2, RZ ;  /* 0x0000000247467210 */ /* 0x000fc40007f1e0ff */
[----:B------:R-:W-:Y:S01]  /*44bc0*/  PRMT R74, R3, 0x9910, RZ ;  /* 0x00009910034a7816 */ /* 0x000fe200000000ff */
[----:B------:R0:W-:Y:S01]  /*44bd0*/  @P2 STG.E.U8 desc[UR18][R68.64], R73 ;  /* 0x0000004944002986 */ /* 0x0001e2000c101112 */
[----:B------:R-:W-:Y:S01]  /*44be0*/  ISETP.LT.AND P5, PT, R78, UR10, !P1 ;  /* 0x0000000a4e007c0c */ /* 0x000fe2000cfa1270 */
[----:B------:R-:W4:Y:S01]  /*44bf0*/  LDCU UR10, c[0x0][0x39c] ;  /* 0x00007380ff0a77ac */ /* 0x000f220008000800 */
[----:B------:R-:W-:Y:S01]  /*44c00*/  LEA.HI.X.SX32 R71, R71, R0, 0x1, P0 ;  /* 0x0000000047477211 */ /* 0x000fe200000f0eff */
[----:B------:R-:W4:Y:S01]  /*44c10*/  LDL.LU R78, [R1+0x127c] ;  /* 0x00127c00014e7983 */ /* 0x000f220000300800 */
[----:B------:R-:W-:Y:S02]  /*44c20*/  SHF.R.S32.HI R74, RZ, 0x8, R74 ;  /* 0x00000008ff4a7819 */ /* 0x000fe4000001144a */
[----:B0-----:R-:W-:-:S04]  /*44c30*/  IADD3 R68, P2, PT, R72, R2, RZ ;  /* 0x0000000248447210 */ /* 0x001fc80007f5e0ff */
[C---:B------:R-:W-:Y:S01]  /*44c40*/  LEA.HI.X.SX32 R69, R72.reuse, R0, 0x1, P2 ;  /* 0x0000000048457211 */ /* 0x040fe200010f0eff */
[----:B------:R-:W-:Y:S01]  /*44c50*/  VIADD R72, R72, UR5 ;  /* 0x0000000548487c36 */ /* 0x000fe20008000000 */
[----:B------:R0:W-:Y:S04]  /*44c60*/  @P4 STG.E.U8 desc[UR18][R70.64], R3 ;  /* 0x0000000346004986 */ /* 0x0001e8000c101112 */
[----:B------:R1:W-:Y:S01]  /*44c70*/  @P3 STG.E.U8 desc[UR18][R68.64], R74 ;  /* 0x0000004a44003986 */ /* 0x0003e2000c101112 */
[----:B0-----:R-:W-:Y:S01]  /*44c80*/  F2FP.SATFINITE.E4M3.F32.PACK_AB_MERGE_C R3, R5, R4, RZ ;  /* 0x000000040503723e */ /* 0x001fe200048070ff */
[C---:B------:R-:W-:Y:S01]  /*44c90*/  VIADD R71, R72.reuse, UR5 ;  /* 0x0000000548477c36 */ /* 0x040fe20008000000 */
[----:B------:R-:W-:Y:S02]  /*44ca0*/  IADD3 R4, P3, PT, R72, R2, RZ ;  /* 0x0000000248047210 */ /* 0x000fe40007f7e0ff */
[----:B-1----:R-:W-:-:S02]  /*44cb0*/  PRMT R69, R3, 0x9910, RZ ;  /* 0x0000991003457816 */ /* 0x002fc400000000ff */
[----:B------:R-:W-:Y:S02]  /*44cc0*/  LEA.HI.X.SX32 R5, R72, R0, 0x1, P3 ;  /* 0x0000000048057211 */ /* 0x000fe400018f0eff */
[----:B------:R-:W-:Y:S02]  /*44cd0*/  IADD3 R68, P3, PT, R71, R2, RZ ;  /* 0x0000000247447210 */ /* 0x000fe40007f7e0ff */
[----:B------:R-:W-:Y:S02]  /*44ce0*/  F2FP.SATFINITE.E4M3.F32.PACK_AB_MERGE_C R70, R7, R6, RZ ;  /* 0x000000060746723e */ /* 0x000fe400048070ff */
[----:B------:R-:W-:Y:S02]  /*44cf0*/  SHF.R.S32.HI R6, RZ, 0x8, R69 ;  /* 0x00000008ff067819 */ /* 0x000fe40000011445 */
[C---:B------:R-:W-:Y:S01]  /*44d00*/  LEA.HI.X.SX32 R69, R71.reuse, R0, 0x1, P3 ;  /* 0x0000000047457211 */ /* 0x040fe200018f0eff */
[----:B------:R-:W-:Y:S01]  /*44d10*/  VIADD R71, R71, UR5 ;  /* 0x0000000547477c36 */ /* 0x000fe20008000000 */
[----:B------:R0:W-:Y:S03]  /*44d20*/  @P5 STG.E.U8 desc[UR18][R4.64], R3 ;  /* 0x0000000304005986 */ /* 0x0001e6000c101112 */
[----:B0-----:R-:W-:Y:S01]  /*44d30*/  VIADD R3, R71, UR5 ;  /* 0x0000000547037c36 */ /* 0x001fe20008000000 */
[----:B--2---:R-:W-:Y:S01]  /*44d40*/  ISETP.LT.AND P0, PT, R77, UR4, !P1 ;  /* 0x000000044d007c0c */ /* 0x004fe2000cf01270 */
[----:B------:R-:W4:Y:S01]  /*44d50*/  LDCU UR4, c[0x0][0x39c] ;  /* 0x00007380ff0477ac */ /* 0x000f220008000800 */
[----:B------:R-:W2:Y:S01]  /*44d60*/  LDL.LU R77, [R1+0x1270] ;  /* 0x00127000014d7983 */ /* 0x000ea20000300800 */
[----:B---3--:R-:W-:Y:S01]  /*44d70*/  ISETP.LT.AND P4, PT, R76, UR6, !P1 ;  /* 0x000000064c007c0c */ /* 0x008fe2000cf81270 */
[----:B------:R-:W2:Y:S02]  /*44d80*/  LDCU UR6, c[0x0][0x39c] ;  /* 0x00007380ff0677ac */ /* 0x000ea40008000800 */
[----:B------:R-:W3:Y:S01]  /*44d90*/  LDL.LU R76, [R1+0x1280] ;  /* 0x00128000014c7983 */ /* 0x000ee20000300800 */
[----:B-----5:R-:W-:Y:S01]  /*44da0*/  ISETP.LT.AND P2, PT, R75, UR7, !P1 ;  /* 0x000000074b007c0c */ /* 0x020fe2000cf41270 */
[----:B------:R-:W3:Y:S02]  /*44db0*/  LDCU UR7, c[0x0][0x39c] ;  /* 0x00007380ff0777ac */ /* 0x000ee40008000800 */
[----:B------:R-:W5:Y:S04]  /*44dc0*/  LDL.LU R75, [R1+0x1258] ;  /* 0x00125800014b7983 */ /* 0x000f680000300800 */
[----:B------:R0:W-:Y:S01]  /*44dd0*/  @P0 STG.E.U8 desc[UR18][R68.64], R6 ;  /* 0x0000000644000986 */ /* 0x0001e2000c101112 */
[----:B------:R-:W-:-:S03]  /*44de0*/  IADD3 R4, P0, PT, R71, R2, RZ ;  /* 0x0000000247047210 */ /* 0x000fc60007f1e0ff */
[----:B------:R-:W5:Y:S01]  /*44df0*/  LDL.LU R73, [R1+0x1254] ;  /* 0x0012540001497983 */ /* 0x000f620000300800 */
[----:B------:R-:W-:-:S03]  /*44e00*/  LEA.HI.X.SX32 R5, R71, R0, 0x1, P0 ;  /* 0x0000000047057211 */ /* 0x000fc600000f0eff */
[----:B------:R-:W5:Y:S04]  /*44e10*/  LDL.LU R72, [R1+0x1264] ;  /* 0x0012640001487983 */ /* 0x000f680000300800 */
[----:B------:R-:W5:Y:S04]  /*44e20*/  LDL.LU R71, [R1+0x126c] ;  /* 0x00126c0001477983 */ /* 0x000f680000300800 */
[----:B0-----:R-:W5:Y:S01]  /*44e30*/  LDL.LU R69, [R1+0x1278] ;  /* 0x0012780001457983 */ /* 0x001f620000300800 */
[----:B------:R-:W-:Y:S02]  /*44e40*/  PRMT R7, R70, 0x9910, RZ ;  /* 0x0000991046077816 */ /* 0x000fe400000000ff */
[----:B------:R-:W-:-:S02]  /*44e50*/  IADD3 R6, P5, PT, R3, R2, RZ ;  /* 0x0000000203067210 */ /* 0x000fc40007fbe0ff */
[----:B------:R-:W-:Y:S02]  /*44e60*/  SHF.R.S32.HI R68, RZ, 0x8, R7 ;  /* 0x00000008ff447819 */ /* 0x000fe40000011407 */
[C---:B------:R-:W-:Y:S01]  /*44e70*/  LEA.HI.X.SX32 R7, R3.reuse, R0, 0x1, P5 ;  /* 0x0000000003077211 */ /* 0x040fe200028f0eff */
[----:B------:R-:W-:Y:S01]  /*44e80*/  VIADD R3, R3, UR5 ;  /* 0x0000000503037c36 */ /* 0x000fe20008000000 */
[----:B------:R0:W-:Y:S01]  /*44e90*/  @P4 STG.E.U8 desc[UR18][R4.64], R70 ;  /* 0x0000004604004986 */ /* 0x0001e2000c101112 */
[----:B------:R-:W-:-:S03]  /*44ea0*/  F2FP.SATFINITE.E4M3.F32.PACK_AB_MERGE_C R8, R9, R8, RZ ;  /* 0x000000080908723e */ /* 0x000fc600048070ff */
[----:B------:R1:W-:Y:S01]  /*44eb0*/  @P2 STG.E.U8 desc[UR18][R6.64], R68 ;  /* 0x0000004406002986 */ /* 0x0003e2000c101112 */
[----:B0-----:R-:W-:-:S03]  /*44ec0*/  IADD3 R4, P5, PT, R3, R2, RZ ;  /* 0x0000000203047210 */ /* 0x001fc60007fbe0ff */
[----:B------:R-:W5:Y:S01]  /*44ed0*/  LDL.LU R70, [R1+0x12a8] ;  /* 0x0012a80001467983 */ /* 0x000f620000300800 */
[----:B----4-:R-:W-:Y:S01]  /*44ee0*/  ISETP.LT.AND P0, PT, R78, UR4, !P1 ;  /* 0x000000044e007c0c */ /* 0x010fe2000cf01270 */
[C---:B-1----:R-:W-:Y:S01]  /*44ef0*/  VIADD R6, R3.reuse, UR5 ;  /* 0x0000000503067c36 */ /* 0x042fe20008000000 */
[----:B------:R-:W-:Y:S01]  /*44f00*/  LEA.HI.X.SX32 R5, R3, R0, 0x1, P5 ;  /* 0x0000000003057211 */ /* 0x000fe200028f0eff */
[----:B------:R-:W0:Y:S01]  /*44f10*/  LDCU UR4, c[0x0][0x39c] ;  /* 0x00007380ff0477ac */ /* 0x000e220008000800 */
[----:B------:R-:W-:Y:S01]  /*44f20*/  PRMT R7, R8, 0x9910, RZ ;  /* 0x0000991008077816 */ /* 0x000fe200000000ff */
[----:B------:R-:W-:-:S03]  /*44f30*/  VIADD R3, R6, UR5 ;  /* 0x0000000506037c36 */ /* 0x000fc60008000000 */
[----:B------:R-:W-:-:S05]  /*44f40*/  SHF.R.S32.HI R9, RZ, 0x8, R7 ;  /* 0x00000008ff097819 */ /* 0x000fca0000011407 */
[----:B------:R1:W-:Y:S02]  /*44f50*/  @P0 STG.E.U8 desc[UR18][R4.64], R8 ;  /* 0x0000000804000986 */ /* 0x0003e4000c101112 */
[----:B-1----:R-:W-:Y:S01]  /*44f60*/  IADD3 R4, P0, PT, R6, R2, RZ ;  /* 0x0000000206047210 */ /* 0x002fe20007f1e0ff */
[----:B------:R-:W-:-:S03]  /*44f70*/  VIADD R8, R3, UR5 ;  /* 0x0000000503087c36 */ /* 0x000fc60008000000 */
[----:B------:R-:W-:Y:S02]  /*44f80*/  LEA.HI.X.SX32 R5, R6, R0, 0x1, P0 ;  /* 0x0000000006057211 */ /* 0x000fe400000f0eff */
[----:B------:R-:W-:Y:S02]  /*44f90*/  IADD3 R6, P0, PT, R3, R2, RZ ;  /* 0x0000000203067210 */ /* 0x000fe40007f1e0ff */
[----:B------:R-:W-:Y:S02]  /*44fa0*/  F2FP.SATFINITE.E4M3.F32.PACK_AB_MERGE_C R10, R11, R10, RZ ;  /* 0x0000000a0b0a723e */ /* 0x000fe400048070ff */
[----:B------:R-:W-:Y:S02]  /*44fb0*/  LEA.HI.X.SX32 R7, R3, R0, 0x1, P0 ;  /* 0x0000000003077211 */ /* 0x000fe400000f0eff */
[----:B------:R-:W-:-:S04]  /*44fc0*/  PRMT R11, R10, 0x9910, RZ ;  /* 0x000099100a0b7816 */ /* 0x000fc800000000ff */
[----:B------:R-:W-:Y:S02]  /*44fd0*/  SHF.R.S32.HI R11, RZ, 0x8, R11 ;  /* 0x00000008ff0b7819 */ /* 0x000fe4000001140b */
[----:B------:R-:W-:Y:S02]  /*44fe0*/  F2FP.SATFINITE.E4M3.F32.PACK_AB_MERGE_C R12, R13, R12, RZ ;  /* 0x0000000c0d0c723e */ /* 0x000fe400048070ff */
[----:B--2---:R-:W-:Y:S01]  /*44ff0*/  ISETP.LT.AND P3, PT, R77, UR6, !P1 ;  /* 0x000000064d007c0c */ /* 0x004fe2000cf61270 */
[----:B------:R-:W1:Y:S01]  /*45000*/  LDCU UR6, c[0x0][0x39c] ;  /* 0x00007380ff0677ac */ /* 0x000e620008000800 */
[----:B---3--:R-:W-:Y:S01]  /*45010*/  ISETP.LT.AND P4, PT, R76, UR7, !P1 ;  /* 0x000000074c007c0c */ /* 0x008fe2000cf81270 */
[----:B------:R-:W2:Y:S01]  /*45020*/  LDCU UR7, c[0x0][0x39c] ;  /* 0x00007380ff0777ac */ /* 0x000ea20008000800 */
[----:B-----5:R-:W-:Y:S01]  /*45030*/  ISETP.LT.AND P2, PT, R75, UR9, !P1 ;  /* 0x000000094b007c0c */ /* 0x020fe2000cf41270 */
[----:B------:R-:W3:Y:S08]  /*45040*/  LDCU UR9, c[0x0][0x39c] ;  /* 0x00007380ff0977ac */ /* 0x000ef00008000800 */
[----:B------:R4:W-:Y:S04]  /*45050*/  @P3 STG.E.U8 desc[UR18][R4.64], R9 ;  /* 0x0000000904003986 */ /* 0x0009e8000c101112 */
[----:B------:R5:W-:Y:S01]  /*45060*/  @P4 STG.E.U8 desc[UR18][R6.64], R10 ;  /* 0x0000000a06004986 */ /* 0x000be2000c101112 */
[----:B----4-:R-:W-:-:S04]  /*45070*/  IADD3 R4, P3, PT, R8, R2, RZ ;  /* 0x0000000208047210 */ /* 0x010fc80007f7e0ff */
[C---:B------:R-:W-:Y:S02]  /*45080*/  LEA.HI.X.SX32 R5, R8.reuse, R0, 0x1, P3 ;  /* 0x0000000008057211 */ /* 0x040fe400018f0eff */
[----:B--2---:R-:W-:Y:S01]  /*45090*/  ISETP.LT.AND P3, PT, R69, UR7, !P1 ;  /* 0x0000000745007c0c */ /* 0x004fe2000cf61270 */
[----:B------:R-:W-:Y:S01]  /*450a0*/  VIADD R8, R8, UR5 ;  /* 0x0000000508087c36 */ /* 0x000fe20008000000 */
[----:B------:R-:W2:Y:S01]  /*450b0*/  LDL.LU R69, [R1+0x12a4] ;  /* 0x0012a40001457983 */ /* 0x000ea20000300800 */
[----:B------:R-:W-:Y:S01]  /*450c0*/  ISETP.LT.AND P5, PT, R73, UR10, !P1 ;  /* 0x0000000a49007c0c */ /* 0x000fe2000cfa1270 */
[----:B------:R-:W4:Y:S02]  /*450d0*/  LDCU UR10, c[0x0][0x39c] ;  /* 0x00007380ff0a77ac */ /* 0x000f240008000800 */
[----:B------:R-:W3:Y:S01]  /*450e0*/  LDL.LU R68, [R1+0x1284] ;  /* 0x0012840001447983 */ /* 0x000ee20000300800 */
[----:B-----5:R-:W-:Y:S01]  /*450f0*/  PRMT R7, R12, 0x9910, RZ ;  /* 0x000099100c077816 */ /* 0x020fe200000000ff */
[----:B------:R-:W3:Y:S02]  /*45100*/  LDCU UR7, c[0x0][0x39c] ;  /* 0x00007380ff0777ac */ /* 0x000ee40008000800 */
[----:B------:R-:W5:Y:S04]  /*45110*/  LDL.LU R10, [R1+0x1288] ;  /* 0x00128800010a7983 */ /* 0x000f680000300800 */
[----:B------:R-:W4:Y:S04]  /*45120*/  LDL.LU R9, [R1+0x128c] ;  /* 0x00128c0001097983 */ /* 0x000f280000300800 */
[----:B------:R0:W-:Y:S04]  /*45130*/  @P2 STG.E.U8 desc[UR18][R4.64], R11 ;  /* 0x0000000b04002986 */ /* 0x0001e8000c101112 */
[----:B------:R-:W5:Y:S01]  /*45140*/  LDL.LU R13, [R1+0x1298] ;  /* 0x00129800010d7983 */ /* 0x000f620000300800 */
[----:B0-----:R-:W-:-:S04]  /*45150*/  IADD3 R4, P2, PT, R8, R2, RZ ;  /* 0x0000000208047210 */ /* 0x001fc80007f5e0ff */
[----:B------:R-:W-:-:S05]  /*45160*/  LEA.HI.X.SX32 R5, R8, R0, 0x1, P2 ;  /* 0x0000000008057211 */ /* 0x000fca00010f0eff */
[----:B------:R0:W-:Y:S04]  /*45170*/  @P5 STG.E.U8 desc[UR18][R4.64], R12 ;  /* 0x0000000c04005986 */ /* 0x0001e8000c101112 */
[----:B0-----:R-:W5:Y:S01]  /*45180*/  LDL.LU R12, [R1+0x12a0] ;  /* 0x0012a000010c7983 */ /* 0x001f620000300800 */
[----:B------:R-:W-:Y:S01]  /*45190*/  VIADD R3, R8, UR5 ;  /* 0x0000000508037c36 */ /* 0x000fe20008000000 */
[----:B------:R-:W-:Y:S01]  /*451a0*/  ISETP.LT.AND P0, PT, R72, UR4, !P1 ;  /* 0x0000000448007c0c */ /* 0x000fe2000cf01270 */
[----:B------:R-:W0:Y:S01]  /*451b0*/  LDCU UR4, c[0x0][0x39c] ;  /* 0x00007380ff0477ac */ /* 0x000e220008000800 */
[----:B------:R-:W-:Y:S01]  /*451c0*/  F2FP.SATFINITE.E4M3.F32.PACK_AB_MERGE_C R14, R15, R14, RZ ;  /* 0x0000000e0f0e723e */ /* 0x000fe200048070ff */
[----:B------:R-:W5:Y:S01]  /*451d0*/  LDL.LU R11, [R1+0x1268] ;  /* 0x00126800010b7983 */ /* 0x000f620000300800 */
[----:B------:R-:W-:-:S02]  /*451e0*/  IADD3 R6, P2, PT, R3, R2, RZ ;  /* 0x0000000203067210 */ /* 0x000fc40007f5e0ff */
[----:B------:R-:W-:Y:S02]  /*451f0*/  SHF.R.S32.HI R8, RZ, 0x8, R7 ;  /* 0x00000008ff087819 */ /* 0x000fe40000011407 */
[C---:B------:R-:W-:Y:S01]  /*45200*/  LEA.HI.X.SX32 R7, R3.reuse, R0, 0x1, P2 ;  /* 0x0000000003077211 */ /* 0x040fe200010f0eff */
[----:B------:R-:W-:Y:S01]  /*45210*/  VIADD R3, R3, UR5 ;  /* 0x0000000503037c36 */ /* 0x000fe20008000000 */
[----:B-1----:R-:W-:Y:S01]  /*45220*/  ISETP.LT.AND P4, PT, R71, UR6, !P1 ;  /* 0x0000000647007c0c */ /* 0x002fe2000cf81270 */
[----:B------:R-:W2:Y:S02]  /*45230*/  LDCU UR6, c[0x0][0x39c] ;  /* 0x00007380ff0677ac */ /* 0x000ea40008000800 */
[----:B------:R1:W-:Y:S01]  /*45240*/  @P0 STG.E.U8 desc[UR18][R6.64], R8 ;  /* 0x0000000806000986 */ /* 0x0003e2000c101112 */
[----:B------:R-:W-:-:S04]  /*45250*/  IADD3 R4, P0, PT, R3, R2, RZ ;  /* 0x0000000203047210 */ /* 0x000fc80007f1e0ff */
[C---:B------:R-:W-:Y:S01]  /*45260*/  LEA.HI.X.SX32 R5, R3.reuse, R0, 0x1, P0 ;  /* 0x0000000003057211 */ /* 0x040fe200000f0eff */
[----:B-1----:R-:W-:Y:S01]  /*45270*/  VIADD R8, R3, UR5 ;  /* 0x0000000503087c36 */ /* 0x002fe20008000000 */
[----:B------:R-:W-:-:S04]  /*45280*/  PRMT R7, R14, 0x9910, RZ ;  /* 0x000099100e077816 */ /* 0x000fc800000000ff */
[C---:B------:R-:W-:Y:S02]  /*45290*/  IADD3 R6, P5, PT, R8.reuse, R2, RZ ;  /* 0x0000000208067210 */ /* 0x040fe40007fbe0ff */
[----:B------:R-:W-:Y:S02]  /*452a0*/  SHF.R.S32.HI R3, RZ, 0x8, R7 ;  /* 0x00000008ff037819 */ /* 0x000fe40000011407 */
[C---:B------:R-:W-:Y:S01]  /*452b0*/  LEA.HI.X.SX32 R7, R8.reuse, R0, 0x1, P5 ;  /* 0x0000000008077211 */ /* 0x040fe200028f0eff */
[----:B------:R-:W-:Y:S01]  /*452c0*/  VIADD R8, R8, UR5 ;  /* 0x0000000508087c36 */ /* 0x000fe20008000000 */
[----:B0-----:R-:W-:Y:S01]  /*452d0*/  ISETP.LT.AND P0, PT, R70, UR4, !P1 ;  /* 0x0000000446007c0c */ /* 0x001fe2000cf01270 */
[----:B------:R0:W-:Y:S01]  /*452e0*/  @P4 STG.E.U8 desc[UR18][R4.64], R14 ;  /* 0x0000000e04004986 */ /* 0x0001e2000c101112 */
[----:B------:R-:W-:Y:S01]  /*452f0*/  F2FP.SATFINITE.E4M3.F32.PACK_AB_MERGE_C R16, R17, R16, RZ ;  /* 0x000000101110723e */ /* 0x000fe200048070ff */
[----:B------:R-:W1:Y:S02]  /*45300*/  LDCU UR4, c[0x0][0x39c] ;  /* 0x00007380ff0477ac */ /* 0x000e640008000800 */
[----:B------:R1:W-:Y:S01]  /*45310*/  @P3 STG.E.U8 desc[UR18][R6.64], R3 ;  /* 0x0000000306003986 */ /* 0x0003e2000c101112 */
[----:B0-----:R-:W-:-:S04]  /*45320*/  IADD3 R4, P5, PT, R8, R2, RZ ;  /* 0x0000000208047210 */ /* 0x001fc80007fbe0ff */
[C---:B------:R-:W-:Y:S01]  /*45330*/  LEA.HI.X.SX32 R5, R8.reuse, R0, 0x1, P5 ;  /* 0x0000000008057211 */ /* 0x040fe200028f0eff */
[----:B------:R-:W-:Y:S01]  /*45340*/  VIADD R8, R8, UR5 ;  /* 0x0000000508087c36 */ /* 0x000fe20008000000 */
[----:B-1----:R-:W-:-:S03]  /*45350*/  PRMT R3, R16, 0x9910, RZ ;  /* 0x0000991010037816 */ /* 0x002fc600000000ff */
[----:B------:R0:W-:Y:S01]  /*45360*/  @P0 STG.E.U8 desc[UR18][R4.64], R16 ;  /* 0x0000001004000986 */ /* 0x0001e2000c101112 */
[----:B------:R-:W-:Y:S02]  /*45370*/  F2FP.SATFINITE.E4M3.F32.PACK_AB_MERGE_C R18, R19, R18, RZ ;  /* 0x000000121312723e */ /* 0x000fe400048070ff */
[----:B0-----:R-:W-:-:S04]  /*45380*/  IADD3 R4, P0, PT, R8, R2, RZ ;  /* 0x0000000208047210 */ /* 0x001fc80007f1e0ff */
[----:B------:R-:W-:Y:S02]  /*45390*/  LEA.HI.X.SX32 R5, R8, R0, 0x1, P0 ;  /* 0x0000000008057211 */ /* 0x000fe400000f0eff */
[----:B--2---:R-:W-:Y:S01]  /*453a0*/  ISETP.LT.AND P2, PT, R69, UR6, !P1 ;  /* 0x0000000645007c0c */ /* 0x004fe2000cf41270 */
[----:B------:R-:W0:Y:S01]  /*453b0*/  LDCU UR6, c[0x0][0x39c] ;  /* 0x00007380ff0677ac */ /* 0x000e220008000800 */
[----:B---3--:R-:W-:Y:S01]  /*453c0*/  ISETP.LT.AND P4, PT, R68, UR7, !P1 ;  /* 0x0000000744007c0c */ /* 0x008fe2000cf81270 */
[----:B------:R-:W1:Y:S01]  /*453d0*/  LDCU UR7, c[0x0][0x39c] ;  /* 0x00007380ff0777ac */ /* 0x000e620008000800 */
[----:B----4-:R-:W-:Y:S01]  /*453e0*/  ISETP.LT.AND P5, PT, R9, UR10, !P1 ;  /* 0x0000000a09007c0c */ /* 0x010fe2000cfa1270 */
[----:B------:R-:W-:Y:S01]  /*453f0*/  IMAD.MOV.U32 R9, RZ, RZ, R3 ;  /* 0x000000ffff097224 */ /* 0x000fe200078e0003 */
[----:B-----5:R-:W-:Y:S01]  /*45400*/  ISETP.LT.AND P3, PT, R10, UR9, !P1 ;  /* 0x000000090a007c0c */ /* 0x020fe2000cf61270 */
[----:B------:R-:W-:Y:S01]  /*45410*/  VIADD R3, R8, UR5 ;  /* 0x0000000508037c36 */ /* 0x000fe20008000000 */
[----:B------:R-:W-:Y:S01]  /*45420*/  F2FP.SATFINITE.E4M3.F32.PACK_AB_MERGE_C R20, R21, R20, RZ ;  /* 0x000000141514723e */ /* 0x000fe200048070ff */
[----:B------:R-:W2:Y:S03]  /*45430*/  LDCU UR9, c[0x0][0x39c] ;  /* 0x00007380ff0977ac */ /* 0x000ea60008000800 */
[----:B------:R-:W-:Y:S01]  /*45440*/  IADD3 R6, P0, PT, R3, R2, RZ ;  /* 0x0000000203067210 */ /* 0x000fe20007f1e0ff */
[----:B------:R-:W3:Y:S01]  /*45450*/  LDCU UR10, c[0x0][0x39c] ;  /* 0x00007380ff0a77ac */ /* 0x000ee20008000800 */
[----:B------:R-:W-:-:S02]  /*45460*/  SHF.R.S32.HI R9, RZ, 0x8, R9 ;  /* 0x00000008ff097819 */ /* 0x000fc40000011409 */
[----:B------:R-:W-:-:S03]  /*45470*/  LEA.HI.X.SX32 R7, R3, R0, 0x1, P0 ;  /* 0x0000000003077211 */ /* 0x000fc600000f0eff */
[----:B------:R4:W-:Y:S04]  /*45480*/  @P2 STG.E.U8 desc[UR18][R4.64], R9 ;  /* 0x0000000904002986 */ /* 0x0009e8000c101112 */
[----:B------:R5:W-:Y:S01]  /*45490*/  @P4 STG.E.U8 desc[UR18][R6.64], R18 ;  /* 0x0000001206004986 */ /* 0x000be2000c101112 */
[----:B0-----:R-:W-:Y:S01]  /*454a0*/  ISETP.LT.AND P4, PT, R12, UR6, !P1 ;  /* 0x000000060c007c0c */ /* 0x001fe2000cf81270 */
[----:B------:R-:W-:Y:S02]  /*454b0*/  VIADD R8, R3, UR5 ;  /* 0x0000000503087c36 */ /* 0x000fe40008000000 */
[----:B------:R-:W2:Y:S01]  /*454c0*/  LDL.LU R12, [R1+0x12b4] ;  /* 0x0012b400010c7983 */ /* 0x000ea20000300800 */
[----:B------:R-:W-:Y:S01]  /*454d0*/  PRMT R10, R18, 0x9910, RZ ;  /* 0x00009910120a7816 */ /* 0x000fe200000000ff */
[----:B------:R-:W0:Y:S01]  /*454e0*/  LDCU UR6, c[0x0][0x39c] ;  /* 0x00007380ff0677ac */ /* 0x000e220008000800 */
[----:B----4-:R-:W-:Y:S01]  /*454f0*/  IADD3 R4, P2, PT, R8, R2, RZ ;  /* 0x0000000208047210 */ /* 0x010fe20007f5e0ff */
[----:B------:R-:W0:Y:S01]  /*45500*/  LDL.LU R9, [R1+0xf84] ;  /* 0x000f840001097983 */ /* 0x000e220000300800 */
[----:B------:R-:W-:-:S02]  /*45510*/  SHF.R.S32.HI R10, RZ, 0x8, R10 ;  /* 0x00000008ff0a7819 */ /* 0x000fc4000001140a */
[C---:B------:R-:W-:Y:S01]  /*45520*/  LEA.HI.X.SX32 R5, R8.reuse, R0, 0x1, P2 ;  /* 0x0000000008057211 */ /* 0x040fe200010f0eff */
[----:B------:R-:W-:Y:S01]  /*45530*/  VIADD R8, R8, UR5 ;  /* 0x0000000508087c36 */ /* 0x000fe20008000000 */
[----:B------:R-:W-:Y:S01]  /*45540*/  ISETP.LT.AND P0, PT, R13, UR4, !P1 ;  /* 0x000000040d007c0c */ /* 0x000fe2000cf01270 */
[----:B------:R-:W2:Y:S01]  /*45550*/  LDCU UR4, c[0x0][0x39c] ;  /* 0x00007380ff0477ac */ /* 0x000ea20008000800 */
[----:B-----5:R-:W-:Y:S01]  /*45560*/  PRMT R7, R20, 0x9910, RZ ;  /* 0x0000991014077816 */ /* 0x020fe200000000ff */
[----:B------:R4:W-:Y:S01]  /*45570*/  @P3 STG.E.U8 desc[UR18][R4.64], R10 ;  /* 0x0000000a04003986 */ /* 0x0009e2000c101112 */
[----:B------:R-:W-:-:S03]  /*45580*/  VIADD R3, R8, UR5 ;  /* 0x0000000508037c36 */ /* 0x000fc60008000000 */
[----:B------:R-:W5:Y:S01]  /*45590*/  LDL.LU R15, [R1+0xf30] ;  /* 0x000f3000010f7983 */ /* 0x000f620000300800 */
[----:B-1----:R-:W-:Y:S01]  /*455a0*/  ISETP.LT.AND P2, PT, R11, UR7, !P1 ;  /* 0x000000070b007c0c */ /* 0x002fe2000cf41270 */
[----:B------:R-:W5:Y:S02]  /*455b0*/  LDCU UR7, c[0x0][0x39c] ;  /* 0x00007380ff0777ac */ /* 0x000f640008000800 */
[----:B------:R-:W3:Y:S01]  /*455c0*/  LDL.LU R14, [R1+0xf34] ;  /* 0x000f3400010e7983 */ /* 0x000ee20000300800 */
[----:B----4-:R-:W-:-:S03]  /*455d0*/  IADD3 R4, P3, PT, R8, R2, RZ ;  /* 0x0000000208047210 */ /* 0x010fc60007f7e0ff */
[----:B------:R-:W4:Y:S01]  /*455e0*/  LDL.LU R11, [R1+0x1290] ;  /* 0x00129000010b7983 */ /* 0x000f220000300800 */
[----:B------:R-:W-:-:S03]  /*455f0*/  LEA.HI.X.SX32 R5, R8, R0, 0x1, P3 ;  /* 0x0000000008057211 */ /* 0x000fc600018f0eff */
[----:B------:R-:W3:Y:S01]  /*45600*/  LDL.LU R13, [R1+0x129c] ;  /* 0x00129c00010d7983 */ /* 0x000ee20000300800 */
[C---:B------:R-:W-:Y:S02]  /*45610*/  IADD3 R6, P3, PT, R3.reuse, R2, RZ ;  /* 0x0000000203067210 */ /* 0x040fe40007f7e0ff */
[----:B------:R-:W-:Y:S02]  /*45620*/  SHF.R.S32.HI R8, RZ, 0x8, R7 ;  /* 0x00000008ff087819 */ /* 0x000fe40000011407 */
[C---:B------:R-:W-:Y:S01]  /*45630*/  LEA.HI.X.SX32 R7, R3.reuse, R0, 0x1, P3 ;  /* 0x0000000003077211 */ /* 0x040fe200018f0eff */
[----:B------:R-:W-:Y:S01]  /*45640*/  VIADD R3, R3, UR5 ;  /* 0x0000000503037c36 */ /* 0x000fe20008000000 */
[----:B------:R1:W-:Y:S04]  /*45650*/  @P5 STG.E.U8 desc[UR18][R4.64], R20 ;  /* 0x0000001404005986 */ /* 0x0003e8000c101112 */
[----:B------:R2:W-:Y:S01]  /*45660*/  @P0 STG.E.U8 desc[UR18][R6.64], R8 ;  /* 0x0000000806000986 */ /* 0x0005e2000c101112 */
[----:B-1----:R-:W-:-:S04]  /*45670*/  IADD3 R4, P0, PT, R3, R2, RZ ;  /* 0x0000000203047210 */ /* 0x002fc80007f1e0ff */
[C---:B------:R-:W-:Y:S02]  /*45680*/  LEA.HI.X.SX32 R5, R3.reuse, R0, 0x1, P0 ;  /* 0x0000000003057211 */ /* 0x040fe400000f0eff */
[----:B--2---:R-:W-:Y:S01]  /*45690*/  ISETP.LT.AND P0, PT, R12, UR4, !P1 ;  /* 0x000000040c007c0c */ /* 0x004fe2000cf01270 */
[----:B------:R-:W-:Y:S01]  /*456a0*/  VIADD R8, R3, UR5 ;  /* 0x0000000503087c36 */ /* 0x000fe20008000000 */
[----:B------:R-:W2:Y:S01]  /*456b0*/  LDL.LU R12, [R1+0xf3c] ;  /* 0x000f3c00010c7983 */ /* 0x000ea20000300800 */
[----:B------:R-:W-:Y:S01]  /*456c0*/  F2FP.SATFINITE.E4M3.F32.PACK_AB_MERGE_C R22, R23, R22, RZ ;  /* 0x000000161716723e */ /* 0x000fe200048070ff */
[----:B------:R-:W1:Y:S01]  /*456d0*/  LDCU UR4, c[0x0][0x39c] ;  /* 0x00007380ff0477ac */ /* 0x000e620008000800 */
[----:B0-----:R-:W-:Y:S01]  /*456e0*/  ISETP.LT.AND P3, PT, R9, UR6, !P1 ;  /* 0x0000000609007c0c */ /* 0x001fe2000cf61270 */
[----:B------:R-:W-:Y:S01]  /*456f0*/  VIADD R9, R8, UR5 ;  /* 0x0000000508097c36 */ /* 0x000fe20008000000 */
[----:B------:R-:W-:Y:S02]  /*45700*/  PRMT R7, R22, 0x9910, RZ ;  /* 0x0000991016077816 */ /* 0x000fe400000000ff */
[C---:B------:R-:W-:Y:S01]  /*45710*/  IADD3 R6, P5, PT, R8.reuse, R2, RZ ;  /* 0x0000000208067210 */ /* 0x040fe20007fbe0ff */
[----:B------:R0:W-:Y:S01]  /*45720*/  @P4 STG.E.U8 desc[UR18][R4.64], R22 ;  /* 0x0000001604004986 */ /* 0x0001e2000c101112 */
[----:B------:R-:W-:Y:S01]  /*45730*/  SHF.R.S32.HI R3, RZ, 0x8, R7 ;  /* 0x00000008ff037819 */ /* 0x000fe20000011407 */
[----:B------:R-:W2:Y:S01]  /*45740*/  LDCU UR6, c[0x0][0x39c] ;  /* 0x00007380ff0677ac */ /* 0x000ea20008000800 */
[----:B------:R-:W-:Y:S01]  /*45750*/  LEA.HI.X.SX32 R7, R8, R0, 0x1, P5 ;  /* 0x0000000008077211 */ /* 0x000fe200028f0eff */
[----:B------:R-:W4:Y:S01]  /*45760*/  LDL.LU R10, [R1+0xf38] ;  /* 0x000f3800010a7983 */ /* 0x000f220000300800 */
[----:B------:R-:W-:-:S02]  /*45770*/  F2FP.SATFINITE.E4M3.F32.PACK_AB_MERGE_C R25, R25, R24, RZ ;  /* 0x000000181919723e */ /* 0x000fc400048070ff */
[C---:B0-----:R-:W-:Y:S01]  /*45780*/  IADD3 R4, P5, PT, R9.reuse, R2, RZ ;  /* 0x0000000209047210 */ /* 0x041fe20007fbe0ff */
[----:B------:R0:W-:Y:S03]  /*45790*/  @P2 STG.E.U8 desc[UR18][R6.64], R3 ;  /* 0x0000000306002986 */ /* 0x0001e6000c101112 */
[C---:B------:R-:W-:Y:S01]  /*457a0*/  LEA.HI.X.SX32 R5, R9.reuse, R0, 0x1, P5 ;  /* 0x0000000009057211 */ /* 0x040fe200028f0eff */
[----:B------:R-:W-:Y:S01]  /*457b0*/  VIADD R9, R9, UR5 ;  /* 0x0000000509097c36 */ /* 0x000fe20008000000 */
[----:B------:R-:W-:Y:S01]  /*457c0*/  PRMT R8, R25, 0x9910, RZ ;  /* 0x0000991019087816 */ /* 0x000fe200000000ff */
[----:B------:R-:W4:Y:S01]  /*457d0*/  LDL.LU R16, [R1+0xf40] ;  /* 0x000f400001107983 */ /* 0x000f220000300800 */
[----:B-----5:R-:W-:Y:S01]  /*457e0*/  ISETP.LT.AND P4, PT, R15, UR7, !P1 ;  /* 0x000000070f007c0c */ /* 0x020fe2000cf81270 */
[----:B------:R-:W5:Y:S02]  /*457f0*/  LDCU UR7, c[0x0][0x39c] ;  /* 0x00007380ff0777ac */ /* 0x000f640008000800 */
[----:B------:R1:W-:Y:S01]  /*45800*/  @P0 STG.E.U8 desc[UR18][R4.64], R25 ;  /* 0x0000001904000986 */ /* 0x0003e2000c101112 */
[----:B0-----:R-:W-:-:S02]  /*45810*/  VIADD R7, R9, UR5 ;  /* 0x0000000509077c36 */ /* 0x001fc40008000000 */
[----:B------:R-:W-:Y:S01]  /*45820*/  IMAD.MOV.U32 R3, RZ, RZ, R8 ;  /* 0x000000ffff037224 */ /* 0x000fe200078e0008 */
[----:B-1----:R-:W-:-:S04]  /*45830*/  IADD3 R4, P0, PT, R9, R2, RZ ;  /* 0x0000000209047210 */ /* 0x002fc80007f1e0ff */
[----:B------:R-:W-:Y:S02]  /*45840*/  LEA.HI.X.SX32 R5, R9, R0, 0x1, P0 ;  /* 0x0000000009057211 */ /* 0x000fe400000f0eff */
[C---:B------:R-:W-:Y:S02]  /*45850*/  IADD3 R6, P0, PT, R7.reuse, R2, RZ ;  /* 0x0000000207067210 */ /* 0x040fe40007f1e0ff */
[----:B------:R-:W-:Y:S01]  /*45860*/  SHF.R.S32.HI R9, RZ, 0x8, R3 ;  /* 0x00000008ff097819 */ /* 0x000fe20000011403 */
[----:B------:R-:W-:Y:S01]  /*45870*/  VIADD R3, R7, UR5 ;  /* 0x0000000507037c36 */ /* 0x000fe20008000000 */
[----:B------:R-:W-:Y:S02]  /*45880*/  F2FP.SATFINITE.E4M3.F32.PACK_AB_MERGE_C R27, R27, R26, RZ ;  /* 0x0000001a1b1b723e */ /* 0x000fe400048070ff */
[----:B------:R-:W-:Y:S01]  /*45890*/  LEA.HI.X.SX32 R7, R7, R0, 0x1, P0 ;  /* 0x0000000007077211 */ /* 0x000fe200000f0eff */
[----:B------:R0:W-:Y:S04]  /*458a0*/  @P3 STG.E.U8 desc[UR18][R4.64], R9 ;  /* 0x0000000904003986 */ /* 0x0001e8000c101112 */
[----:B------:R-:W-:Y:S01]  /*458b0*/  @P4 STG.E.U8 desc[UR18][R6.64], R27 ;  /* 0x0000001b06004986 */ /* 0x000fe2000c101112 */
[----:B--2---:R-:W-:Y:S01]  /*458c0*/  ISETP.LT.AND P4, PT, R12, UR6, !P1 ;  /* 0x000000060c007c0c */ /* 0x004fe2000cf81270 */
[----:B------:R-:W1:Y:S02]  /*458d0*/  LDCU UR6, c[0x0][0x39c] ;  /* 0x00007380ff0677ac */ /* 0x000e640008000800 */
[----:B------:R-:W1:Y:S01]  /*458e0*/  LDL.LU R12, [R1+0xf2c] ;  /* 0x000f2c00010c7983 */ /* 0x000e620000300800 */
[----:B---3--:R-:W-:-:S02]  /*458f0*/  ISETP.LT.AND P2, PT, R14, UR9, !P1 ;  /* 0x000000090e007c0c */ /* 0x008fc4000cf41270 */
[----:B----4-:R-:W-:Y:S01]  /*45900*/  ISETP.LT.AND P5, PT, R11, UR10, !P1 ;  /* 0x0000000a0b007c0c */ /* 0x010fe2000cfa1270 */
[----:B------:R-:W2:Y:S01]  /*45910*/  LDCU UR10, c[0x0][0x39c] ;  /* 0x00007380ff0a77ac */ /* 0x000ea20008000800 */
[----:B------:R-:W-:Y:S02]  /*45920*/  PRMT R11, R27, 0x9910, RZ ;  /* 0x000099101b0b7816 */ /* 0x000fe400000000ff */
[C---:B0-----:R-:W-:Y:S01]  /*45930*/  IADD3 R4, P3, PT, R3.reuse, R2, RZ ;  /* 0x0000000203047210 */ /* 0x041fe20007f7e0ff */
[----:B------:R-:W0:Y:S01]  /*45940*/  LDCU UR9, c[0x0][0x39c] ;  /* 0x00007380ff0977ac */ /* 0x000e220008000800 */
[----:B------:R-:W-:Y:S02]  /*45950*/  SHF.R.S32.HI R11, RZ, 0x8, R11 ;  /* 0x00000008ff0b7819 */ /* 0x000fe4000001140b */
[C---:B------:R-:W-:Y:S01]  /*45960*/  LEA.HI.X.SX32 R5, R3.reuse, R0, 0x1, P3 ;  /* 0x0000000003057211 */ /* 0x040fe200018f0eff */
[----:B------:R-:W-:-:S04]  /*45970*/  VIADD R3, R3, UR5 ;  /* 0x0000000503037c36 */ /* 0x000fc80008000000 */
[----:B------:R3:W-:Y:S01]  /*45980*/  @P2 STG.E.U8 desc[UR18][R4.64], R11 ;  /* 0x0000000b04002986 */ /* 0x0007e2000c101112 */
[C---:B------:R-:W-:Y:S01]  /*45990*/  VIADD R9, R3.reuse, UR5 ;  /* 0x0000000503097c36 */ /* 0x040fe20008000000 */
[----:B-----5:R-:W-:Y:S01]  /*459a0*/  ISETP.LT.AND P3, PT, R10, UR7, !P1 ;  /* 0x000000070a007c0c */ /* 0x020fe2000cf61270 */
[----:B------:R-:W4:Y:S01]  /*459b0*/  LDCU UR7, c[0x0][0x39c] ;  /* 0x00007380ff0777ac */ /* 0x000f220008000800 */
[----:B------:R-:W4:Y:S04]  /*459c0*/  LDL.LU R10, [R1+0xf28] ;  /* 0x000f2800010a7983 */ /* 0x000f280000300800 */
[----:B------:R-:W0:Y:S01]  /*459d0*/  LDL.LU R15, [R1+0xf24] ;  /* 0x000f2400010f7983 */ /* 0x000e220000300800 */
[----:B---3--:R-:W-:-:S03]  /*459e0*/  IADD3 R4, P2, PT, R3, R2, RZ ;  /* 0x0000000203047210 */ /* 0x008fc60007f5e0ff */
[----:B------:R-:W2:Y:S01]  /*459f0*/  LDL.LU R14, [R1+0x12ac] ;  /* 0x0012ac00010e7983 */ /* 0x000ea20000300800 */
[----:B------:R-:W-:Y:S02]  /*45a00*/  LEA.HI.X.SX32 R5, R3, R0, 0x1, P2 ;  /* 0x0000000003057211 */ /* 0x000fe400010f0eff */
[----:B------:R-:W-:-:S04]  /*45a10*/  IADD3 R6, P2, PT, R9, R2, RZ ;  /* 0x0000000209067210 */ /* 0x000fc80007f5e0ff */
[----:B------:R-:W-:Y:S02]  /*45a20*/  LEA.HI.X.SX32 R7, R9, R0, 0x1, P2 ;  /* 0x0000000009077211 */ /* 0x000fe400010f0eff */
[----:B------:R-:W-:Y:S01]  /*45a30*/  ISETP.LT.AND P0, PT, R13, UR4, !P1 ;  /* 0x000000040d007c0c */ /* 0x000fe2000cf01270 */
[----:B------:R-:W3:Y:S01]  /*45a40*/  LDCU UR4, c[0x0][0x39c] ;  /* 0x00007380ff0477ac */ /* 0x000ee20008000800 */
[----:B------:R-:W-:Y:S02]  /*45a50*/  F2FP.SATFINITE.E4M3.F32.PACK_AB_MERGE_C R29, R29, R28, RZ ;  /* 0x0000001c1d1d723e */ /* 0x000fe400048070ff */
[----:B-1----:R-:W-:Y:S01]  /*45a60*/  ISETP.LT.AND P2, PT, R12, UR6, !P1 ;  /* 0x000000060c007c0c */ /* 0x002fe2000cf41270 */
[----:B------:R-:W-:Y:S01]  /*45a70*/  VIADD R9, R9, UR5 ;  /* 0x0000000509097c36 */ /* 0x000fe20008000000 */
[----:B------:R-:W5:Y:S01]  /*45a80*/  LDL.LU R12, [R1+0x12b0] ;  /* 0x0012b000010c7983 */ /* 0x000f620000300800 */
[----:B------:R-:W-:Y:S01]  /*45a90*/  PRMT R13, R29, 0x9910, RZ ;  /* 0x000099101d0d7816 */ /* 0x000fe200000000ff */
[----:B------:R-:W1:Y:S01]  /*45aa0*/  LDCU UR6, c[0x0][0x39c] ;  /* 0x00007380ff0677ac */ /* 0x000e620008000800 */
[----:B------:R-:W-:Y:S01]  /*45ab0*/  VIADD R3, R9, UR5 ;  /* 0x0000000509037c36 */ /* 0x000fe20008000000 */
[----:B------:R3:W-:Y:S01]  /*45ac0*/  @P5 STG.E.U8 desc[UR18][R4.64], R29 ;  /* 0x0000001d04005986 */ /* 0x0007e2000c101112 */
[----:B------:R-:W-:-:S02]  /*45ad0*/  SHF.R.S32.HI R13, RZ, 0x8, R13 ;  /* 0x00000008ff0d7819 */ /* 0x000fc4000001140d */
[----:B------:R-:W-:Y:S01]  /*45ae0*/  F2FP.SATFINITE.E4M3.F32.PACK_AB_MERGE_C R31, R31, R30, RZ ;  /* 0x0000001e1f1f723e */ /* 0x000fe200048070ff */
[----:B------:R-:W1:Y:S04]  /*45af0*/  LDL.LU R11, [R1+0xf20] ;  /* 0x000f2000010b7983 */ /* 0x000e680000300800 */
[----:B------:R0:W-:Y:S01]  /*45b00*/  @P0 STG.E.U8 desc[UR18][R6.64], R13 ;  /* 0x0000000d06000986 */ /* 0x0001e2000c101112 */
[----:B---3--:R-:W-:-:S04]  /*45b10*/  IADD3 R4, P0, PT, R9, R2, RZ ;  /* 0x0000000209047210 */ /* 0x008fc80007f1e0ff */
[----:B------:R-:W-:Y:S02]  /*45b20*/  LEA.HI.X.SX32 R5, R9, R0, 0x1, P0 ;  /* 0x0000000009057211 */ /* 0x000fe400000f0eff */
[C---:B0-----:R-:W-:Y:S02]  /*45b30*/  IADD3 R6, P5, PT, R3.reuse, R2, RZ ;  /* 0x0000000203067210 */ /* 0x041fe40007fbe0ff */
[----:B------:R-:W-:Y:S01]  /*45b40*/  ISETP.LT.AND P0, PT, R16, UR4, !P1 ;  /* 0x0000000410007c0c */ /* 0x000fe2000cf01270 */
[----:B------:R0:W-:Y:S01]  /*45b50*/  @P4 STG.E.U8 desc[UR18][R4.64], R31 ;  /* 0x0000001f04004986 */ /* 0x0001e2000c101112 */
[C---:B------:R-:W-:Y:S01]  /*45b60*/  LEA.HI.X.SX32 R7, R3.reuse, R0, 0x1, P5 ;  /* 0x0000000003077211 */ /* 0x040fe200028f0eff */
[----:B------:R-:W-:Y:S01]  /*45b70*/  VIADD R3, R3, UR5 ;  /* 0x0000000503037c36 */ /* 0x000fe20008000000 */
[----:B------:R-:W-:Y:S01]  /*45b80*/  PRMT R8, R31, 0x9910, RZ ;  /* 0x000099101f087816 */ /* 0x000fe200000000ff */
[----:B------:R-:W5:Y:S01]  /*45b90*/  LDCU UR4, c[0x0][0x39c] ;  /* 0x00007380ff0477ac */ /* 0x000f620008000800 */
[----:B------:R-:W-:-:S02]  /*45ba0*/  F2FP.SATFINITE.E4M3.F32.PACK_AB_MERGE_C R33, R33, R32, RZ ;  /* 0x000000202121723e */ /* 0x000fc400048070ff */
[----:B------:R-:W-:Y:S02]  /*45bb0*/  SHF.R.S32.HI R9, RZ, 0x8, R8 ;  /* 0x00000008ff097819 */ /* 0x000fe40000011408 */
[----:B0-----:R-:W-:-:S04]  /*45bc0*/  IADD3 R4, P5, PT, R3, R2, RZ ;  /* 0x0000000203047210 */ /* 0x001fc80007fbe0ff */
[C---:B------:R-:W-:Y:S01]  /*45bd0*/  LEA.HI.X.SX32 R5, R3.reuse, R0, 0x1, P5 ;  /* 0x0000000003057211 */ /* 0x040fe200028f0eff */
[----:B------:R-:W-:Y:S01]  /*45be0*/  VIADD R3, R3, UR5 ;  /* 0x0000000503037c36 */ /* 0x000fe20008000000 */
[----:B------:R0:W-:Y:S04]  /*45bf0*/  @P3 STG.E.U8 desc[UR18][R6.64], R9 ;  /* 0x0000000906003986 */ /* 0x0001e8000c101112 */
[----:B------:R3:W-:Y:S01]  /*45c00*/  @P0 STG.E.U8 desc[UR18][R4.64], R33 ;  /* 0x0000002104000986 */ /* 0x0007e2000c101112 */
[C---:B0-----:R-:W-:Y:S01]  /*45c10*/  VIADD R7, R3.reuse, UR5 ;  /* 0x0000000503077c36 */ /* 0x041fe20008000000 */
[----:B---3--:R-:W-:-:S04]  /*45c20*/  IADD3 R4, P0, PT, R3, R2, RZ ;  /* 0x0000000203047210 */ /* 0x008fc80007f1e0ff */
[----:B------:R-:W-:Y:S02]  /*45c30*/  LEA.HI.X.SX32 R5, R3, R0, 0x1, P0 ;  /* 0x0000000003057211 */ /* 0x000fe400000f0eff */
[C---:B------:R-:W-:Y:S01]  /*45c40*/  IADD3 R6, P0, PT, R7.reuse, R2, RZ ;  /* 0x0000000207067210 */ /* 0x040fe20007f1e0ff */
[C---:B------:R-:W-:Y:S01]  /*45c50*/  VIADD R3, R7.reuse, UR5 ;  /* 0x0000000507037c36 */ /* 0x040fe20008000000 */
[----:B----4-:R-:W-:Y:S01]  /*45c60*/  ISETP.LT.AND P4, PT, R10, UR7, !P1 ;  /* 0x000000070a007c0c */ /* 0x010fe2000cf81270 */
[----:B------:R-:W0:Y:S01]  /*45c70*/  LDCU UR7, c[0x0][0x39c] ;  /* 0x00007380ff0777ac */ /* 0x000e220008000800 */
[----:B------:R-:W0:Y:S01]  /*45c80*/  LDL.LU R10, [R1+0xf1c] ;  /* 0x000f1c00010a7983 */ /* 0x000e220000300800 */
[----:B--2---:R-:W-:Y:S02]  /*45c90*/  ISETP.LT.AND P5, PT, R14, UR10, !P1 ;  /* 0x0000000a0e007c0c */ /* 0x004fe4000cfa1270 */
[----:B------:R-:W-:Y:S01]  /*45ca0*/  LEA.HI.X.SX32 R7, R7, R0, 0x1, P0 ;  /* 0x0000000007077211 */ /* 0x000fe200000f0eff */
[----:B------:R-:W2:Y:S01]  /*45cb0*/  LDL.LU R14, [R1+0xf18] ;  /* 0x000f1800010e7983 */ /* 0x000ea20000300800 */
[----:B------:R-:W-:Y:S01]  /*45cc0*/  PRMT R8, R33, 0x9910, RZ ;  /* 0x0000991021087816 */ /* 0x000fe200000000ff */
[----:B------:R-:W3:Y:S01]  /*45cd0*/  LDCU UR10, c[0x0][0x39c] ;  /* 0x00007380ff0a77ac */ /* 0x000ee20008000800 */
[----:B-----5:R-:W-:-:S03]  /*45ce0*/  ISETP.LT.AND P0, PT, R12, UR4, !P1 ;  /* 0x000000040c007c0c */ /* 0x020fc6000cf01270 */
[----:B------:R-:W-:Y:S01]  /*45cf0*/  IMAD.MOV.U32 R9, RZ, RZ, R8 ;  /* 0x000000ffff097224 */ /* 0x000fe200078e0008 */
[----:B------:R-:W4:Y:S01]  /*45d00*/  LDL.LU R12, [R1+0xf14] ;  /* 0x000f1400010c7983 */ /* 0x000f220000300800 */
[----:B------:R-:W-:Y:S01]  /*45d10*/  ISETP.LT.AND P3, PT, R15, UR9, !P1 ;  /* 0x000000090f007c0c */ /* 0x000fe2000cf61270 */
[----:B------:R-:W2:Y:S02]  /*45d20*/  LDCU UR4, c[0x0][0x39c] ;  /* 0x00007380ff0477ac */ /* 0x000ea40008000800 */
[----:B------:R-:W-:Y:S01]  /*45d30*/  SHF.R.S32.HI R9, RZ, 0x8, R9 ;  /* 0x00000008ff097819 */ /* 0x000fe20000011409 */
[----:B------:R-:W5:Y:S01]  /*45d40*/  LDL.LU R18, [R1+0xf10] ;  /* 0x000f100001127983 */ /* 0x000f620000300800 */
[----:B------:R-:W-:Y:S01]  /*45d50*/  F2FP.SATFINITE.E4M3.F32.PACK_AB_MERGE_C R35, R35, R34, RZ ;  /* 0x000000222323723e */ /* 0x000fe200048070ff */
[----:B------:R-:W0:Y:S02]  /*45d60*/  LDCU UR9, c[0x0][0x39c] ;  /* 0x00007380ff0977ac */ /* 0x000e240008000800 */
[----:B------:R1:W-:Y:S01]  /*45d70*/  @P2 STG.E.U8 desc[UR18][R4.64], R9 ;  /* 0x0000000904002986 */ /* 0x0003e2000c101112 */
[----:B------:R-:W-:-:S02]  /*45d80*/  PRMT R13, R35, 0x9910, RZ ;  /* 0x00009910230d7816 */ /* 0x000fc400000000ff */
[----:B------:R-:W-:Y:S01]  /*45d90*/  F2FP.SATFINITE.E4M3.F32.PACK_AB_MERGE_C R37, R37, R36, RZ ;  /* 0x000000242525723e */ /* 0x000fe200048070ff */
[----:B------:R-:W3:Y:S01]  /*45da0*/  LDL.LU R17, [R1+0xf0c] ;  /* 0x000f0c0001117983 */ /* 0x000ee20000300800 */
[----:B------:R-:W-:Y:S02]  /*45db0*/  SHF.R.S32.HI R13, RZ, 0x8, R13 ;  /* 0x00000008ff0d7819 */ /* 0x000fe4000001140d */
[C---:B-1----:R-:W-:Y:S01]  /*45dc0*/  IADD3 R4, P2, PT, R3.reuse, R2, RZ ;  /* 0x0000000203047210 */ /* 0x042fe20007f5e0ff */
[----:B------:R1:W-:Y:S03]  /*45dd0*/  @P4 STG.E.U8 desc[UR18][R6.64], R35 ;  /* 0x0000002306004986 */ /* 0x0003e6000c101112 */
[C---:B------:R-:W-:Y:S01]  /*45de0*/  LEA.HI.X.SX32 R5, R3.reuse, R0, 0x1, P2 ;  /* 0x0000000003057211 */ /* 0x040fe200010f0eff */
[----:B------:R-:W-:Y:S01]  /*45df0*/  VIADD R3, R3, UR5 ;  /* 0x0000000503037c36 */ /* 0x000fe20008000000 */
[----:B------:R-:W-:Y:S01]  /*45e00*/  ISETP.LT.AND P4, PT, R11, UR6, !P1 ;  /* 0x000000060b007c0c */ /* 0x000fe2000cf81270 */
[----:B------:R-:W4:Y:S01]  /*45e10*/  LDCU UR6, c[0x0][0x39c] ;  /* 0x00007380ff0677ac */ /* 0x000f220008000800 */
[----:B------:R-:W-:Y:S01]  /*45e20*/  PRMT R15, R37, 0x9910, RZ ;  /* 0x00009910250f7816 */ /* 0x000fe200000000ff */
[----:B------:R1:W-:Y:S01]  /*45e30*/  @P3 STG.E.U8 desc[UR18][R4.64], R13 ;  /* 0x0000000d04003986 */ /* 0x0003e2000c101112 */
[C---:B------:R-:W-:Y:S01]  /*45e40*/  IADD3 R8, P3, PT, R3.reuse, R2, RZ ;  /* 0x0000000203087210 */ /* 0x040fe20007f7e0ff */
[----:B------:R-:W-:-:S02]  /*45e50*/  VIADD R11, R3, UR5 ;  /* 0x00000005030b7c36 */ /* 0x000fc40008000000 */
[----:B------:R-:W3:Y:S01]  /*45e60*/  LDL.LU R16, [R1+0x12b8] ;  /* 0x0012b80001107983 */ /* 0x000ee20000300800 */
[----:B------:R-:W-:Y:S02]  /*45e70*/  LEA.HI.X.SX32 R9, R3, R0, 0x1, P3 ;  /* 0x0000000003097211 */ /* 0x000fe400018f0eff */
[C---:B-1----:R-:W-:Y:S02]  /*45e80*/  IADD3 R6, P3, PT, R11.reuse, R2, RZ ;  /* 0x000000020b067210 */ /* 0x042fe40007f7e0ff */
[----:B------:R-:W-:Y:S02]  /*45e90*/  SHF.R.S32.HI R15, RZ, 0x8, R15 ;  /* 0x00000008ff0f7819 */ /* 0x000fe4000001140f */
[C---:B------:R-:W-:Y:S01]  /*45ea0*/  LEA.HI.X.SX32 R7, R11.reuse, R0, 0x1, P3 ;  /* 0x000000000b077211 */ /* 0x040fe200018f0eff */
[----:B------:R-:W-:Y:S01]  /*45eb0*/  VIADD R11, R11, UR5 ;  /* 0x000000050b0b7c36 */ /* 0x000fe20008000000 */
[----:B------:R1:W-:Y:S04]  /*45ec0*/  @P5 STG.E.U8 desc[UR18][R8.64], R37 ;  /* 0x0000002508005986 */ /* 0x0003e8000c101112 */
[----:B------:R0:W-:Y:S01]  /*45ed0*/  @P0 STG.E.U8 desc[UR18][R6.64], R15 ;  /* 0x0000000f06000986 */ /* 0x0001e2000c101112 */
[----:B------:R-:W-:-:S04]  /*45ee0*/  IADD3 R4, P0, PT, R11, R2, RZ ;  /* 0x000000020b047210 */ /* 0x000fc80007f1e0ff */
[C---:B------:R-:W-:Y:S02]  /*45ef0*/  LEA.HI.X.SX32 R5, R11.reuse, R0, 0x1, P0 ;  /* 0x000000000b057211 */ /* 0x040fe400000f0eff */
[----:B--2---:R-:W-:Y:S02]  /*45f00*/  ISETP.LT.AND P0, PT, R14, UR4, !P1 ;  /* 0x000000040e007c0c */ /* 0x004fe4000cf01270 */
[----:B----4-:R-:W-:Y:S01]  /*45f10*/  ISETP.LT.AND P3, PT, R12, UR6, !P1 ;  /* 0x000000060c007c0c */ /* 0x010fe2000cf61270 */
[----:B------:R-:W2:Y:S01]  /*45f20*/  LDL.LU R14, [R1+0x1294] ;  /* 0x00129400010e7983 */ /* 0x000ea20000300800 */
[----:B------:R-:W-:Y:S01]  /*45f30*/  VIADD R3, R11, UR5 ;  /* 0x000000050b037c36 */ /* 0x000fe20008000000 */
[----:B0-----:R-:W-:Y:S01]  /*45f40*/  ISETP.LT.AND P2, PT, R10, UR7, !P1 ;  /* 0x000000070a007c0c */ /* 0x001fe2000cf41270 */
[----:B------:R-:W5:Y:S01]  /*45f50*/  LDCU UR7, c[0x0][0x39c] ;  /* 0x00007380ff0777ac */ /* 0x000f620008000800 */
[----:B------:R-:W4:Y:S02]  /*45f60*/  LDL.LU R12, [R1+0xf08] ;  /* 0x000f0800010c7983 */ /* 0x000f240000300800 */
[----:B-1----:R-:W-:Y:S01]  /*45f70*/  IADD3 R8, P5, PT, R3, R2, RZ ;  /* 0x0000000203087210 */ /* 0x002fe20007fbe0ff */
[----:B------:R-:W2:Y:S01]  /*45f80*/  LDCU UR4, c[0x0][0x39c] ;  /* 0x00007380ff0477ac */ /* 0x000ea20008000800 */
[----:B------:R-:W-:-:S02]  /*45f90*/  F2FP.SATFINITE.E4M3.F32.PACK_AB_MERGE_C R39, R39, R38, RZ ;  /* 0x000000262727723e */ /* 0x000fc400048070ff */
[C---:B------:R-:W-:Y:S01]  /*45fa0*/  LEA.HI.X.SX32 R9, R3.reuse, R0, 0x1, P5 ;  /* 0x0000000003097211 */ /* 0x040fe200028f0eff */
[----:B------:R-:W-:Y:S01]  /*45fb0*/  VIADD R3, R3, UR5 ;  /* 0x0000000503037c36 */ /* 0x000fe20008000000 */
[----:B------:R-:W-:Y:S01]  /*45fc0*/  PRMT R10, R39, 0x9910, RZ ;  /* 0x00009910270a7816 */ /* 0x000fe200000000ff */
[----:B------:R-:W4:Y:S03]  /*45fd0*/  LDCU UR6, c[0x0][0x39c] ;  /* 0x00007380ff0677ac */ /* 0x000f260008000800 */
[----:B------:R-:W-:Y:S02]  /*45fe0*/  IADD3 R6, P5, PT, R3, R2, RZ ;  /* 0x0000000203067210 */ /* 0x000fe40007fbe0ff */
[----:B------:R-:W-:Y:S02]  /*45ff0*/  SHF.R.S32.HI R11, RZ, 0x8, R10 ;  /* 0x00000008ff0b7819 */ /* 0x000fe4000001140a */
[----:B------:R-:W-:Y:S01]  /*46000*/  F2FP.SATFINITE.E4M3.F32.PACK_AB_MERGE_C R41, R41, R40, RZ ;  /* 0x000000282929723e */ /* 0x000fe200048070ff */
[----:B------:R0:W-:Y:S01]  /*46010*/  @P4 STG.E.U8 desc[UR18][R4.64], R39 ;  /* 0x0000002704004986 */ /* 0x0001e2000c101112 */
[C---:B------:R-:W-:Y:S01]  /*46020*/  LEA.HI.X.SX32 R7, R3.reuse, R0, 0x1, P5 ;  /* 0x0000000003077211 */ /* 0x040fe200028f0eff */
[----:B------:R-:W-:-:S02]  /*46030*/  VIADD R3, R3, UR5 ;  /* 0x0000000503037c36 */ /* 0x000fc40008000000 */
[----:B------:R1:W-:Y:S01]  /*46040*/  @P2 STG.E.U8 desc[UR18][R8.64], R11 ;  /* 0x0000000b08002986 */ /* 0x0003e2000c101112 */
[----:B-----5:R-:W-:Y:S01]  /*46050*/  ISETP.LT.AND P4, PT, R18, UR7, !P1 ;  /* 0x0000000712007c0c */ /* 0x020fe2000cf81270 */
[----:B------:R-:W5:Y:S02]  /*46060*/  LDCU UR7, c[0x0][0x39c] ;  /* 0x00007380ff0777ac */ /* 0x000f640008000800 */
[----:B------:R2:W-:Y:S01]  /*46070*/  @P0 STG.E.U8 desc[UR18][R6.64], R41 ;  /* 0x0000002906000986 */ /* 0x0005e2000c101112 */
[----:B0-----:R-:W-:-:S03]  /*46080*/  PRMT R5, R41, 0x9910, RZ ;  /* 0x0000991029057816 */ /* 0x001fc600000000ff */
[----:B------:R-:W5:Y:S01]  /*46090*/  LDL.LU R10, [R1+0xf00] ;  /* 0x000f0000010a7983 */ /* 0x000f620000300800 */
[C---:B------:R-:W-:Y:S01]  /*460a0*/  IADD3 R4, P0, PT, R3.reuse, R2, RZ ;  /* 0x0000000203047210 */ /* 0x040fe20007f1e0ff */
[C---:B-1----:R-:W-:Y:S02]  /*460b0*/  VIADD R9, R3.reuse, UR5 ;  /* 0x0000000503097c36 */ /* 0x042fe40008000000 */
[----:B------:R-:W-:Y:S01]  /*460c0*/  IMAD.MOV.U32 R11, RZ, RZ, R5 ;  /* 0x000000ffff0b7224 */ /* 0x000fe200078e0005 */
[----:B------:R-:W-:Y:S02]  /*460d0*/  LEA.HI.X.SX32 R5, R3, R0, 0x1, P0 ;  /* 0x0000000003057211 */ /* 0x000fe400000f0eff */
[C---:B------:R-:W-:Y:S01]  /*460e0*/  IADD3 R8, P0, PT, R9.reuse, R2, RZ ;  /* 0x0000000209087210 */ /* 0x040fe20007f1e0ff */
[----:B------:R-:W-:Y:S01]  /*460f0*/  VIADD R3, R9, UR5 ;  /* 0x0000000509037c36 */ /* 0x000fe20008000000 */
[----:B------:R-:W-:Y:S02]  /*46100*/  SHF.R.S32.HI R11, RZ, 0x8, R11 ;  /* 0x00000008ff0b7819 */ /* 0x000fe4000001140b */
[----:B------:R-:W-:-:S02]  /*46110*/  F2FP.SATFINITE.E4M3.F32.PACK_AB_MERGE_C R43, R43, R42, RZ ;  /* 0x0000002a2b2b723e */ /* 0x000fc400048070ff */
[----:B------:R-:W-:Y:S01]  /*46120*/  LEA.HI.X.SX32 R9, R9, R0, 0x1, P0 ;  /* 0x0000000009097211 */ /* 0x000fe200000f0eff */
[----:B------:R0:W-:Y:S04]  /*46130*/  @P3 STG.E.U8 desc[UR18][R4.64], R11 ;  /* 0x0000000b04003986 */ /* 0x0001e8000c101112 */
[----:B------:R1:W-:Y:S01]  /*46140*/  @P4 STG.E.U8 desc[UR18][R8.64], R43 ;  /* 0x0000002b08004986 */ /* 0x0003e2000c101112 */
[----:B--2---:R-:W-:Y:S01]  /*46150*/  ISETP.LT.AND P0, PT, R14, UR4, !P1 ;  /* 0x000000040e007c0c */ /* 0x004fe2000cf01270 */
[----:B------:R-:W2:Y:S02]  /*46160*/  LDCU UR4, c[0x0][0x39c] ;  /* 0x00007380ff0477ac */ /* 0x000ea40008000800 */
[----:B------:R-:W2:Y:S01]  /*46170*/  LDL.LU R14, [R1+0xefc] ;  /* 0x000efc00010e7983 */ /* 0x000ea20000300800 */
[----:B----4-:R-:W-:Y:S01]  /*46180*/  ISETP.LT.AND P4, PT, R12, UR6, !P1 ;  /* 0x000000060c007c0c */ /* 0x010fe2000cf81270 */
[----:B------:R-:W4:Y:S02]  /*46190*/  LDCU UR6, c[0x0][0x39c] ;  /* 0x00007380ff0677ac */ /* 0x000f240008000800 */
[----:B------:R-:W4:Y:S01]  /*461a0*/  LDL.LU R12, [R1+0xef8] ;  /* 0x000ef800010c7983 */ /* 0x000f220000300800 */
[----:B---3--:R-:W-:-:S02]  /*461b0*/  ISETP.LT.AND P2, PT, R17, UR9, !P1 ;  /* 0x0000000911007c0c */ /* 0x008fc4000cf41270 */
[----:B------:R-:W-:Y:S01]  /*461c0*/  PRMT R13, R43, 0x9910, RZ ;  /* 0x000099102b0d7816 */ /* 0x000fe200000000ff */
[----:B------:R-:W3:Y:S01]  /*461d0*/  LDL.LU R18, [R1+0xef4] ;  /* 0x000ef40001127983 */ /* 0x000ee20000300800 */
[C---:B------:R-:W-:Y:S01]  /*461e0*/  IADD3 R6, P3, PT, R3.reuse, R2, RZ ;  /* 0x0000000203067210 */ /* 0x040fe20007f7e0ff */
[----:B------:R-:W2:Y:S01]  /*461f0*/  LDCU UR9, c[0x0][0x39c] ;  /* 0x00007380ff0977ac */ /* 0x000ea20008000800 */
[----:B------:R-:W-:Y:S01]  /*46200*/  SHF.R.S32.HI R13, RZ, 0x8, R13 ;  /* 0x00000008ff0d7819 */ /* 0x000fe2000001140d */
[----:B------:R-:W3:Y:S01]  /*46210*/  LDL.LU R17, [R1+0xec8] ;  /* 0x000ec80001117983 */ /* 0x000ee20000300800 */
[C---:B------:R-:W-:Y:S01]  /*46220*/  LEA.HI.X.SX32 R7, R3.reuse, R0, 0x1, P3 ;  /* 0x0000000003077211 */ /* 0x040fe200018f0eff */
[----:B------:R-:W-:Y:S01]  /*46230*/  VIADD R3, R3, UR5 ;  /* 0x0000000503037c36 */ /* 0x000fe20008000000 */
[----:B------:R-:W-:Y:S01]  /*46240*/  ISETP.LT.AND P5, PT, R16, UR10, !P1 ;  /* 0x0000000a10007c0c */ /* 0x000fe2000cfa1270 */
[----:B------:R-:W2:Y:S01]  /*46250*/  LDCU UR10, c[0x0][0x39c] ;  /* 0x00007380ff0a77ac */ /* 0x000ea20008000800 */
[----:B------:R-:W-:Y:S01]  /*46260*/  F2FP.SATFINITE.E4M3.F32.PACK_AB_MERGE_C R45, R45, R44, RZ ;  /* 0x0000002c2d2d723e */ /* 0x000fe200048070ff */
[----:B------:R5:W-:Y:S01]  /*46270*/  @P2 STG.E.U8 desc[UR18][R6.64], R13 ;  /* 0x0000000d06002986 */ /* 0x000be2000c101112 */
[C---:B0-----:R-:W-:Y:S01]  /*46280*/  IADD3 R4, P2, PT, R3.reuse, R2, RZ ;  /* 0x0000000203047210 */ /* 0x041fe20007f5e0ff */
[----:B------:R-:W-:Y:S01]  /*46290*/  VIADD R11, R3, UR5 ;  /* 0x00000005030b7c36 */ /* 0x000fe20008000000 */
[----:B------:R-:W-:Y:S01]  /*462a0*/  PRMT R15, R45, 0x9910, RZ ;  /* 0x000099102d0f7816 */ /* 0x000fe200000000ff */
[----:B------:R-:W3:Y:S01]  /*462b0*/  LDL.LU R16, [R1+0x1260] ;  /* 0x0012600001107983 */ /* 0x000ee20000300800 */
[----:B------:R-:W-:-:S02]  /*462c0*/  LEA.HI.X.SX32 R5, R3, R0, 0x1, P2 ;  /* 0x0000000003057211 */ /* 0x000fc400010f0eff */
[C---:B-1----:R-:W-:Y:S02]  /*462d0*/  IADD3 R8, P2, PT, R11.reuse, R2, RZ ;  /* 0x000000020b087210 */ /* 0x042fe40007f5e0ff */
[----:B------:R-:W-:Y:S02]  /*462e0*/  SHF.R.S32.HI R15, RZ, 0x8, R15 ;  /* 0x00000008ff0f7819 */ /* 0x000fe4000001140f */
[C---:B------:R-:W-:Y:S01]  /*462f0*/  LEA.HI.X.SX32 R9, R11.reuse, R0, 0x1, P2 ;  /* 0x000000000b097211 */ /* 0x040fe200010f0eff */
[----:B------:R-:W-:Y:S01]  /*46300*/  VIADD R11, R11, UR5 ;  /* 0x000000050b0b7c36 */ /* 0x000fe20008000000 */
[----:B------:R0:W-:Y:S04]  /*46310*/  @P5 STG.E.U8 desc[UR18][R4.64], R45 ;  /* 0x0000002d04005986 */ /* 0x0001e8000c101112 */
[----:B------:R1:W-:Y:S01]  /*46320*/  @P0 STG.E.U8 desc[UR18][R8.64], R15 ;  /* 0x0000000f08000986 */ /* 0x0003e2000c101112 */
[----:B-----5:R-:W-:-:S04]  /*46330*/  IADD3 R6, P0, PT, R11, R2, RZ ;  /* 0x000000020b067210 */ /* 0x020fc80007f1e0ff */
[C---:B------:R-:W-:Y:S02]  /*46340*/  LEA.HI.X.SX32 R7, R11.reuse, R0, 0x1, P0 ;  /* 0x000000000b077211 */ /* 0x040fe400000f0eff */
[----:B--2---:R-:W-:Y:S02]  /*46350*/  ISETP.LT.AND P0, PT, R14, UR4, !P1 ;  /* 0x000000040e007c0c */ /* 0x004fe4000cf01270 */
[----:B----4-:R-:W-:Y:S01]  /*46360*/  ISETP.LT.AND P2, PT, R12, UR6, !P1 ;  /* 0x000000060c007c0c */ /* 0x010fe2000cf41270 */
[----:B------:R-:W2:Y:S01]  /*46370*/  LDL.LU R14, [R1+0x1228] ;  /* 0x00122800010e7983 */ /* 0x000ea20000300800 */
[----:B------:R-:W-:Y:S01]  /*46380*/  VIADD R3, R11, UR5 ;  /* 0x000000050b037c36 */ /* 0x000fe20008000000 */
[----:B------:R-:W-:Y:S01]  /*46390*/  ISETP.LT.AND P3, PT, R10, UR7, !P1 ;  /* 0x000000070a007c0c */ /* 0x000fe2000cf61270 */
[----:B------:R-:W3:Y:S01]  /*463a0*/  LDCU UR7, c[0x0][0x39c] ;  /* 0x00007380ff0777ac */ /* 0x000ee20008000800 */
[----:B------:R-:W4:Y:S02]  /*463b0*/  LDL.LU R12, [R1+0xef0] ;  /* 0x000ef000010c7983 */ /* 0x000f240000300800 */
[----:B0-----:R-:W-:Y:S01]  /*463c0*/  IADD3 R4, P5, PT, R3, R2, RZ ;  /* 0x0000000203047210 */ /* 0x001fe20007fbe0ff */
[----:B------:R-:W2:Y:S01]  /*463d0*/  LDCU UR4, c[0x0][0x39c] ;  /* 0x00007380ff0477ac */ /* 0x000ea20008000800 */
[----:B------:R-:W-:-:S02]  /*463e0*/  F2FP.SATFINITE.E4M3.F32.PACK_AB_MERGE_C R47, R47, R46, RZ ;  /* 0x0000002e2f2f723e */ /* 0x000fc400048070ff */
[C---:B------:R-:W-:Y:S01]  /*463f0*/  LEA.HI.X.SX32 R5, R3.reuse, R0, 0x1, P5 ;  /* 0x0000000003057211 */ /* 0x040fe200028f0eff */
[----:B------:R-:W-:Y:S01]  /*46400*/  VIADD R3, R3, UR5 ;  /* 0x0000000503037c36 */ /* 0x000fe20008000000 */
[----:B------:R-:W-:Y:S01]  /*46410*/  PRMT R10, R47, 0x9910, RZ ;  /* 0x000099102f0a7816 */ /* 0x000fe200000000ff */
[----:B------:R-:W4:Y:S03]  /*46420*/  LDCU UR6, c[0x0][0x39c] ;  /* 0x00007380ff0677ac */ /* 0x000f260008000800 */
[----:B-1----:R-:W-:Y:S02]  /*46430*/  IADD3 R8, P5, PT, R3, R2, RZ ;  /* 0x0000000203087210 */ /* 0x002fe40007fbe0ff */
[----:B------:R-:W-:Y:S02]  /*46440*/  SHF.R.S32.HI R11, RZ, 0x8, R10 ;  /* 0x00000008ff0b7819 */ /* 0x000fe4000001140a */
[----:B------:R-:W-:Y:S01]  /*46450*/  F2FP.SATFINITE.E4M3.F32.PACK_AB_MERGE_C R49, R49, R48, RZ ;  /* 0x000000303131723e */ /* 0x000fe200048070ff */
[----:B------:R0:W-:Y:S01]  /*46460*/  @P4 STG.E.U8 desc[UR18][R6.64], R47 ;  /* 0x0000002f06004986 */ /* 0x0001e2000c101112 */
[C---:B------:R-:W-:Y:S01]  /*46470*/  LEA.HI.X.SX32 R9, R3.reuse, R0, 0x1, P5 ;  /* 0x0000000003097211 */ /* 0x040fe200028f0eff */
[----:B------:R-:W-:-:S02]  /*46480*/  VIADD R3, R3, UR5 ;  /* 0x0000000503037c36 */ /* 0x000fc40008000000 */
[----:B------:R1:W-:Y:S01]  /*46490*/  @P3 STG.E.U8 desc[UR18][R4.64], R11 ;  /* 0x0000000b04003986 */ /* 0x0003e2000c101112 */
[----:B---3--:R-:W-:Y:S01]  /*464a0*/  ISETP.LT.AND P4, PT, R18, UR7, !P1 ;  /* 0x0000000712007c0c */ /* 0x008fe2000cf81270 */
[----:B------:R-:W3:Y:S02]  /*464b0*/  LDCU UR7, c[0x0][0x39c] ;  /* 0x00007380ff0777ac */ /* 0x000ee40008000800 */
[----:B------:R5:W-:Y:S01]  /*464c0*/  @P0 STG.E.U8 desc[UR18][R8.64], R49 ;  /* 0x0000003108000986 */ /* 0x000be2000c101112 */
[----:B0-----:R-:W-:Y:S01]  /*464d0*/  PRMT R6, R49, 0x9910, RZ ;  /* 0x0000991031067816 */ /* 0x001fe200000000ff */
[----:B------:R-:W-:Y:S01]  /*464e0*/  VIADD R7, R3, UR5 ;  /* 0x0000000503077c36 */ /* 0x000fe20008000000 */
[----:B------:R-:W-:Y:S01]  /*464f0*/  F2FP.SATFINITE.E4M3.F32.PACK_AB_MERGE_C R51, R51, R50, RZ ;  /* 0x000000323333723e */ /* 0x000fe200048070ff */
[----:B------:R-:W3:Y:S01]  /*46500*/  LDL.LU R10, [R1+0xeec] ;  /* 0x000eec00010a7983 */ /* 0x000ee20000300800 */
[----:B-1----:R-:W-:Y:S01]  /*46510*/  IADD3 R4, P0, PT, R3, R2, RZ ;  /* 0x0000000203047210 */ /* 0x002fe20007f1e0ff */
[----:B------:R-:W-:-:S03]  /*46520*/  IMAD.MOV.U32 R11, RZ, RZ, R6 ;  /* 0x000000ffff0b7224 */ /* 0x000fc600078e0006 */
[----:B------:R-:W-:Y:S02]  /*46530*/  LEA.HI.X.SX32 R5, R3, R0, 0x1, P0 ;  /* 0x0000000003057211 */ /* 0x000fe400000f0eff */
[C---:B------:R-:W-:Y:S01]  /*46540*/  IADD3 R6, P0, PT, R7.reuse, R2, RZ ;  /* 0x0000000207067210 */ /* 0x040fe20007f1e0ff */
[C---:B------:R-:W-:Y:S01]  /*46550*/  VIADD R3, R7.reuse, UR5 ;  /* 0x0000000507037c36 */ /* 0x040fe20008000000 */
[----:B------:R-:W-:Y:S02]  /*46560*/  SHF.R.S32.HI R11, RZ, 0x8, R11 ;  /* 0x00000008ff0b7819 */ /* 0x000fe4000001140b */
[----:B------:R-:W-:-:S03]  /*46570*/  LEA.HI.X.SX32 R7, R7, R0, 0x1, P0 ;  /* 0x0000000007077211 */ /* 0x000fc600000f0eff */
        /* <DEDUP_REMOVED lines=8> */
[----:B------:R-:W-:-:S02]  /*46600*/  ISETP.LT.AND P3, PT, R17, UR9, !P1 ;  /* 0x0000000911007c0c */ /* 0x000fc4000cf61270 */
[----:B------:R-:W-:Y:S01]  /*46610*/  PRMT R13, R51, 0x9910, RZ ;  /* 0x00009910330d7816 */ /* 0x000fe200000000ff */
[----:B------:R-:W3:Y:S01]  /*46620*/  LDL.LU R18, [R1+0xee0] ;  /* 0x000ee00001127983 */ /* 0x000ee20000300800 */
[C---:B-----5:R-:W-:Y:S01]  /*46630*/  IADD3 R8, P2, PT, R3.reuse, R2, RZ ;  /* 0x0000000203087210 */ /* 0x060fe20007f5e0ff */
[----:B------:R-:W5:Y:S01]  /*46640*/  LDCU UR9, c[0x0][0x39c] ;  /* 0x00007380ff0977ac */ /* 0x000f620008000800 */
[----:B------:R-:W-:Y:S01]  /*46650*/  SHF.R.S32.HI R13, RZ, 0x8, R13 ;  /* 0x00000008ff0d7819 */ /* 0x000fe2000001140d */
[----:B------:R-:W5:Y:S01]  /*46660*/  LDL.LU R17, [R1+0xec4] ;  /* 0x000ec40001117983 */ /* 0x000f620000300800 */
        /* <DEDUP_REMOVED lines=9> */
[----:B------:R-:W5:Y:S01]  /*46700*/  LDL.LU R16, [R1+0x11b8] ;  /* 0x0011b80001107983 */ /* 0x000f620000300800 */
[----:B------:R-:W-:-:S02]  /*46710*/  LEA.HI.X.SX32 R5, R3, R0, 0x1, P3 ;  /* 0x0000000003057211 */ /* 0x000fc400018f0eff */
        /* <DEDUP_REMOVED lines=8> */
[----:B----4-:R-:W-:Y:S01]  /*467a0*/  ISETP.LT.AND P3, PT, R12, UR6, !P1 ;  /* 0x000000060c007c0c */ /* 0x010fe2000cf61270 */
[----:B------:R-:W-:Y:S01]  /*467b0*/  VIADD R3, R11, UR5 ;  /* 0x000000050b037c36 */ /* 0x000fe20008000000 */
[----:B------:R-:W4:Y:S01]  /*467c0*/  LDL.LU R12, [R1+0x1160] ;  /* 0x00116000010c7983 */ /* 0x000f220000300800 */
[----:B--2---:R-:W-:Y:S01]  /*467d0*/  ISETP.LT.AND P0, PT, R14, UR4, !P1 ;  /* 0x000000040e007c0c */ /* 0x004fe2000cf01270 */
[----:B------:R-:W4:Y:S02]  /*467e0*/  LDCU UR4, c[0x0][0x39c] ;  /* 0x00007380ff0477ac */ /* 0x000f240008000800 */
[----:B------:R-:W2:Y:S01]  /*467f0*/  LDL.LU R14, [R1+0xedc] ;  /* 0x000edc00010e7983 */ /* 0x000ea20000300800 */
[----:B0-----:R-:W-:Y:S01]  /*46800*/  IADD3 R4, P5, PT, R3, R2, RZ ;  /* 0x0000000203047210 */ /* 0x001fe20007fbe0ff */
[----:B------:R-:W2:Y:S01]  /*46810*/  LDCU UR6, c[0x0][0x39c] ;  /* 0x00007380ff0677ac */ /* 0x000ea20008000800 */
[----:B---3--:R-:W-:-:S02]  /*46820*/  ISETP.LT.AND P2, PT, R10, UR7, !P1 ;  /* 0x000000070a007c0c */ /* 0x008fc4000cf41270 */
[C---:B------:R-:W-:Y:S01]  /*46830*/  LEA.HI.X.SX32 R5, R3.reuse, R0, 0x1, P5 ;  /* 0x0000000003057211 */ /* 0x040fe200028f0eff */
[----:B------:R-:W-:Y:S01]  /*46840*/  VIADD R3, R3, UR5 ;  /* 0x0000000503037c36 */ /* 0x000fe20008000000 */
[----:B------:R-:W-:Y:S01]  /*46850*/  F2FP.SATFINITE.E4M3.F32.PACK_AB_MERGE_C R55, R55, R54, RZ ;  /* 0x000000363737723e */ /* 0x000fe200048070ff */
[----:B------:R-:W0:Y:S03]  /*46860*/  LDCU UR7, c[0x0][0x39c] ;  /* 0x00007380ff0777ac */ /* 0x000e260008000800 */
[----:B------:R-:W-:Y:S02]  /*46870*/  PRMT R10, R55, 0x9910, RZ ;  /* 0x00009910370a7816 */ /* 0x000fe400000000ff */
[----:B-1----:R-:W-:Y:S02]  /*46880*/  IADD3 R6, P5, PT, R3, R2, RZ ;  /* 0x0000000203067210 */ /* 0x002fe40007fbe0ff */
[----:B------:R-:W-:-:S02]  /*46890*/  SHF.R.S32.HI R11, RZ, 0x8, R10 ;  /* 0x00000008ff0b7819 */ /* 0x000fc4000001140a */
[----:B------:R-:W-:Y:S01]  /*468a0*/  F2FP.SATFINITE.E4M3.F32.PACK_AB_MERGE_C R57, R57, R56, RZ ;  /* 0x000000383939723e */ /* 0x000fe200048070ff */
[----:B------:R1:W-:Y:S01]  /*468b0*/  @P4 STG.E.U8 desc[UR18][R8.64], R55 ;  /* 0x0000003708004986 */ /* 0x0003e2000c101112 */
[C---:B------:R-:W-:Y:S01]  /*468c0*/  LEA.HI.X.SX32 R7, R3.reuse, R0, 0x1, P5 ;  /* 0x0000000003077211 */ /* 0x040fe200028f0eff */
[----:B------:R-:W-:Y:S02]  /*468d0*/  VIADD R3, R3, UR5 ;  /* 0x0000000503037c36 */ /* 0x000fe40008000000 */
[----:B------:R3:W-:Y:S04]  /*468e0*/  @P2 STG.E.U8 desc[UR18][R4.64], R11 ;  /* 0x0000000b04002986 */ /* 0x0007e8000c101112 */
[----:B------:R2:W-:Y:S01]  /*468f0*/  @P0 STG.E.U8 desc[UR18][R6.64], R57 ;  /* 0x0000003906000986 */ /* 0x0005e2000c101112 */
[----:B-1----:R-:W-:-:S03]  /*46900*/  PRMT R8, R57, 0x9910, RZ ;  /* 0x0000991039087816 */ /* 0x002fc600000000ff */
[----:B------:R-:W2:Y:S01]  /*46910*/  LDL.LU R10, [R1+0xed8] ;  /* 0x000ed800010a7983 */ /* 0x000ea20000300800 */
[C---:B------:R-:W-:Y:S01]  /*46920*/  VIADD R9, R3.reuse, UR5 ;  /* 0x0000000503097c36 */ /* 0x040fe20008000000 */
[C---:B---3--:R-:W-:Y:S01]  /*46930*/  IADD3 R4, P0, PT, R3.reuse, R2, RZ ;  /* 0x0000000203047210 */ /* 0x048fe20007f1e0ff */
[----:B------:R-:W-:Y:S01]  /*46940*/  IMAD.MOV.U32 R11, RZ, RZ, R8 ;  /* 0x000000ffff0b7224 */ /* 0x000fe200078e0008 */
[----:B0-----:R-:W-:Y:S01]  /*46950*/  ISETP.LT.AND P4, PT, R18, UR7, !P1 ;  /* 0x0000000712007c0c */ /* 0x001fe2000cf81270 */
[----:B------:R-:W0:Y:S01]  /*46960*/  LDCU UR7, c[0x0][0x39c] ;  /* 0x00007380ff0777ac */ /* 0x000e220008000800 */
[----:B------:R-:W-:Y:S02]  /*46970*/  LEA.HI.X.SX32 R5, R3, R0, 0x1, P0 ;  /* 0x0000000003057211 */ /* 0x000fe400000f0eff */
[C---:B------:R-:W-:Y:S01]  /*46980*/  IADD3 R8, P0, PT, R9.reuse, R2, RZ ;  /* 0x0000000209087210 */ /* 0x040fe20007f1e0ff */
[----:B------:R-:W-:Y:S01]  /*46990*/  VIADD R3, R9, UR5 ;  /* 0x0000000509037c36 */ /* 0x000fe20008000000 */
[----:B------:R-:W-:-:S02]  /*469a0*/  SHF.R.S32.HI R11, RZ, 0x8, R11 ;  /* 0x00000008ff0b7819 */ /* 0x000fc4000001140b */
[----:B------:R-:W-:Y:S02]  /*469b0*/  LEA.HI.X.SX32 R9, R9, R0, 0x1, P0 ;  /* 0x0000000009097211 */ /* 0x000fe400000f0eff */
[----:B------:R-:W-:Y:S01]  /*469c0*/  F2FP.SATFINITE.E4M3.F32.PACK_AB_MERGE_C R59, R59, R58, RZ ;  /* 0x0000003a3b3b723e */ /* 0x000fe200048070ff */
[----:B------:R1:W-:Y:S01]  /*469d0*/  @P3 STG.E.U8 desc[UR18][R4.64], R11 ;  /* 0x0000000b04003986 */ /* 0x0003e2000c101112 */
[----:B-----5:R-:W-:-:S03]  /*469e0*/  ISETP.LT.AND P5, PT, R16, UR10, !P1 ;  /* 0x0000000a10007c0c */ /* 0x020fc6000cfa1270 */
[----:B------:R3:W-:Y:S01]  /*469f0*/  @P4 STG.E.U8 desc[UR18][R8.64], R59 ;  /* 0x0000003b08004986 */ /* 0x0007e2000c101112 */
[----:B----4-:R-:W-:Y:S01]  /*46a00*/  ISETP.LT.AND P0, PT, R12, UR4, !P1 ;  /* 0x000000040c007c0c */ /* 0x010fe2000cf01270 */
[----:B------:R-:W4:Y:S02]  /*46a10*/  LDCU UR4, c[0x0][0x39c] ;  /* 0x00007380ff0477ac */ /* 0x000f240008000800 */
[----:B------:R-:W4:Y:S01]  /*46a20*/  LDL.LU R12, [R1+0xed4] ;  /* 0x000ed400010c7983 */ /* 0x000f220000300800 */
[----:B--2---:R-:W-:Y:S01]  /*46a30*/  ISETP.LT.AND P4, PT, R14, UR6, !P1 ;  /* 0x000000060e007c0c */ /* 0x004fe2000cf81270 */
[----:B------:R-:W2:Y:S02]  /*46a40*/  LDCU UR6, c[0x0][0x39c] ;  /* 0x00007380ff0677ac */ /* 0x000ea40008000800 */
[----:B------:R-:W2:Y:S04]  /*46a50*/  LDL.LU R16, [R1+0xed0] ;  /* 0x000ed00001107983 */ /* 0x000ea80000300800 */
[----:B------:R-:W5:Y:S01]  /*46a60*/  LDL.LU R14, [R1+0xecc] ;  /* 0x000ecc00010e7983 */ /* 0x000f620000300800 */
[----:B------:R-:W-:-:S02]  /*46a70*/  ISETP.LT.AND P2, PT, R17, UR9, !P1 ;  /* 0x0000000911007c0c */ /* 0x000fc4000cf41270 */
[----:B------:R-:W-:Y:S02]  /*46a80*/  PRMT R13, R59, 0x9910, RZ ;  /* 0x000099103b0d7816 */ /* 0x000fe400000000ff */
[C---:B------:R-:W-:Y:S02]  /*46a90*/  IADD3 R6, P3, PT, R3.reuse, R2, RZ ;  /* 0x0000000203067210 */ /* 0x040fe40007f7e0ff */
[----:B------:R-:W-:Y:S02]  /*46aa0*/  SHF.R.S32.HI R13, RZ, 0x8, R13 ;  /* 0x00000008ff0d7819 */ /* 0x000fe4000001140d */
[C---:B------:R-:W-:Y:S01]  /*46ab0*/  LEA.HI.X.SX32 R7, R3.reuse, R0, 0x1, P3 ;  /* 0x0000000003077211 */ /* 0x040fe200018f0eff */
[----:B------:R-:W-:-:S04]  /*46ac0*/  VIADD R3, R3, UR5 ;  /* 0x0000000503037c36 */ /* 0x000fc80008000000 */
[----:B------:R0:W-:Y:S01]  /*46ad0*/  @P2 STG.E.U8 desc[UR18][R6.64], R13 ;  /* 0x0000000d06002986 */ /* 0x0001e2000c101112 */
[C---:B-1----:R-:W-:Y:S01]  /*46ae0*/  IADD3 R4, P2, PT, R3.reuse, R2, RZ ;  /* 0x0000000203047210 */ /* 0x042fe20007f5e0ff */
[----:B------:R-:W-:Y:S01]  /*46af0*/  VIADD R11, R3, UR5 ;  /* 0x00000005030b7c36 */ /* 0x000fe20008000000 */
[----:B------:R-:W-:Y:S02]  /*46b00*/  F2FP.SATFINITE.E4M3.F32.PACK_AB_MERGE_C R61, R61, R60, RZ ;  /* 0x0000003c3d3d723e */ /* 0x000fe400048070ff */
[----:B------:R-:W-:Y:S01]  /*46b10*/  LEA.HI.X.SX32 R5, R3, R0, 0x1, P2 ;  /* 0x0000000003057211 */ /* 0x000fe200010f0eff */
[C---:B------:R-:W-:Y:S01]  /*46b20*/  VIADD R3, R11.reuse, UR5 ;  /* 0x000000050b037c36 */ /* 0x040fe20008000000 */
[----:B---3--:R-:W-:Y:S02]  /*46b30*/  IADD3 R8, P2, PT, R11, R2, RZ ;  /* 0x000000020b087210 */ /* 0x008fe40007f5e0ff */
[----:B------:R-:W-:Y:S02]  /*46b40*/  PRMT R19, R61, 0x9910, RZ ;  /* 0x000099103d137816 */ /* 0x000fe400000000ff */
[----:B------:R-:W-:Y:S01]  /*46b50*/  LEA.HI.X.SX32 R9, R11, R0, 0x1, P2 ;  /* 0x000000000b097211 */ /* 0x000fe200010f0eff */
[----:B------:R-:W-:Y:S01]  /*46b60*/  VIADD R11, R3, UR5 ;  /* 0x00000005030b7c36 */ /* 0x000fe20008000000 */
[----:B------:R-:W-:Y:S01]  /*46b70*/  SHF.R.S32.HI R19, RZ, 0x8, R19 ;  /* 0x00000008ff137819 */ /* 0x000fe20000011413 */
[----:B------:R1:W-:Y:S01]  /*46b80*/  @P5 STG.E.U8 desc[UR18][R4.64], R61 ;  /* 0x0000003d04005986 */ /* 0x0003e2000c101112 */
[----:B0-----:R-:W-:Y:S01]  /*46b90*/  ISETP.LT.AND P3, PT, R10, UR7, !P1 ;  /* 0x000000070a007c0c */ /* 0x001fe2000cf61270 */
[----:B------:R-:W-:Y:S01]  /*46ba0*/  VIADD R13, R11, UR5 ;  /* 0x000000050b0d7c36 */ /* 0x000fe20008000000 */
[----:B------:R-:W5:Y:S01]  /*46bb0*/  LDCU UR7, c[0x0][0x39c] ;  /* 0x00007380ff0777ac */ /* 0x000f620008000800 */
[----:B------:R0:W-:Y:S01]  /*46bc0*/  @P0 STG.E.U8 desc[UR18][R8.64], R19 ;  /* 0x0000001308000986 */ /* 0x0001e2000c101112 */
[-C--:B------:R-:W-:Y:S01]  /*46bd0*/  IADD3 R6, P0, PT, R3, R2.reuse, RZ ;  /* 0x0000000203067210 */ /* 0x080fe20007f1e0ff */
[----:B------:R-:W-:Y:S01]  /*46be0*/  VIADD R15, R13, UR5 ;  /* 0x000000050d0f7c36 */ /* 0x000fe20008000000 */
[----:B------:R-:W-:-:S02]  /*46bf0*/  IADD3 R10, P5, PT, R11, R2, RZ ;  /* 0x000000020b0a7210 */ /* 0x000fc40007fbe0ff */
[-C--:B------:R-:W-:Y:S01]  /*46c00*/  LEA.HI.X.SX32 R7, R3, R0.reuse, 0x1, P0 ;  /* 0x0000000003077211 */ /* 0x080fe200000f0eff */
[----:B------:R-:W-:Y:S01]  /*46c10*/  VIADD R3, R15, UR5 ;  /* 0x000000050f037c36 */ /* 0x000fe20008000000 */
[----:B------:R-:W-:Y:S02]  /*46c20*/  LEA.HI.X.SX32 R11, R11, R0, 0x1, P5 ;  /* 0x000000000b0b7211 */ /* 0x000fe400028f0eff */
[----:B-1----:R-:W-:Y:S01]  /*46c30*/  IADD3 R4, P0, PT, R13, R2, RZ ;  /* 0x000000020d047210 */ /* 0x002fe20007f1e0ff */
[----:B------:R-:W-:Y:S01]  /*46c40*/  VIADD R17, R3, UR5 ;  /* 0x0000000503117c36 */ /* 0x000fe20008000000 */
[----:B------:R-:W-:Y:S02]  /*46c50*/  F2FP.SATFINITE.E4M3.F32.PACK_AB_MERGE_C R63, R63, R62, RZ ;  /* 0x0000003e3f3f723e */ /* 0x000fe400048070ff */
[----:B------:R-:W-:Y:S02]  /*46c60*/  LEA.HI.X.SX32 R5, R13, R0, 0x1, P0 ;  /* 0x000000000d057211 */ /* 0x000fe400000f0eff */
[----:B------:R-:W-:-:S02]  /*46c70*/  F2FP.SATFINITE.E4M3.F32.PACK_AB_MERGE_C R65, R65, R64, RZ ;  /* 0x000000404141723e */ /* 0x000fc400048070ff */
[----:B------:R-:W-:-:S04]  /*46c80*/  F2FP.SATFINITE.E4M3.F32.PACK_AB_MERGE_C R67, R67, R66, RZ ;  /* 0x000000424343723e */ /* 0x000fc800048070ff */
[----:B0-----:R-:W-:Y:S01]  /*46c90*/  PRMT R19, R67, 0x9910, RZ ;  /* 0x0000991043137816 */ /* 0x001fe200000000ff */
[----:B------:R0:W-:Y:S03]  /*46ca0*/  @P4 STG.E.U8 desc[UR18][R6.64], R63 ;  /* 0x0000003f06004986 */ /* 0x0001e6000c101112 */
[----:B------:R-:W-:Y:S02]  /*46cb0*/  SHF.R.S32.HI R19, RZ, 0x8, R19 ;  /* 0x00000008ff137819 */ /* 0x000fe40000011413 */
[----:B----4-:R-:W-:Y:S02]  /*46cc0*/  ISETP.LT.AND P2, PT, R12, UR4, !P1 ;  /* 0x000000040c007c0c */ /* 0x010fe4000cf41270 */
[----:B------:R-:W-:Y:S02]  /*46cd0*/  IADD3 R12, P5, PT, R15, R2, RZ ;  /* 0x000000020f0c7210 */ /* 0x000fe40007fbe0ff */
[----:B--2---:R-:W-:-:S02]  /*46ce0*/  ISETP.LT.AND P0, PT, R16, UR6, !P1 ;  /* 0x0000000610007c0c */ /* 0x004fc4000cf01270 */
[----:B------:R-:W-:Y:S02]  /*46cf0*/  LEA.HI.X.SX32 R13, R15, R0, 0x1, P5 ;  /* 0x000000000f0d7211 */ /* 0x000fe400028f0eff */
[----:B------:R-:W-:Y:S02]  /*46d00*/  IADD3 R8, P5, PT, R17, R2, RZ ;  /* 0x0000000211087210 */ /* 0x000fe40007fbe0ff */
[----:B-----5:R-:W-:Y:S02]  /*46d10*/  ISETP.LT.AND P1, PT, R14, UR7, !P1 ;  /* 0x000000070e007c0c */ /* 0x020fe4000cf21270 */
[----:B------:R-:W-:Y:S02]  /*46d20*/  PRMT R15, R63, 0x9910, RZ ;  /* 0x000099103f0f7816 */ /* 0x000fe400000000ff */
[----:B------:R-:W-:Y:S02]  /*46d30*/  LEA.HI.X.SX32 R9, R17, R0, 0x1, P5 ;  /* 0x0000000011097211 */ /* 0x000fe400028f0eff */
[----:B------:R-:W-:-:S02]  /*46d40*/  PRMT R17, R65, 0x9910, RZ ;  /* 0x0000991041117816 */ /* 0x000fc400000000ff */
[C---:B------:R-:W-:Y:S02]  /*46d50*/  IADD3 R2, P5, PT, R3.reuse, R2, RZ ;  /* 0x0000000203027210 */ /* 0x040fe40007fbe0ff */
[----:B------:R-:W-:Y:S02]  /*46d60*/  SHF.R.S32.HI R15, RZ, 0x8, R15 ;  /* 0x00000008ff0f7819 */ /* 0x000fe4000001140f */
[----:B------:R-:W-:Y:S02]  /*46d70*/  SHF.R.S32.HI R17, RZ, 0x8, R17 ;  /* 0x00000008ff117819 */ /* 0x000fe40000011411 */
[----:B------:R-:W-:Y:S01]  /*46d80*/  LEA.HI.X.SX32 R3, R3, R0, 0x1, P5 ;  /* 0x0000000003037211 */ /* 0x000fe200028f0eff */
[----:B------:R0:W-:Y:S04]  /*46d90*/  @P3 STG.E.U8 desc[UR18][R10.64], R15 ;  /* 0x0000000f0a003986 */ /* 0x0001e8000c101112 */
[----:B------:R0:W-:Y:S04]  /*46da0*/  @P2 STG.E.U8 desc[UR18][R4.64], R65 ;  /* 0x0000004104002986 */ /* 0x0001e8000c101112 */
[----:B------:R0:W-:Y:S04]  /*46db0*/  @P0 STG.E.U8 desc[UR18][R12.64], R17 ;  /* 0x000000110c000986 */ /* 0x0001e8000c101112 */
[----:B------:R0:W-:Y:S04]  /*46dc0*/  @P1 STG.E.U8 desc[UR18][R2.64], R67 ;  /* 0x0000004302001986 */ /* 0x0001e8000c101112 */
[----:B------:R0:W-:Y:S01]  /*46dd0*/  @P6 STG.E.U8 desc[UR18][R8.64], R19 ;  /* 0x0000001308006986 */ /* 0x0001e2000c101112 */
[----:B------:R-:W-:Y:S06]  /*46de0*/  BAR.SYNC.DEFER_BLOCKING 0x0 ;  /* 0x0000000000007b1d */ /* 0x000fec0000010000 */
[----:B------:R-:W-:Y:S05]  /*46df0*/  BRA.U UP0, `(.L_x_13) ;  /* 0x0000000100a07547 */ /* 0x000fea000b800000 */
[----:B------:R-:W1:Y:S01]  /*46e00*/  S2UR UR5, SR_CgaCtaId ;  /* 0x00000000000579c3 */ /* 0x000e620000008800 */
[----:B------:R-:W-:Y:S01]  /*46e10*/  NOP ;  /* 0x0000000000007918 */ /* 0x000fe20000000000 */
[----:B------:R-:W-:Y:S01]  /*46e20*/  UMOV UR4, 0x50 ;  /* 0x0000005000047882 */ /* 0x000fe20000000000 */
[----:B------:R-:W-:Y:S02]  /*46e30*/  IMAD.U32 R0, RZ, RZ, UR8 ;  /* 0x00000008ff007e24 */ /* 0x000fe4000f8e00ff */
[----:B0-----:R-:W-:Y:S02]  /*46e40*/  IMAD.MOV.U32 R3, RZ, RZ, 0xff ;  /* 0x000000ffff037424 */ /* 0x001fe400078e00ff */
[----:B------:R-:W-:Y:S01]  /*46e50*/  IMAD.MOV.U32 R7, RZ, RZ, 0x1 ;  /* 0x00000001ff077424 */ /* 0x000fe200078e00ff */
[----:B------:R-:W-:-:S04]  /*46e60*/  LOP3.LUT R0, R0, 0xffff, RZ, 0xc0, !PT ;  /* 0x0000ffff00007812 */ /* 0x000fc800078ec0ff */
[----:B------:R-:W-:-:S05]  /*46e70*/  SHF.R.U32.HI R0, RZ, 0x5, R0 ;  /* 0x00000005ff007819 */ /* 0x000fca0000011600 */
[----:B------:R-:W-:Y:S01]  /*46e80*/  VIADD R2, R0, 0x10 ;  /* 0x0000001000027836 */ /* 0x000fe20000000000 */
[----:B------:R-:W-:Y:S01]  /*46e90*/  SHF.L.U32 R0, R3, R0, RZ ;  /* 0x0000000003007219 */ /* 0x000fe200000006ff */
[----:B-1----:R-:W-:-:S03]  /*46ea0*/  ULEA UR6, UR5, UR4, 0x18 ;  /* 0x0000000405067291 */ /* 0x002fc6000f8ec0ff */
[----:B------:R-:W-:-:S04]  /*46eb0*/  SHF.L.U32 R3, R7, R2, RZ ;  /* 0x0000000207037219 */ /* 0x000fc800000006ff */
[----:B------:R-:W-:Y:S02]  /*46ec0*/  LOP3.LUT R0, R3, R0, RZ, 0xfc, !PT ;  /* 0x0000000003007212 */ /* 0x000fe400078efcff */
[----:B------:R-:W0:Y:S02]  /*46ed0*/  LDS R5, [UR6] ;  /* 0x00000006ff057984 */ /* 0x000e240008000800 */
[C---:B------:R-:W-:Y:S02]  /*46ee0*/  LOP3.LUT R2, R0.reuse, 0xffff, RZ, 0xc0, !PT ;  /* 0x0000ffff00027812 */ /* 0x040fe400078ec0ff */
[----:B0-----:R-:W-:-:S04]  /*46ef0*/  LOP3.LUT R3, R0, 0xffff, R5, 0x80, !PT ;  /* 0x0000ffff00037812 */ /* 0x001fc800078e8005 */
[----:B------:R-:W-:-:S13]  /*46f00*/  ISETP.NE.AND P0, PT, R3, R2, PT ;  /* 0x000000020300720c */ /* 0x000fda0003f05270 */
[----:B------:R-:W-:Y:S05]  /*46f10*/  @P0 BRA `(.L_x_14) ;  /* 0x0000000000500947 */ /* 0x000fea0003800000 */
[----:B------:R-:W-:Y:S02]  /*46f20*/  SHF.R.U32.HI R5, RZ, 0x10, R5 ;  /* 0x00000010ff057819 */ /* 0x000fe40000011605 */
[----:B------:R-:W-:-:S04]  /*46f30*/  SHF.R.U32.HI R2, RZ, 0x10, R0 ;  /* 0x00000010ff027819 */ /* 0x000fc80000011600 */
[----:B------:R-:W-:-:S04]  /*46f40*/  LOP3.LUT R5, R5, R2, RZ, 0xc0, !PT ;  /* 0x0000000205057212 */ /* 0x000fc800078ec0ff */
[----:B------:R-:W-:-:S13]  /*46f50*/  ISETP.NE.AND P0, PT, R5, R2, PT ;  /* 0x000000020500720c */ /* 0x000fda0003f05270 */
[----:B------:R-:W-:Y:S05]  /*46f60*/  @P0 BRA `(.L_x_15) ;  /* 0x0000000000300947 */ /* 0x000fea0003800000 */
[----:B------:R-:W-:Y:S01]  /*46f70*/  R2UR UR4, R0 ;  /* 0x00000000000472ca */ /* 0x000fe200000e0000 */
[----:B------:R-:W-:Y:S01]  /*46f80*/  VOTEU.ANY UR5, UPT, PT ;  /* 0x0000000000057886 */ /* 0x000fe200038e0100 */
[----:B------:R-:W0:Y:S01]  /*46f90*/  S2R R0, SR_LANEID ;  /* 0x0000000000007919 */ /* 0x000e220000000000 */
[----:B------:R-:W-:-:S10]  /*46fa0*/  UFLO.U32 UR5, UR5 ;  /* 0x00000005000572bd */ /* 0x000fd400080e0000 */
[----:B------:R-:W-:-:S06]  /*46fb0*/  ULOP3.LUT UR4, URZ, UR4, URZ, 0x33, !UPT ;  /* 0x00000004ff047292 */ /* 0x000fcc000f8e33ff */
[----:B------:R-:W-:-:S04]  /*46fc0*/  IMAD.U32 R2, RZ, RZ, UR4 ;  /* 0x00000004ff027e24 */ /* 0x000fc8000f8e00ff */
[----:B------:R-:W1:Y:S02]  /*46fd0*/  REDUX UR7, R2 ;  /* 0x00000000020773c4 */ /* 0x000e640000000000 */
[----:B------:R2:W-:Y:S01]  /*46fe0*/  UTCATOMSWS.AND URZ, UR4 ;  /* 0x0000000400ff79e3 */ /* 0x0005e20008000000 */
[----:B0-----:R-:W-:Y:S01]  /*46ff0*/  ISETP.EQ.U32.AND P0, PT, R0, UR5, PT ;  /* 0x0000000500007c0c */ /* 0x001fe2000bf02070 */
[----:B-1----:R-:W-:-:S12]  /*47000*/  IMAD.U32 R0, RZ, RZ, UR7 ;  /* 0x00000007ff007e24 */ /* 0x002fd8000f8e00ff */
[----:B------:R2:W-:Y:S01]  /*47010*/  @P0 ATOMS.AND RZ, [UR6], R0 ;  /* 0x00000000ffff098c */ /* 0x0005e2000a800006 */
[----:B------:R-:W-:Y:S05]  /*47020*/  BRA `(.L_x_13) ;  /* 0x0000000000147947 */ /* 0x000fea0003800000 */
.L_x_15:
[----:B------:R-:W-:-:S07]  /*47030*/  MOV R2, 0x47050 ;  /* 0x0004705000027802 */ /* 0x000fce0000000f00 */
[----:B------:R-:W-:Y:S05]  /*47040*/  CALL.REL.NOINC `($__internal_0_$__cuda_sm10x_tcgen05_guardrail_trap_col_being_dealloced_not_returned_by_alloc) ;  /* 0x00000000002c7944 */ /* 0x000fea0003c00000 */
[----:B------:R-:W-:Y:S05]  /*47050*/  BRA `(.L_x_13) ;  /* 0x0000000000087947 */ /* 0x000fea0003800000 */
.L_x_14:
[----:B------:R-:W-:-:S07]  /*47060*/  MOV R2, 0x47080 ;  /* 0x0004708000027802 */ /* 0x000fce0000000f00 */
[----:B------:R-:W-:Y:S05]  /*47070*/  CALL.REL.NOINC `($__internal_2_$__cuda_sm10x_tcgen05_guardrail_trap_unallocated_columns_being_dealloced) ;  /* 0x0000000000387944 */ /* 0x000fea0003c00000 */
.L_x_13:
[----:B------:R-:W-:Y:S01]  /*47080*/  NOP ;  /* 0x0000000000007918 */ /* 0x000fe20000000000 */
[----:B--2---:R-:W-:Y:S05]  /*47090*/  EXIT ;  /* 0x000000000000794d */ /* 0x004fea0003800000 */
.L_x_8:
[----:B------:R-:W0:Y:S02]  /*470a0*/  SYNCS.PHASECHK.TRANS64.TRYWAIT P1, [UR6], R7 ;  /* 0x00000007ff0075a7 */ /* 0x000e240008021106 */
[----:B0-----:R-:W-:Y:S05]  /*470b0*/  @!P1 BRA `(.L_x_8) ;  /* 0xfffffffc00f89947 */ /* 0x001fea000383ffff */
[----:B------:R-:W-:Y:S05]  /*470c0*/  BRA `(.L_x_16) ;  /* 0xfffffe0400d87947 */ /* 0x000fea000383ffff */
.L_x_12:
[----:B------:R-:W0:Y:S02]  /*470d0*/  SYNCS.PHASECHK.TRANS64.TRYWAIT P0, [UR6], R9 ;  /* 0x00000009ff0075a7 */ /* 0x000e240008001106 */
[----:B0-----:R-:W-:Y:S05]  /*470e0*/  @!P0 BRA `(.L_x_12) ;  /* 0xfffffffc00f88947 */ /* 0x001fea000383ffff */
[----:B------:R-:W-:Y:S05]  /*470f0*/  BRA `(.L_x_11) ;  /* 0xffffff5c00307947 */ /* 0x000fea000383ffff */
        .weak           $__internal_0_$__cuda_sm10x_tcgen05_guardrail_trap_col_being_dealloced_not_returned_by_alloc
        .type           $__internal_0_$__cuda_sm10x_tcgen05_guardrail_trap_col_being_dealloced_not_returned_by_alloc,@function
        .size           $__internal_0_$__cuda_sm10x_tcgen05_guardrail_trap_col_being_dealloced_not_returned_by_alloc,($__internal_1_$__cuda_sm10x_tcgen05_guardrail_trap_phase_invalid_during_alloc - $__internal_0_$__cuda_sm10x_tcgen05_guardrail_trap_col_being_dealloced_not_returned_by_alloc)
$__internal_0_$__cuda_sm10x_tcgen05_guardrail_trap_col_being_dealloced_not_returned_by_alloc:
[----:B------:R-:W-:Y:S05]  /*47100*/  BPT.TRAP 0x1 ;  /* 0x000000040000795c */ /* 0x000fea0000300000 */
[----:B------:R-:W-:-:S04]  /*47110*/  IMAD.MOV.U32 R3, RZ, RZ, 0x0 ;  /* 0x00000000ff037424 */ /* 0x000fc800078e00ff */
[----:B------:R-:W-:Y:S05]  /*47120*/  RET.REL.NODEC R2 `(matmul_kernel) ;  /* 0xfffffb8c02b47950 */ /* 0x000fea0003c3ffff */
        .weak           $__internal_1_$__cuda_sm10x_tcgen05_guardrail_trap_phase_invalid_during_alloc
        .type           $__internal_1_$__cuda_sm10x_tcgen05_guardrail_trap_phase_invalid_during_alloc,@function
        .size           $__internal_1_$__cuda_sm10x_tcgen05_guardrail_trap_phase_invalid_during_alloc,($__internal_2_$__cuda_sm10x_tcgen05_guardrail_trap_unallocated_columns_being_dealloced - $__internal_1_$__cuda_sm10x_tcgen05_guardrail_trap_phase_invalid_during_alloc)
$__internal_1_$__cuda_sm10x_tcgen05_guardrail_trap_phase_invalid_during_alloc:
[----:B------:R-:W-:Y:S05]  /*47130*/  BPT.TRAP 0x1 ;  /* 0x000000040000795c */ /* 0x000fea0000300000 */
[----:B------:R-:W-:-:S04]  /*47140*/  IMAD.MOV.U32 R3, RZ, RZ, 0x0 ;  /* 0x00000000ff037424 */ /* 0x000fc800078e00ff */
[----:B------:R-:W-:Y:S05]  /*47150*/  RET.REL.NODEC R2 `(matmul_kernel) ;  /* 0xfffffb8c02a87950 */ /* 0x000fea0003c3ffff */
        .weak           $__internal_2_$__cuda_sm10x_tcgen05_guardrail_trap_unallocated_columns_being_dealloced
        .type           $__internal_2_$__cuda_sm10x_tcgen05_guardrail_trap_unallocated_columns_being_dealloced,@function
        .size           $__internal_2_$__cuda_sm10x_tcgen05_guardrail_trap_unallocated_columns_being_dealloced,(.L_x_20 - $__internal_2_$__cuda_sm10x_tcgen05_guardrail_trap_unallocated_columns_being_dealloced)
$__internal_2_$__cuda_sm10x_tcgen05_guardrail_trap_unallocated_columns_being_dealloced:
[----:B------:R-:W-:Y:S05]  /*47160*/  BPT.TRAP 0x1 ;  /* 0x000000040000795c */ /* 0x000fea0000300000 */
[----:B------:R-:W-:-:S04]  /*47170*/  IMAD.MOV.U32 R3, RZ, RZ, 0x0 ;  /* 0x00000000ff037424 */ /* 0x000fc800078e00ff */
[----:B------:R-:W-:Y:S05]  /*47180*/  RET.REL.NODEC R2 `(matmul_kernel) ;  /* 0xfffffb8c029c7950 */ /* 0x000fea0003c3ffff */
.L_x_17:
[----:B------:R-:W-:-:S00]  /*47190*/  BRA `(.L_x_17) ;  /* 0xfffffffc00fc7947 */ /* 0x000fc0000383ffff */
[----:B------:R-:W-:-:S00]  /*471a0*/  NOP ;  /* 0x0000000000007918 */ /* 0x000fc00000000000 */
        /* <DEDUP_REMOVED lines=13> */
.L_x_20:


//--------------------- .nv.shared.matmul_kernel  --------------------------
	.section	.nv.shared.matmul_kernel,"aw",@nobits
	.sectionflags	@""
	.align	16
	.zero		1024


//--------------------- .nv.shared.reserved.0     --------------------------
	.section	.nv.shared.reserved.0,"aw",@nobits
	.align	8
	.weak		__nv_reservedSMEM_offset_0_alias
	.size		__nv_reservedSMEM_offset_0_alias, 0, 64
	.other		__nv_reservedSMEM_offset_0_alias,@"STO_CUDA_RESERVED_SHARED STV_DEFAULT"
__nv_reservedSMEM_offset_0_alias:
	.zero		0
.nv.shared.reserved.0:
	.zero		64
	.weak		__nv_reservedSMEM_allocation_phase
	.type		__nv_reservedSMEM_allocation_phase,@object
	.size		__nv_reservedSMEM_allocation_phase,(.L_0 - __nv_reservedSMEM_allocation_phase)
__nv_reservedSMEM_allocation_phase:
	.zero		1
.L_0:
	.zero		7
	.weak		__nv_reservedSMEM_devtool_atexit_pc
	.type		__nv_reservedSMEM_devtool_atexit_pc,@object
	.size		__nv_reservedSMEM_devtool_atexit_pc,(__nv_reservedSMEM_allocation_mask - __nv_reservedSMEM_devtool_atexit_pc)
__nv_reservedSMEM_devtool_atexit_pc:
	.zero		8
	.weak		__nv_reservedSMEM_allocation_mask
	.type		__nv_reservedSMEM_allocation_mask,@object
	.size		__nv_reservedSMEM_allocation_mask,(.L_2 - __nv_reservedSMEM_allocation_mask)
__nv_reservedSMEM_allocation_mask:
	.zero		4
.L_2:


//--------------------- .nv.constant0.matmul_kernel --------------------------
	.section	.nv.constant0.matmul_kernel,"a",@progbits
	.sectionflags	@""
	.align	4
.nv.constant0.matmul_kernel:
	.zero		976


//--------------------- SYMBOLS --------------------------

	.type		.nv.reservedSmem.offset0,@object
	.size		.nv.reservedSmem.offset0,0x4
	.type		.nv.reservedSmem.cap,@object
	.size		.nv.reservedSmem.cap,0x4
